	.target	sm_90a

	.elftype	@"ET_EXEC"


//--------------------- .note.nv.tkinfo           --------------------------
	.section	.note.nv.tkinfo,"",@"SHT_NOTE"
	.sectionflags	@"SHF_NOTE_NV_TKINFO"
	.tkinfo
        /*0018*/ 	.word	0x00000002
        /*0030*/ 	.string	""
        /*0030*/ 	.string	"ptxas"
        /*0030*/ 	.string	"Cuda compilation tools, release 13.0, V13.0.88"
        /*0030*/ 	.string	"Build cuda_13.0.r13.0/compiler.36424714_0"
        /*0030*/ 	.string	"-arch sm_90a -m 64 "



//--------------------- .note.nv.cuinfo           --------------------------
	.section	.note.nv.cuinfo,"",@"SHT_NOTE"
	.sectionflags	@"SHF_NOTE_NV_CUINFO"
        /*0018*/ 	.short	0x0002
        /*001a*/ 	.short	0x005a
        /*001c*/ 	.short	0x0082
	.zero		2


//--------------------- .nv.info                  --------------------------
	.section	.nv.info,"",@"SHT_CUDA_INFO"
	.align	4


	//----- nvinfo : EIATTR_REGCOUNT
	.align		4
        /*0000*/ 	.byte	0x04, 0x2f
        /*0002*/ 	.short	(.L_15 - .L_14)
	.align		4
.L_14:
        /*0004*/ 	.word	index@(_ZN7cutlass13device_kernelINS_4gemm6kernel13GemmUniversalINS1_17GroupProblemShapeIN4cute5tupleIJiiiEEEEENS1_10collective13CollectiveMmaINS1_39MainloopSm90ArrayTmaGmmaWarpSpecializedILi8ENS6_IJNS5_1CILi2EEENSC_ILi1EEESE_EEENS1_52KernelPtrArrayTmaWarpSpecializedPingpongFP8FastAccumEEENS6_IJNSC_ILi128EEENSC_ILi256EEENSC_ILi64EEEEEENS_12float_e4m3_tEPNS6_IJlSE_NSC_ILi0EEEEEESM_SP_NS5_8TiledMMAINS5_8MMA_AtomIJNS5_4SM904GMMA31MMA_64x256x32_F32E4M3E4M3_SS_TNILNST_7ScaleInE1ELSV_1EEEEEENS5_6LayoutINS6_IJSE_SE_SE_EEENS6_IJSN_SN_SN_EEEEENS6_IJNS5_10UnderscoreES12_S12_EEEEENS5_13SM90_TMA_LOADENS5_14ComposedLayoutINS5_7SwizzleILi2ELi4ELi3EEENS5_18smem_ptr_flag_bitsILi8EEENSY_INS6_IJNSC_ILi8EEESK_EEENS6_IJSK_SE_EEEEEEEvNS5_8identityENS5_23SM90_TMA_LOAD_MULTICASTES1F_vS1G_EENS_8epilogue10collective18CollectiveEpilogueINS1J_30Sm90PtrArrayTmaWarpSpecializedILi4ELi2ELi16ELb1ELb0ELi2EEEJSL_NS6_IJSK_NSC_ILi32EEEEEENS_6half_tEPNS6_IJSE_lSN_EEES1Q_S1S_NS1J_6fusion15FusionCallbacksIS1N_NS1T_17LinearCombinationIS1Q_fS1Q_fLNS_15FloatRoundStyleE2EEESL_S1P_JEEES15_NS16_INS17_ILi3ELi4ELi3EEENS19_ILi16EEENSY_INS6_IJSK_S1B_EEENS6_IJSE_SK_EEEEEEENS5_17SM75_U16x8_LDSM_TENS5_14SM90_TMA_STOREES24_NS5_17SM90_U16x8_STSM_TENS5_9Copy_AtomIJNS5_17SM90_U32x4_STSM_NES1Q_EEEvEEEvvEEEEvNT_6ParamsE)
        /*0008*/ 	.word	0x000000a8


	//----- nvinfo : EIATTR_FRAME_SIZE
	.align		4
.L_15:
        /*000c*/ 	.byte	0x04, 0x11
        /*000e*/ 	.short	(.L_17 - .L_16)
	.align		4
.L_16:
        /*0010*/ 	.word	index@($__internal_0_$__cuda_sm20_div_u64)
        /*0014*/ 	.word	0x000004f0


	//----- nvinfo : EIATTR_FRAME_SIZE
	.align		4
.L_17:
        /*0018*/ 	.byte	0x04, 0x11
        /*001a*/ 	.short	(.L_19 - .L_18)
	.align		4
.L_18:
        /*001c*/ 	.word	index@(_ZN7cutlass13device_kernelINS_4gemm6kernel13GemmUniversalINS1_17GroupProblemShapeIN4cute5tupleIJiiiEEEEENS1_10collective13CollectiveMmaINS1_39MainloopSm90ArrayTmaGmmaWarpSpecializedILi8ENS6_IJNS5_1CILi2EEENSC_ILi1EEESE_EEENS1_52KernelPtrArrayTmaWarpSpecializedPingpongFP8FastAccumEEENS6_IJNSC_ILi128EEENSC_ILi256EEENSC_ILi64EEEEEENS_12float_e4m3_tEPNS6_IJlSE_NSC_ILi0EEEEEESM_SP_NS5_8TiledMMAINS5_8MMA_AtomIJNS5_4SM904GMMA31MMA_64x256x32_F32E4M3E4M3_SS_TNILNST_7ScaleInE1ELSV_1EEEEEENS5_6LayoutINS6_IJSE_SE_SE_EEENS6_IJSN_SN_SN_EEEEENS6_IJNS5_10UnderscoreES12_S12_EEEEENS5_13SM90_TMA_LOADENS5_14ComposedLayoutINS5_7SwizzleILi2ELi4ELi3EEENS5_18smem_ptr_flag_bitsILi8EEENSY_INS6_IJNSC_ILi8EEESK_EEENS6_IJSK_SE_EEEEEEEvNS5_8identityENS5_23SM90_TMA_LOAD_MULTICASTES1F_vS1G_EENS_8epilogue10collective18CollectiveEpilogueINS1J_30Sm90PtrArrayTmaWarpSpecializedILi4ELi2ELi16ELb1ELb0ELi2EEEJSL_NS6_IJSK_NSC_ILi32EEEEEENS_6half_tEPNS6_IJSE_lSN_EEES1Q_S1S_NS1J_6fusion15FusionCallbacksIS1N_NS1T_17LinearCombinationIS1Q_fS1Q_fLNS_15FloatRoundStyleE2EEESL_S1P_JEEES15_NS16_INS17_ILi3ELi4ELi3EEENS19_ILi16EEENSY_INS6_IJSK_S1B_EEENS6_IJSE_SK_EEEEEEENS5_17SM75_U16x8_LDSM_TENS5_14SM90_TMA_STOREES24_NS5_17SM90_U16x8_STSM_TENS5_9Copy_AtomIJNS5_17SM90_U32x4_STSM_NES1Q_EEEvEEEvvEEEEvNT_6ParamsE)
        /*0020*/ 	.word	0x000004f0


	//----- nvinfo : EIATTR_MIN_STACK_SIZE
	.align		4
.L_19:
        /*0024*/ 	.byte	0x04, 0x12
        /*0026*/ 	.short	(.L_21 - .L_20)
	.align		4
.L_20:
        /*0028*/ 	.word	index@(_ZN7cutlass13device_kernelINS_4gemm6kernel13GemmUniversalINS1_17GroupProblemShapeIN4cute5tupleIJiiiEEEEENS1_10collective13CollectiveMmaINS1_39MainloopSm90ArrayTmaGmmaWarpSpecializedILi8ENS6_IJNS5_1CILi2EEENSC_ILi1EEESE_EEENS1_52KernelPtrArrayTmaWarpSpecializedPingpongFP8FastAccumEEENS6_IJNSC_ILi128EEENSC_ILi256EEENSC_ILi64EEEEEENS_12float_e4m3_tEPNS6_IJlSE_NSC_ILi0EEEEEESM_SP_NS5_8TiledMMAINS5_8MMA_AtomIJNS5_4SM904GMMA31MMA_64x256x32_F32E4M3E4M3_SS_TNILNST_7ScaleInE1ELSV_1EEEEEENS5_6LayoutINS6_IJSE_SE_SE_EEENS6_IJSN_SN_SN_EEEEENS6_IJNS5_10UnderscoreES12_S12_EEEEENS5_13SM90_TMA_LOADENS5_14ComposedLayoutINS5_7SwizzleILi2ELi4ELi3EEENS5_18smem_ptr_flag_bitsILi8EEENSY_INS6_IJNSC_ILi8EEESK_EEENS6_IJSK_SE_EEEEEEEvNS5_8identityENS5_23SM90_TMA_LOAD_MULTICASTES1F_vS1G_EENS_8epilogue10collective18CollectiveEpilogueINS1J_30Sm90PtrArrayTmaWarpSpecializedILi4ELi2ELi16ELb1ELb0ELi2EEEJSL_NS6_IJSK_NSC_ILi32EEEEEENS_6half_tEPNS6_IJSE_lSN_EEES1Q_S1S_NS1J_6fusion15FusionCallbacksIS1N_NS1T_17LinearCombinationIS1Q_fS1Q_fLNS_15FloatRoundStyleE2EEESL_S1P_JEEES15_NS16_INS17_ILi3ELi4ELi3EEENS19_ILi16EEENSY_INS6_IJSK_S1B_EEENS6_IJSE_SK_EEEEEEENS5_17SM75_U16x8_LDSM_TENS5_14SM90_TMA_STOREES24_NS5_17SM90_U16x8_STSM_TENS5_9Copy_AtomIJNS5_17SM90_U32x4_STSM_NES1Q_EEEvEEEvvEEEEvNT_6ParamsE)
        /*002c*/ 	.word	0x000004f0
.L_21:


//--------------------- .nv.compat                --------------------------
	.section	.nv.compat,"",@"SHT_CUDA_COMPAT_INFO"
	.align	4
        /*0000*/ 	.byte	0x02, 0x09, 0x01, 0x00, 0x02, 0x02, 0x04, 0x00, 0x02, 0x05, 0x05, 0x00, 0x03, 0x07, 0x01, 0x01
        /*0010*/ 	.byte	0x02, 0x03, 0x03, 0x00, 0x02, 0x06, 0x01, 0x00, 0x04, 0x0b, 0x08, 0x00, 0x00, 0x00, 0x00, 0x00
        /*0020*/ 	.byte	0x00, 0x00, 0x00, 0x00


//--------------------- .nv.info._ZN7cutlass13device_kernelINS_4gemm6kernel13GemmUniversalINS1_17GroupProblemShapeIN4cute5tupleIJiiiEEEEENS1_10collective13CollectiveMmaINS1_39MainloopSm90ArrayTmaGmmaWarpSpecializedILi8ENS6_IJNS5_1CILi2EEENSC_ILi1EEESE_EEENS1_52KernelPtrArrayTmaWarpSpecializedPingpongFP8FastAccumEEENS6_IJNSC_ILi128EEENSC_ILi256EEENSC_ILi64EEEEEENS_12float_e4m3_tEPNS6_IJlSE_NSC_ILi0EEEEEESM_SP_NS5_8TiledMMAINS5_8MMA_AtomIJNS5_4SM904GMMA31MMA_64x256x32_F32E4M3E4M3_SS_TNILNST_7ScaleInE1ELSV_1EEEEEENS5_6LayoutINS6_IJSE_SE_SE_EEENS6_IJSN_SN_SN_EEEEENS6_IJNS5_10UnderscoreES12_S12_EEEEENS5_13SM90_TMA_LOADENS5_14ComposedLayoutINS5_7SwizzleILi2ELi4ELi3EEENS5_18smem_ptr_flag_bitsILi8EEENSY_INS6_IJNSC_ILi8EEESK_EEENS6_IJSK_SE_EEEEEEEvNS5_8identityENS5_23SM90_TMA_LOAD_MULTICASTES1F_vS1G_EENS_8epilogue10collective18CollectiveEpilogueINS1J_30Sm90PtrArrayTmaWarpSpecializedILi4ELi2ELi16ELb1ELb0ELi2EEEJSL_NS6_IJSK_NSC_ILi32EEEEEENS_6half_tEPNS6_IJSE_lSN_EEES1Q_S1S_NS1J_6fusion15FusionCallbacksIS1N_NS1T_17LinearCombinationIS1Q_fS1Q_fLNS_15FloatRoundStyleE2EEESL_S1P_JEEES15_NS16_INS17_ILi3ELi4ELi3EEENS19_ILi16EEENSY_INS6_IJSK_S1B_EEENS6_IJSE_SK_EEEEEEENS5_17SM75_U16x8_LDSM_TENS5_14SM90_TMA_STOREES24_NS5_17SM90_U16x8_STSM_TENS5_9Copy_AtomIJNS5_17SM90_U32x4_STSM_NES1Q_EEEvEEEvvEEEEvNT_6ParamsE --------------------------
	.section	.nv.info._ZN7cutlass13device_kernelINS_4gemm6kernel13GemmUniversalINS1_17GroupProblemShapeIN4cute5tupleIJiiiEEEEENS1_10collective13CollectiveMmaINS1_39MainloopSm90ArrayTmaGmmaWarpSpecializedILi8ENS6_IJNS5_1CILi2EEENSC_ILi1EEESE_EEENS1_52KernelPtrArrayTmaWarpSpecializedPingpongFP8FastAccumEEENS6_IJNSC_ILi128EEENSC_ILi256EEENSC_ILi64EEEEEENS_12float_e4m3_tEPNS6_IJlSE_NSC_ILi0EEEEEESM_SP_NS5_8TiledMMAINS5_8MMA_AtomIJNS5_4SM904GMMA31MMA_64x256x32_F32E4M3E4M3_SS_TNILNST_7ScaleInE1ELSV_1EEEEEENS5_6LayoutINS6_IJSE_SE_SE_EEENS6_IJSN_SN_SN_EEEEENS6_IJNS5_10UnderscoreES12_S12_EEEEENS5_13SM90_TMA_LOADENS5_14ComposedLayoutINS5_7SwizzleILi2ELi4ELi3EEENS5_18smem_ptr_flag_bitsILi8EEENSY_INS6_IJNSC_ILi8EEESK_EEENS6_IJSK_SE_EEEEEEEvNS5_8identityENS5_23SM90_TMA_LOAD_MULTICASTES1F_vS1G_EENS_8epilogue10collective18CollectiveEpilogueINS1J_30Sm90PtrArrayTmaWarpSpecializedILi4ELi2ELi16ELb1ELb0ELi2EEEJSL_NS6_IJSK_NSC_ILi32EEEEEENS_6half_tEPNS6_IJSE_lSN_EEES1Q_S1S_NS1J_6fusion15FusionCallbacksIS1N_NS1T_17LinearCombinationIS1Q_fS1Q_fLNS_15FloatRoundStyleE2EEESL_S1P_JEEES15_NS16_INS17_ILi3ELi4ELi3EEENS19_ILi16EEENSY_INS6_IJSK_S1B_EEENS6_IJSE_SK_EEEEEEENS5_17SM75_U16x8_LDSM_TENS5_14SM90_TMA_STOREES24_NS5_17SM90_U16x8_STSM_TENS5_9Copy_AtomIJNS5_17SM90_U32x4_STSM_NES1Q_EEEvEEEvvEEEEvNT_6ParamsE,"",@"SHT_CUDA_INFO"
	.sectionflags	@""
	.align	4


	//----- nvinfo : EIATTR_CUDA_API_VERSION
	.align		4
        /*0000*/ 	.byte	0x04, 0x37
        /*0002*/ 	.short	(.L_23 - .L_22)
.L_22:
        /*0004*/ 	.word	0x00000082


	//----- nvinfo : EIATTR_KPARAM_INFO
	.align		4
.L_23:
        /*0008*/ 	.byte	0x04, 0x17
        /*000a*/ 	.short	(.L_25 - .L_24)
.L_24:
        /*000c*/ 	.word	0x00000000
        /*0010*/ 	.short	0x0000
        /*0012*/ 	.short	0x0070
        /*0014*/ 	.byte	0x00, 0xf0, 0x01, 0x1c


	//----- nvinfo : EIATTR_SPARSE_MMA_MASK
	.align		4
.L_25:
        /*0018*/ 	.byte	0x03, 0x50
        /*001a*/ 	.short	0x0000


	//----- nvinfo : EIATTR_MAXREG_COUNT
	.align		4
        /*001c*/ 	.byte	0x03, 0x1b
        /*001e*/ 	.short	0x00a8


	//----- nvinfo : EIATTR_NUM_BARRIERS
	.align		4
        /*0020*/ 	.byte	0x02, 0x4c
        /*0022*/ 	.byte	0x02
	.zero		1


	//----- nvinfo : EIATTR_EXTERNS
	.align		4
        /*0024*/ 	.byte	0x04, 0x0f
        /*0026*/ 	.short	(.L_27 - .L_26)


	//   ....[0]....
	.align		4
.L_26:
        /*0028*/ 	.word	index@(__assertfail)


	//----- nvinfo : EIATTR_ANNOTATIONS
	.align		4
.L_27:
        /*002c*/ 	.byte	0x04, 0x55
        /*002e*/ 	.short	(.L_29 - .L_28)


	//   ....[0]....
.L_28:
        /*0030*/ 	.word	0x00000001
        /*0034*/ 	.byte	0xf0, 0x30, 0x00, 0x00, 0x01, 0x00, 0x00, 0x00, 0x30, 0x33, 0x00, 0x00, 0x01, 0x00, 0x00, 0x00
        /* <DEDUP_REMOVED lines=424> */
        /*1ac4*/ 	.byte	0xe0, 0x34, 0x01, 0x00, 0x01, 0x00, 0x00, 0x00, 0x50, 0x35, 0x01, 0x00


	//----- nvinfo : EIATTR_MERCURY_ISA_VERSION
	.align		4
.L_29:
        /*1ad0*/ 	.byte	0x03, 0x5f
        /*1ad2*/ 	.short	0x0101


	//----- nvinfo : EIATTR_INT_WARP_WIDE_INSTR_OFFSETS
	.align		4
        /*1ad4*/ 	.byte	0x04, 0x31
        /*1ad6*/ 	.short	(.L_31 - .L_30)


	//   ....[0]....
.L_30:
        /*1ad8*/ 	.word	0x00001400


	//   ....[1]....
        /*1adc*/ 	.word	0x00001420


	//   ....[2]....
        /*1ae0*/ 	.word	0x00001590


	//   ....[3]....
        /*1ae4*/ 	.word	0x000015a0


	//   ....[4]....
        /*1ae8*/ 	.word	0x000015f0


	//   ....[5]....
        /*1aec*/ 	.word	0x00001630


	//   ....[6]....
        /*1af0*/ 	.word	0x00001680


	//   ....[7]....
        /*1af4*/ 	.word	0x000016a0


	//----- nvinfo : EIATTR_COOP_GROUP_MASK_REGIDS
	.align		4
.L_31:
        /*1af8*/ 	.byte	0x04, 0x29
        /*1afa*/ 	.short	(.L_33 - .L_32)


	//   ....[0]....
.L_32:
        /*1afc*/ 	.word	0xffffffff


	//   ....[1]....
        /*1b00*/ 	.word	0xffffffff


	//   ....[2]....
        /*1b04*/ 	.word	0xffffffff


	//   ....[3]....
        /*1b08*/ 	.word	0xffffffff


	//   ....[4]....
        /*1b0c*/ 	.word	0xffffffff


	//   ....[5]....
        /*1b10*/ 	.word	0xffffffff


	//   ....[6]....
        /*1b14*/ 	.word	0xffffffff


	//   ....[7]....
        /*1b18*/ 	.word	0xffffffff


	//   ....[8]....
        /*1b1c*/ 	.word	0xffffffff


	//   ....[9]....
        /*1b20*/ 	.word	0xffffffff


	//   ....[10]....
        /*1b24*/ 	.word	0xffffffff


	//   ....[11]....
        /*1b28*/ 	.word	0xffffffff


	//   ....[12]....
        /*1b2c*/ 	.word	0xffffffff


	//   ....[13]....
        /*1b30*/ 	.word	0xffffffff


	//   ....[14]....
        /*1b34*/ 	.word	0xffffffff


	//   ....[15]....
        /*1b38*/ 	.word	0xffffffff


	//   ....[16]....
        /*1b3c*/ 	.word	0xffffffff


	//   ....[17]....
        /*1b40*/ 	.word	0xffffffff


	//   ....[18]....
        /*1b44*/ 	.word	0xffffffff


	//   ....[19]....
        /*1b48*/ 	.word	0xffffffff


	//   ....[20]....
        /*1b4c*/ 	.word	0xffffffff


	//   ....[21]....
        /*1b50*/ 	.word	0xffffffff


	//   ....[22]....
        /*1b54*/ 	.word	0xffffffff


	//   ....[23]....
        /*1b58*/ 	.word	0xffffffff


	//   ....[24]....
        /*1b5c*/ 	.word	0xffffffff


	//   ....[25]....
        /*1b60*/ 	.word	0xffffffff


	//   ....[26]....
        /*1b64*/ 	.word	0xffffffff


	//   ....[27]....
        /*1b68*/ 	.word	0xffffffff


	//   ....[28]....
        /*1b6c*/ 	.word	0xffffffff


	//   ....[29]....
        /*1b70*/ 	.word	0xffffffff


	//   ....[30]....
        /*1b74*/ 	.word	0xffffffff


	//   ....[31]....
        /*1b78*/ 	.word	0xffffffff


	//   ....[32]....
        /*1b7c*/ 	.word	0xffffffff


	//   ....[33]....
        /*1b80*/ 	.word	0xffffffff


	//   ....[34]....
        /*1b84*/ 	.word	0xffffffff


	//   ....[35]....
        /*1b88*/ 	.word	0xffffffff


	//   ....[36]....
        /*1b8c*/ 	.word	0xffffffff


	//   ....[37]....
        /*1b90*/ 	.word	0xffffffff


	//   ....[38]....
        /*1b94*/ 	.word	0xffffffff


	//   ....[39]....
        /*1b98*/ 	.word	0xffffffff


	//   ....[40]....
        /*1b9c*/ 	.word	0xffffffff


	//   ....[41]....
        /*1ba0*/ 	.word	0xffffffff


	//   ....[42]....
        /*1ba4*/ 	.word	0xffffffff


	//   ....[43]....
        /*1ba8*/ 	.word	0xffffffff


	//   ....[44]....
        /*1bac*/ 	.word	0xffffffff


	//   ....[45]....
        /*1bb0*/ 	.word	0xffffffff


	//   ....[46]....
        /*1bb4*/ 	.word	0xffffffff


	//   ....[47]....
        /*1bb8*/ 	.word	0xffffffff


	//   ....[48]....
        /*1bbc*/ 	.word	0xffffffff


	//   ....[49]....
        /*1bc0*/ 	.word	0xffffffff


	//   ....[50]....
        /*1bc4*/ 	.word	0xffffffff


	//   ....[51]....
        /*1bc8*/ 	.word	0xffffffff


	//   ....[52]....
        /*1bcc*/ 	.word	0xffffffff


	//   ....[53]....
        /*1bd0*/ 	.word	0xffffffff


	//   ....[54]....
        /*1bd4*/ 	.word	0xffffffff


	//   ....[55]....
        /*1bd8*/ 	.word	0xffffffff


	//   ....[56]....
        /*1bdc*/ 	.word	0xffffffff


	//   ....[57]....
        /*1be0*/ 	.word	0xffffffff


	//   ....[58]....
        /*1be4*/ 	.word	0xffffffff


	//   ....[59]....
        /*1be8*/ 	.word	0xffffffff


	//   ....[60]....
        /*1bec*/ 	.word	0xffffffff


	//   ....[61]....
        /*1bf0*/ 	.word	0xffffffff


	//   ....[62]....
        /*1bf4*/ 	.word	0xffffffff


	//   ....[63]....
        /*1bf8*/ 	.word	0xffffffff


	//   ....[64]....
        /*1bfc*/ 	.word	0xffffffff


	//   ....[65]....
        /*1c00*/ 	.word	0xffffffff


	//   ....[66]....
        /*1c04*/ 	.word	0xffffffff


	//   ....[67]....
        /*1c08*/ 	.word	0xffffffff


	//   ....[68]....
        /*1c0c*/ 	.word	0xffffffff


	//   ....[69]....
        /*1c10*/ 	.word	0xffffffff


	//   ....[70]....
        /*1c14*/ 	.word	0xffffffff


	//   ....[71]....
        /*1c18*/ 	.word	0xffffffff


	//   ....[72]....
        /*1c1c*/ 	.word	0xffffffff


	//   ....[73]....
        /*1c20*/ 	.word	0xffffffff


	//   ....[74]....
        /*1c24*/ 	.word	0xffffffff


	//   ....[75]....
        /*1c28*/ 	.word	0xffffffff


	//   ....[76]....
        /*1c2c*/ 	.word	0xffffffff


	//   ....[77]....
        /*1c30*/ 	.word	0xffffffff


	//   ....[78]....
        /*1c34*/ 	.word	0xffffffff


	//   ....[79]....
        /*1c38*/ 	.word	0x0500000f


	//----- nvinfo : EIATTR_COOP_GROUP_INSTR_OFFSETS
	.align		4
.L_33:
        /*1c3c*/ 	.byte	0x04, 0x28
        /*1c3e*/ 	.short	(.L_35 - .L_34)


	//   ....[0]....
.L_34:
        /*1c40*/ 	.word	0x00000810


	//   ....[1]....
        /*1c44*/ 	.word	0x00000890


	//   ....[2]....
        /*1c48*/ 	.word	0x00000d30


	//   ....[3]....
        /*1c4c*/ 	.word	0x00000fe0


	//   ....[4]....
        /*1c50*/ 	.word	0x00001240


	//   ....[5]....
        /*1c54*/ 	.word	0x00001280


	//   ....[6]....
        /*1c58*/ 	.word	0x00001760


	//   ....[7]....
        /*1c5c*/ 	.word	0x00001ea0


	//   ....[8]....
        /*1c60*/ 	.word	0x00001ed0


	//   ....[9]....
        /*1c64*/ 	.word	0x00001f50


	//   ....[10]....
        /*1c68*/ 	.word	0x00001f60


	//   ....[11]....
        /*1c6c*/ 	.word	0x00001fa0


	//   ....[12]....
        /*1c70*/ 	.word	0x00001fc0


	//   ....[13]....
        /*1c74*/ 	.word	0x00002000


	//   ....[14]....
        /*1c78*/ 	.word	0x00002020


	//   ....[15]....
        /*1c7c*/ 	.word	0x00002060


	//   ....[16]....
        /*1c80*/ 	.word	0x00002080


	//   ....[17]....
        /*1c84*/ 	.word	0x000020f0


	//   ....[18]....
        /*1c88*/ 	.word	0x00002210


	//   ....[19]....
        /*1c8c*/ 	.word	0x00002290


	//   ....[20]....
        /*1c90*/ 	.word	0x00002870


	//   ....[21]....
        /*1c94*/ 	.word	0x00002880


	//   ....[22]....
        /*1c98*/ 	.word	0x000028d0


	//   ....[23]....
        /*1c9c*/ 	.word	0x000028e0


	//   ....[24]....
        /*1ca0*/ 	.word	0x00002930


	//   ....[25]....
        /*1ca4*/ 	.word	0x00002940


	//   ....[26]....
        /*1ca8*/ 	.word	0x00002990


	//   ....[27]....
        /*1cac*/ 	.word	0x000029a0


	//   ....[28]....
        /*1cb0*/ 	.word	0x000029f0


	//   ....[29]....
        /*1cb4*/ 	.word	0x00002a00


	//   ....[30]....
        /*1cb8*/ 	.word	0x00002a90


	//   ....[31]....
        /*1cbc*/ 	.word	0x00002b00


	//   ....[32]....
        /*1cc0*/ 	.word	0x00002b90


	//   ....[33]....
        /*1cc4*/ 	.word	0x00002bb0


	//   ....[34]....
        /*1cc8*/ 	.word	0x00002bc0


	//   ....[35]....
        /*1ccc*/ 	.word	0x00002bd0


	//   ....[36]....
        /*1cd0*/ 	.word	0x00002be0


	//   ....[37]....
        /*1cd4*/ 	.word	0x00002bf0


	//   ....[38]....
        /*1cd8*/ 	.word	0x00003470


	//   ....[39]....
        /*1cdc*/ 	.word	0x00003710


	//   ....[40]....
        /*1ce0*/ 	.word	0x00003a80


	//   ....[41]....
        /*1ce4*/ 	.word	0x0000f4e0


	//   ....[42]....
        /*1ce8*/ 	.word	0x0000f900


	//   ....[43]....
        /*1cec*/ 	.word	0x0000fca0


	//   ....[44]....
        /*1cf0*/ 	.word	0x00011a10


	//   ....[45]....
        /*1cf4*/ 	.word	0x00012140


	//   ....[46]....
        /*1cf8*/ 	.word	0x000125b0


	//   ....[47]....
        /*1cfc*/ 	.word	0x000133e0


	//   ....[48]....
        /*1d00*/ 	.word	0x00014470


	//   ....[49]....
        /*1d04*/ 	.word	0x00014490


	//   ....[50]....
        /*1d08*/ 	.word	0x000144e0


	//   ....[51]....
        /*1d0c*/ 	.word	0x00014500


	//   ....[52]....
        /*1d10*/ 	.word	0x00014540


	//   ....[53]....
        /*1d14*/ 	.word	0x00014570


	//   ....[54]....
        /*1d18*/ 	.word	0x000145b0


	//   ....[55]....
        /*1d1c*/ 	.word	0x000145e0


	//   ....[56]....
        /*1d20*/ 	.word	0x00014620


	//   ....[57]....
        /*1d24*/ 	.word	0x00014650


	//   ....[58]....
        /*1d28*/ 	.word	0x000146e0


	//   ....[59]....
        /*1d2c*/ 	.word	0x00014800


	//   ....[60]....
        /*1d30*/ 	.word	0x00014820


	//   ....[61]....
        /*1d34*/ 	.word	0x00014e80


	//   ....[62]....
        /*1d38*/ 	.word	0x00014e90


	//   ....[63]....
        /*1d3c*/ 	.word	0x00014ee0


	//   ....[64]....
        /*1d40*/ 	.word	0x00014ef0


	//   ....[65]....
        /*1d44*/ 	.word	0x00014f40


	//   ....[66]....
        /*1d48*/ 	.word	0x00014f50


	//   ....[67]....
        /*1d4c*/ 	.word	0x00014fa0


	//   ....[68]....
        /*1d50*/ 	.word	0x00014fb0


	//   ....[69]....
        /*1d54*/ 	.word	0x00015000


	//   ....[70]....
        /*1d58*/ 	.word	0x00015010


	//   ....[71]....
        /*1d5c*/ 	.word	0x000150a0


	//   ....[72]....
        /*1d60*/ 	.word	0x00015110


	//   ....[73]....
        /*1d64*/ 	.word	0x000151a0


	//   ....[74]....
        /*1d68*/ 	.word	0x000151c0


	//   ....[75]....
        /*1d6c*/ 	.word	0x000151d0


	//   ....[76]....
        /*1d70*/ 	.word	0x000151e0


	//   ....[77]....
        /*1d74*/ 	.word	0x000151f0


	//   ....[78]....
        /*1d78*/ 	.word	0x00015200


	//   ....[79]....
        /*1d7c*/ 	.word	0x000170d0


	//----- nvinfo : EIATTR_REG_RECONFIG
	.align		4
.L_35:
        /*1d80*/ 	.byte	0x01, 0x54
	.zero		2


	//----- nvinfo : EIATTR_SYSCALL_OFFSETS
	.align		4
        /*1d84*/ 	.byte	0x04, 0x46
        /*1d86*/ 	.short	(.L_37 - .L_36)


	//   ....[0]....
.L_36:
        /*1d88*/ 	.word	0x000088e0


	//   ....[1]....
        /*1d8c*/ 	.word	0x000089d0


	//----- nvinfo : EIATTR_MBARRIER_INSTR_OFFSETS
	.align		4
.L_37:
        /*1d90*/ 	.byte	0x04, 0x39
        /*1d92*/ 	.short	(.L_39 - .L_38)


	//   ....[0]....
.L_38:
        /*1d94*/ 	.word	0x00000c10
        /*1d98*/ 	.word	0x000000ff
        /*1d9c*/ 	.word	0x00034400
        /*1da0*/ 	.short	0x0100
        /*1da2*/ 	.byte	0x0b
	.zero		1


	//   ....[1]....
        /*1da4*/ 	.word	0x00000c20
        /*1da8*/ 	.word	0x000000ff
        /*1dac*/ 	.word	0x00034440
        /*1db0*/ 	.short	0x0100
        /*1db2*/ 	.byte	0x0b
	.zero		1


	//   ....[2]....
        /*1db4*/ 	.word	0x00000c30
        /*1db8*/ 	.word	0x000000ff
        /*1dbc*/ 	.word	0x00034408
        /*1dc0*/ 	.short	0x0100
        /*1dc2*/ 	.byte	0x0b
	.zero		1


	//   ....[3]....
        /*1dc4*/ 	.word	0x00000c40
        /*1dc8*/ 	.word	0x000000ff
        /*1dcc*/ 	.word	0x00034448
        /*1dd0*/ 	.short	0x0100
        /*1dd2*/ 	.byte	0x0b
	.zero		1


	//   ....[4]....
        /*1dd4*/ 	.word	0x00000c50
        /*1dd8*/ 	.word	0x000000ff
        /*1ddc*/ 	.word	0x00034410
        /*1de0*/ 	.short	0x0100
        /*1de2*/ 	.byte	0x0b
	.zero		1


	//   ....[5]....
        /*1de4*/ 	.word	0x00000c60
        /*1de8*/ 	.word	0x000000ff
        /*1dec*/ 	.word	0x00034450
        /*1df0*/ 	.short	0x0100
        /*1df2*/ 	.byte	0x0b
	.zero		1


	//   ....[6]....
        /*1df4*/ 	.word	0x00000c70
        /*1df8*/ 	.word	0x000000ff
        /*1dfc*/ 	.word	0x00034418
        /*1e00*/ 	.short	0x0100
        /*1e02*/ 	.byte	0x0b
	.zero		1


	//   ....[7]....
        /*1e04*/ 	.word	0x00000c80
        /*1e08*/ 	.word	0x000000ff
        /*1e0c*/ 	.word	0x00034458
        /*1e10*/ 	.short	0x0100
        /*1e12*/ 	.byte	0x0b
	.zero		1


	//   ....[8]....
        /*1e14*/ 	.word	0x00000c90
        /*1e18*/ 	.word	0x000000ff
        /*1e1c*/ 	.word	0x00034420
        /*1e20*/ 	.short	0x0100
        /*1e22*/ 	.byte	0x0b
	.zero		1


	//   ....[9]....
        /*1e24*/ 	.word	0x00000ca0
        /*1e28*/ 	.word	0x000000ff
        /*1e2c*/ 	.word	0x00034460
        /*1e30*/ 	.short	0x0100
        /*1e32*/ 	.byte	0x0b
	.zero		1


	//   ....[10]....
        /*1e34*/ 	.word	0x00000cb0
        /*1e38*/ 	.word	0x000000ff
        /*1e3c*/ 	.word	0x00034428
        /*1e40*/ 	.short	0x0100
        /*1e42*/ 	.byte	0x0b
	.zero		1


	//   ....[11]....
        /*1e44*/ 	.word	0x00000cc0
        /*1e48*/ 	.word	0x000000ff
        /*1e4c*/ 	.word	0x00034468
        /*1e50*/ 	.short	0x0100
        /*1e52*/ 	.byte	0x0b
	.zero		1


	//   ....[12]....
        /*1e54*/ 	.word	0x00000cd0
        /*1e58*/ 	.word	0x000000ff
        /*1e5c*/ 	.word	0x00034430
        /*1e60*/ 	.short	0x0100
        /*1e62*/ 	.byte	0x0b
	.zero		1


	//   ....[13]....
        /*1e64*/ 	.word	0x00000ce0
        /*1e68*/ 	.word	0x000000ff
        /*1e6c*/ 	.word	0x00034470
        /*1e70*/ 	.short	0x0100
        /*1e72*/ 	.byte	0x0b
	.zero		1


	//   ....[14]....
        /*1e74*/ 	.word	0x00000cf0
        /*1e78*/ 	.word	0x000000ff
        /*1e7c*/ 	.word	0x00034438
        /*1e80*/ 	.short	0x0100
        /*1e82*/ 	.byte	0x0b
	.zero		1


	//   ....[15]....
        /*1e84*/ 	.word	0x00000d00
        /*1e88*/ 	.word	0x000000ff
        /*1e8c*/ 	.word	0x00034478
        /*1e90*/ 	.short	0x0100
        /*1e92*/ 	.byte	0x0b
	.zero		1


	//   ....[16]....
        /*1e94*/ 	.word	0x00000ec0
        /*1e98*/ 	.word	0x000000ff
        /*1e9c*/ 	.word	0x00034480
        /*1ea0*/ 	.short	0x0100
        /*1ea2*/ 	.byte	0x0b
	.zero		1


	//   ....[17]....
        /*1ea4*/ 	.word	0x00000ed0
        /*1ea8*/ 	.word	0x000000ff
        /*1eac*/ 	.word	0x000344c0
        /*1eb0*/ 	.short	0x0100
        /*1eb2*/ 	.byte	0x0b
	.zero		1


	//   ....[18]....
        /*1eb4*/ 	.word	0x00000ee0
        /*1eb8*/ 	.word	0x000000ff
        /*1ebc*/ 	.word	0x00034488
        /*1ec0*/ 	.short	0x0100
        /*1ec2*/ 	.byte	0x0b
	.zero		1


	//   ....[19]....
        /*1ec4*/ 	.word	0x00000ef0
        /*1ec8*/ 	.word	0x000000ff
        /*1ecc*/ 	.word	0x000344c8
        /*1ed0*/ 	.short	0x0100
        /*1ed2*/ 	.byte	0x0b
	.zero		1


	//   ....[20]....
        /*1ed4*/ 	.word	0x00000f00
        /*1ed8*/ 	.word	0x000000ff
        /*1edc*/ 	.word	0x00034490
        /*1ee0*/ 	.short	0x0100
        /*1ee2*/ 	.byte	0x0b
	.zero		1


	//   ....[21]....
        /*1ee4*/ 	.word	0x00000f10
        /*1ee8*/ 	.word	0x000000ff
        /*1eec*/ 	.word	0x000344d0
        /*1ef0*/ 	.short	0x0100
        /*1ef2*/ 	.byte	0x0b
	.zero		1


	//   ....[22]....
        /*1ef4*/ 	.word	0x00000f20
        /*1ef8*/ 	.word	0x000000ff
        /*1efc*/ 	.word	0x00034498
        /*1f00*/ 	.short	0x0100
        /*1f02*/ 	.byte	0x0b
	.zero		1


	//   ....[23]....
        /*1f04*/ 	.word	0x00000f30
        /*1f08*/ 	.word	0x000000ff
        /*1f0c*/ 	.word	0x000344d8
        /*1f10*/ 	.short	0x0100
        /*1f12*/ 	.byte	0x0b
	.zero		1


	//   ....[24]....
        /*1f14*/ 	.word	0x00000f40
        /*1f18*/ 	.word	0x000000ff
        /*1f1c*/ 	.word	0x000344a0
        /*1f20*/ 	.short	0x0100
        /*1f22*/ 	.byte	0x0b
	.zero		1


	//   ....[25]....
        /*1f24*/ 	.word	0x00000f50
        /*1f28*/ 	.word	0x000000ff
        /*1f2c*/ 	.word	0x000344e0
        /*1f30*/ 	.short	0x0100
        /*1f32*/ 	.byte	0x0b
	.zero		1


	//   ....[26]....
        /*1f34*/ 	.word	0x00000f60
        /*1f38*/ 	.word	0x000000ff
        /*1f3c*/ 	.word	0x000344a8
        /*1f40*/ 	.short	0x0100
        /*1f42*/ 	.byte	0x0b
	.zero		1


	//   ....[27]....
        /*1f44*/ 	.word	0x00000f70
        /*1f48*/ 	.word	0x000000ff
        /*1f4c*/ 	.word	0x000344e8
        /*1f50*/ 	.short	0x0100
        /*1f52*/ 	.byte	0x0b
	.zero		1


	//   ....[28]....
        /*1f54*/ 	.word	0x00000f80
        /*1f58*/ 	.word	0x000000ff
        /*1f5c*/ 	.word	0x000344b0
        /*1f60*/ 	.short	0x0100
        /*1f62*/ 	.byte	0x0b
	.zero		1


	//   ....[29]....
        /*1f64*/ 	.word	0x00000f90
        /*1f68*/ 	.word	0x000000ff
        /*1f6c*/ 	.word	0x000344f0
        /*1f70*/ 	.short	0x0100
        /*1f72*/ 	.byte	0x0b
	.zero		1


	//   ....[30]....
        /*1f74*/ 	.word	0x00000fa0
        /*1f78*/ 	.word	0x000000ff
        /*1f7c*/ 	.word	0x000344b8
        /*1f80*/ 	.short	0x0100
        /*1f82*/ 	.byte	0x0b
	.zero		1


	//   ....[31]....
        /*1f84*/ 	.word	0x00000fb0
        /*1f88*/ 	.word	0x000000ff
        /*1f8c*/ 	.word	0x000344f8
        /*1f90*/ 	.short	0x0100
        /*1f92*/ 	.byte	0x0b
	.zero		1


	//   ....[32]....
        /*1f94*/ 	.word	0x000011b0
        /*1f98*/ 	.word	0x000000ff
        /*1f9c*/ 	.word	0x00034500
        /*1fa0*/ 	.short	0x0100
        /*1fa2*/ 	.byte	0x06
	.zero		1


	//   ....[33]....
        /*1fa4*/ 	.word	0x000011c0
        /*1fa8*/ 	.word	0x000000ff
        /*1fac*/ 	.word	0x00034520
        /*1fb0*/ 	.short	0x0100
        /*1fb2*/ 	.byte	0x06
	.zero		1


	//   ....[34]....
        /*1fb4*/ 	.word	0x000011d0
        /*1fb8*/ 	.word	0x000000ff
        /*1fbc*/ 	.word	0x00034508
        /*1fc0*/ 	.short	0x0100
        /*1fc2*/ 	.byte	0x06
	.zero		1


	//   ....[35]....
        /*1fc4*/ 	.word	0x000011e0
        /*1fc8*/ 	.word	0x000000ff
        /*1fcc*/ 	.word	0x00034528
        /*1fd0*/ 	.short	0x0100
        /*1fd2*/ 	.byte	0x06
	.zero		1


	//   ....[36]....
        /*1fd4*/ 	.word	0x000011f0
        /*1fd8*/ 	.word	0x000000ff
        /*1fdc*/ 	.word	0x00034510
        /*1fe0*/ 	.short	0x0100
        /*1fe2*/ 	.byte	0x06
	.zero		1


	//   ....[37]....
        /*1fe4*/ 	.word	0x00001200
        /*1fe8*/ 	.word	0x000000ff
        /*1fec*/ 	.word	0x00034530
        /*1ff0*/ 	.short	0x0100
        /*1ff2*/ 	.byte	0x06
	.zero		1


	//   ....[38]....
        /*1ff4*/ 	.word	0x00001210
        /*1ff8*/ 	.word	0x000000ff
        /*1ffc*/ 	.word	0x00034518
        /*2000*/ 	.short	0x0100
        /*2002*/ 	.byte	0x06
	.zero		1


	//   ....[39]....
        /*2004*/ 	.word	0x00001220
        /*2008*/ 	.word	0x000000ff
        /*200c*/ 	.word	0x00034538
        /*2010*/ 	.short	0x0100
        /*2012*/ 	.byte	0x06
	.zero		1


	//   ....[40]....
        /*2014*/ 	.word	0x000015e0
        /*2018*/ 	.word	0x000000ff
        /*201c*/ 	.word	0x00034540
        /*2020*/ 	.short	0x0100
        /*2022*/ 	.byte	0x06
	.zero		1


	//   ....[41]....
        /*2024*/ 	.word	0x00001620
        /*2028*/ 	.word	0x000000ff
        /*202c*/ 	.word	0x00034548
        /*2030*/ 	.short	0x0100
        /*2032*/ 	.byte	0x06
	.zero		1


	//   ....[42]....
        /*2034*/ 	.word	0x00001670
        /*2038*/ 	.word	0x000000ff
        /*203c*/ 	.word	0x00034550
        /*2040*/ 	.short	0x0100
        /*2042*/ 	.byte	0x0b
	.zero		1


	//   ....[43]....
        /*2044*/ 	.word	0x00001690
        /*2048*/ 	.word	0x000000ff
        /*204c*/ 	.word	0x00034558
        /*2050*/ 	.short	0x0100
        /*2052*/ 	.byte	0x0b
	.zero		1


	//   ....[44]....
        /*2054*/ 	.word	0x00001700
        /*2058*/ 	.word	0x000000ff
        /*205c*/ 	.word	0x00034560
        /*2060*/ 	.short	0x0100
        /*2062*/ 	.byte	0x0b
	.zero		1


	//   ....[45]....
        /*2064*/ 	.word	0x00001710
        /*2068*/ 	.word	0x000000ff
        /*206c*/ 	.word	0x00034568
        /*2070*/ 	.short	0x0100
        /*2072*/ 	.byte	0x0b
	.zero		1


	//   ....[46]....
        /*2074*/ 	.word	0x000031c0
        /*2078*/ 	.word	0x000000ff
        /*207c*/ 	.word	0x00034400
        /*2080*/ 	.short	0x010a
        /*2082*/ 	.byte	0x0b
	.zero		1


	//   ....[47]....
        /*2084*/ 	.word	0x000032a0
        /*2088*/ 	.word	0x000000ff
        /*208c*/ 	.word	0x00000000
        /*2090*/ 	.short	0x0101
        /*2092*/ 	.byte	0x0b
	.zero		1


	//   ....[48]....
        /*2094*/ 	.word	0x00003ec0
        /*2098*/ 	.word	0x00000008
        /*209c*/ 	.word	0x00000000
        /*20a0*/ 	.short	0x010a
        /*20a2*/ 	.byte	0x2f
	.zero		1


	//   ....[49]....
        /*20a4*/ 	.word	0x00004bf0
        /*20a8*/ 	.word	0x000000ff
        /*20ac*/ 	.word	0x00034480
        /*20b0*/ 	.short	0x010a
        /*20b2*/ 	.byte	0x04
	.zero		1


	//   ....[50]....
        /*20b4*/ 	.word	0x00004c30
        /*20b8*/ 	.word	0x000000ff
        /*20bc*/ 	.word	0x00034480
        /*20c0*/ 	.short	0x010a
        /*20c2*/ 	.byte	0x04
	.zero		1


	//   ....[51]....
        /*20c4*/ 	.word	0x00006250
        /*20c8*/ 	.word	0x000000ff
        /*20cc*/ 	.word	0x00034480
        /*20d0*/ 	.short	0x010a
        /*20d2*/ 	.byte	0x04
	.zero		1


	//   ....[52]....
        /*20d4*/ 	.word	0x00006290
        /*20d8*/ 	.word	0x000000ff
        /*20dc*/ 	.word	0x00034480
        /*20e0*/ 	.short	0x010a
        /*20e2*/ 	.byte	0x04
	.zero		1


	//   ....[53]....
        /*20e4*/ 	.word	0x000083c0
        /*20e8*/ 	.word	0x00000004
        /*20ec*/ 	.word	0x00000000
        /*20f0*/ 	.short	0x0101
        /*20f2*/ 	.byte	0x3f
	.zero		1


	//   ....[54]....
        /*20f4*/ 	.word	0x000084d0
        /*20f8*/ 	.word	0x00000000
        /*20fc*/ 	.word	0x00000000
        /*2100*/ 	.short	0x0101
        /*2102*/ 	.byte	0x33
	.zero		1


	//   ....[55]....
        /*2104*/ 	.word	0x000085b0
        /*2108*/ 	.word	0x00000000
        /*210c*/ 	.word	0x00000000
        /*2110*/ 	.short	0x0101
        /*2112*/ 	.byte	0x3f
	.zero		1


	//   ....[56]....
        /*2114*/ 	.word	0x00008610
        /*2118*/ 	.word	0x00000008
        /*211c*/ 	.word	0x00000010
        /*2120*/ 	.short	0x010a
        /*2122*/ 	.byte	0x2f
	.zero		1


	//   ....[57]....
        /*2124*/ 	.word	0x00008d70
        /*2128*/ 	.word	0x000000ff
        /*212c*/ 	.word	0x00034500
        /*2130*/ 	.short	0x010a
        /*2132*/ 	.byte	0x32
	.zero		1


	//   ....[58]....
        /*2134*/ 	.word	0x00009450
        /*2138*/ 	.word	0x000000ff
        /*213c*/ 	.word	0x00034508
        /*2140*/ 	.short	0x010a
        /*2142*/ 	.byte	0x32
	.zero		1


	//   ....[59]....
        /*2144*/ 	.word	0x000099a0
        /*2148*/ 	.word	0x000000ff
        /*214c*/ 	.word	0x00000000
        /*2150*/ 	.short	0x0101
        /*2152*/ 	.byte	0x07
	.zero		1


	//   ....[60]....
        /*2154*/ 	.word	0x000099d0
        /*2158*/ 	.word	0x000000ff
        /*215c*/ 	.word	0x00034510
        /*2160*/ 	.short	0x010a
        /*2162*/ 	.byte	0x32
	.zero		1


	//   ....[61]....
        /*2164*/ 	.word	0x0000a020
        /*2168*/ 	.word	0x000000ff
        /*216c*/ 	.word	0x00000000
        /*2170*/ 	.short	0x0101
        /*2172*/ 	.byte	0x08
	.zero		1


	//   ....[62]....
        /*2174*/ 	.word	0x0000a050
        /*2178*/ 	.word	0x000000ff
        /*217c*/ 	.word	0x00034518
        /*2180*/ 	.short	0x010a
        /*2182*/ 	.byte	0x32
	.zero		1


	//   ....[63]....
        /*2184*/ 	.word	0x0000a5a0
        /*2188*/ 	.word	0x000000ff
        /*218c*/ 	.word	0x00000000
        /*2190*/ 	.short	0x0101
        /*2192*/ 	.byte	0x09
	.zero		1


	//   ....[64]....
        /*2194*/ 	.word	0x0000a5f0
        /*2198*/ 	.word	0x000000ff
        /*219c*/ 	.word	0x00034500
        /*21a0*/ 	.short	0x010a
        /*21a2*/ 	.byte	0x32
	.zero		1


	//   ....[65]....
        /*21a4*/ 	.word	0x0000ac40
        /*21a8*/ 	.word	0x000000ff
        /*21ac*/ 	.word	0x00000000
        /*21b0*/ 	.short	0x0101
        /*21b2*/ 	.byte	0x0a
	.zero		1


	//   ....[66]....
        /*21b4*/ 	.word	0x0000ac70
        /*21b8*/ 	.word	0x000000ff
        /*21bc*/ 	.word	0x00034508
        /*21c0*/ 	.short	0x010a
        /*21c2*/ 	.byte	0x32
	.zero		1


	//   ....[67]....
        /*21c4*/ 	.word	0x0000b1a0
        /*21c8*/ 	.word	0x000000ff
        /*21cc*/ 	.word	0x00000000
        /*21d0*/ 	.short	0x0101
        /*21d2*/ 	.byte	0x07
	.zero		1


	//   ....[68]....
        /*21d4*/ 	.word	0x0000b1d0
        /*21d8*/ 	.word	0x000000ff
        /*21dc*/ 	.word	0x00034510
        /*21e0*/ 	.short	0x010a
        /*21e2*/ 	.byte	0x32
	.zero		1


	//   ....[69]....
        /*21e4*/ 	.word	0x0000b800
        /*21e8*/ 	.word	0x000000ff
        /*21ec*/ 	.word	0x00000000
        /*21f0*/ 	.short	0x0101
        /*21f2*/ 	.byte	0x08
	.zero		1


	//   ....[70]....
        /*21f4*/ 	.word	0x0000b830
        /*21f8*/ 	.word	0x000000ff
        /*21fc*/ 	.word	0x00034518
        /*2200*/ 	.short	0x010a
        /*2202*/ 	.byte	0x32
	.zero		1


	//   ....[71]....
        /*2204*/ 	.word	0x0000bd60
        /*2208*/ 	.word	0x000000ff
        /*220c*/ 	.word	0x00000000
        /*2210*/ 	.short	0x0101
        /*2212*/ 	.byte	0x09
	.zero		1


	//   ....[72]....
        /*2214*/ 	.word	0x0000bd90
        /*2218*/ 	.word	0x000000ff
        /*221c*/ 	.word	0x00034500
        /*2220*/ 	.short	0x010a
        /*2222*/ 	.byte	0x32
	.zero		1


	//   ....[73]....
        /*2224*/ 	.word	0x0000c3c0
        /*2228*/ 	.word	0x000000ff
        /*222c*/ 	.word	0x00000000
        /*2230*/ 	.short	0x0101
        /*2232*/ 	.byte	0x0a
	.zero		1


	//   ....[74]....
        /*2234*/ 	.word	0x0000c3f0
        /*2238*/ 	.word	0x000000ff
        /*223c*/ 	.word	0x00034508
        /*2240*/ 	.short	0x010a
        /*2242*/ 	.byte	0x32
	.zero		1


	//   ....[75]....
        /*2244*/ 	.word	0x0000c920
        /*2248*/ 	.word	0x000000ff
        /*224c*/ 	.word	0x00000000
        /*2250*/ 	.short	0x0101
        /*2252*/ 	.byte	0x07
	.zero		1


	//   ....[76]....
        /*2254*/ 	.word	0x0000c950
        /*2258*/ 	.word	0x000000ff
        /*225c*/ 	.word	0x00034510
        /*2260*/ 	.short	0x010a
        /*2262*/ 	.byte	0x32
	.zero		1


	//   ....[77]....
        /*2264*/ 	.word	0x0000cf80
        /*2268*/ 	.word	0x000000ff
        /*226c*/ 	.word	0x00000000
        /*2270*/ 	.short	0x0101
        /*2272*/ 	.byte	0x08
	.zero		1


	//   ....[78]....
        /*2274*/ 	.word	0x0000cfb0
        /*2278*/ 	.word	0x000000ff
        /*227c*/ 	.word	0x00034518
        /*2280*/ 	.short	0x010a
        /*2282*/ 	.byte	0x32
	.zero		1


	//   ....[79]....
        /*2284*/ 	.word	0x0000d4e0
        /*2288*/ 	.word	0x000000ff
        /*228c*/ 	.word	0x00000000
        /*2290*/ 	.short	0x0101
        /*2292*/ 	.byte	0x09
	.zero		1


	//   ....[80]....
        /*2294*/ 	.word	0x0000d510
        /*2298*/ 	.word	0x000000ff
        /*229c*/ 	.word	0x00034500
        /*22a0*/ 	.short	0x010a
        /*22a2*/ 	.byte	0x32
	.zero		1


	//   ....[81]....
        /*22a4*/ 	.word	0x0000db40
        /*22a8*/ 	.word	0x000000ff
        /*22ac*/ 	.word	0x00000000
        /*22b0*/ 	.short	0x0101
        /*22b2*/ 	.byte	0x0a
	.zero		1


	//   ....[82]....
        /*22b4*/ 	.word	0x0000db70
        /*22b8*/ 	.word	0x000000ff
        /*22bc*/ 	.word	0x00034508
        /*22c0*/ 	.short	0x010a
        /*22c2*/ 	.byte	0x32
	.zero		1


	//   ....[83]....
        /*22c4*/ 	.word	0x0000e0a0
        /*22c8*/ 	.word	0x000000ff
        /*22cc*/ 	.word	0x00000000
        /*22d0*/ 	.short	0x0101
        /*22d2*/ 	.byte	0x07
	.zero		1


	//   ....[84]....
        /*22d4*/ 	.word	0x0000e0d0
        /*22d8*/ 	.word	0x000000ff
        /*22dc*/ 	.word	0x00034510
        /*22e0*/ 	.short	0x010a
        /*22e2*/ 	.byte	0x32
	.zero		1


	//   ....[85]....
        /*22e4*/ 	.word	0x0000e700
        /*22e8*/ 	.word	0x000000ff
        /*22ec*/ 	.word	0x00000000
        /*22f0*/ 	.short	0x0101
        /*22f2*/ 	.byte	0x08
	.zero		1


	//   ....[86]....
        /*22f4*/ 	.word	0x0000e730
        /*22f8*/ 	.word	0x000000ff
        /*22fc*/ 	.word	0x00034518
        /*2300*/ 	.short	0x010a
        /*2302*/ 	.byte	0x32
	.zero		1


	//   ....[87]....
        /*2304*/ 	.word	0x0000ec70
        /*2308*/ 	.word	0x000000ff
        /*230c*/ 	.word	0x00000000
        /*2310*/ 	.short	0x0101
        /*2312*/ 	.byte	0x09
	.zero		1


	//   ....[88]....
        /*2314*/ 	.word	0x0000ed00
        /*2318*/ 	.word	0x000000ff
        /*231c*/ 	.word	0x00034400
        /*2320*/ 	.short	0x010a
        /*2322*/ 	.byte	0x04
	.zero		1


	//   ....[89]....
        /*2324*/ 	.word	0x0000ee00
        /*2328*/ 	.word	0x000000ff
        /*232c*/ 	.word	0x00000000
        /*2330*/ 	.short	0x0101
        /*2332*/ 	.byte	0x04
	.zero		1


	//   ....[90]....
        /*2334*/ 	.word	0x0000f000
        /*2338*/ 	.word	0x000000ff
        /*233c*/ 	.word	0x00034400
        /*2340*/ 	.short	0x010a
        /*2342*/ 	.byte	0x04
	.zero		1


	//   ....[91]....
        /*2344*/ 	.word	0x0000f0f0
        /*2348*/ 	.word	0x000000ff
        /*234c*/ 	.word	0x00000000
        /*2350*/ 	.short	0x0101
        /*2352*/ 	.byte	0x04
	.zero		1


	//   ....[92]....
        /*2354*/ 	.word	0x0000f5d0
        /*2358*/ 	.word	0x000000ff
        /*235c*/ 	.word	0x00000000
        /*2360*/ 	.short	0x0101
        /*2362*/ 	.byte	0x0a
	.zero		1


	//   ....[93]....
        /*2364*/ 	.word	0x0000f600
        /*2368*/ 	.word	0x00000000
        /*236c*/ 	.word	0x00000000
        /*2370*/ 	.short	0x0101
        /*2372*/ 	.byte	0x33
	.zero		1


	//   ....[94]....
        /*2374*/ 	.word	0x0000fda0
        /*2378*/ 	.word	0x000000ff
        /*237c*/ 	.word	0x00034548
        /*2380*/ 	.short	0x010a
        /*2382*/ 	.byte	0x06
	.zero		1


	//   ....[95]....
        /*2384*/ 	.word	0x0000fed0
        /*2388*/ 	.word	0x000000ff
        /*238c*/ 	.word	0x00034400
        /*2390*/ 	.short	0x010a
        /*2392*/ 	.byte	0x07
	.zero		1


	//   ....[96]....
        /*2394*/ 	.word	0x0000fff0
        /*2398*/ 	.word	0x000000ff
        /*239c*/ 	.word	0x00000000
        /*23a0*/ 	.short	0x0101
        /*23a2*/ 	.byte	0x07
	.zero		1


	//   ....[97]....
        /*23a4*/ 	.word	0x000101e0
        /*23a8*/ 	.word	0x000000ff
        /*23ac*/ 	.word	0x00034520
        /*23b0*/ 	.short	0x010a
        /*23b2*/ 	.byte	0x06
	.zero		1


	//   ....[98]....
        /*23b4*/ 	.word	0x000102a0
        /*23b8*/ 	.word	0x000000ff
        /*23bc*/ 	.word	0x00034500
        /*23c0*/ 	.short	0x010b
        /*23c2*/ 	.byte	0x06
	.zero		1


	//   ....[99]....
        /*23c4*/ 	.word	0x00010300
        /*23c8*/ 	.word	0x000000ff
        /*23cc*/ 	.word	0x00000000
        /*23d0*/ 	.short	0x0101
        /*23d2*/ 	.byte	0x07
	.zero		1


	//   ....[100]....
        /*23d4*/ 	.word	0x00010330
        /*23d8*/ 	.word	0x000000ff
        /*23dc*/ 	.word	0x00034528
        /*23e0*/ 	.short	0x010a
        /*23e2*/ 	.byte	0x06
	.zero		1


	//   ....[101]....
        /*23e4*/ 	.word	0x00010410
        /*23e8*/ 	.word	0x000000ff
        /*23ec*/ 	.word	0x00034508
        /*23f0*/ 	.short	0x010b
        /*23f2*/ 	.byte	0x06
	.zero		1


	//   ....[102]....
        /*23f4*/ 	.word	0x00010480
        /*23f8*/ 	.word	0x000000ff
        /*23fc*/ 	.word	0x00000000
        /*2400*/ 	.short	0x0101
        /*2402*/ 	.byte	0x0e
	.zero		1


	//   ....[103]....
        /*2404*/ 	.word	0x000104b0
        /*2408*/ 	.word	0x000000ff
        /*240c*/ 	.word	0x00034530
        /*2410*/ 	.short	0x010a
        /*2412*/ 	.byte	0x06
	.zero		1


	//   ....[104]....
        /*2414*/ 	.word	0x00010580
        /*2418*/ 	.word	0x000000ff
        /*241c*/ 	.word	0x00034510
        /*2420*/ 	.short	0x010b
        /*2422*/ 	.byte	0x06
	.zero		1


	//   ....[105]....
        /*2424*/ 	.word	0x000105e0
        /*2428*/ 	.word	0x000000ff
        /*242c*/ 	.word	0x00000000
        /*2430*/ 	.short	0x0101
        /*2432*/ 	.byte	0x0f
	.zero		1


	//   ....[106]....
        /*2434*/ 	.word	0x00010610
        /*2438*/ 	.word	0x000000ff
        /*243c*/ 	.word	0x00034538
        /*2440*/ 	.short	0x010a
        /*2442*/ 	.byte	0x06
	.zero		1


	//   ....[107]....
        /*2444*/ 	.word	0x000106f0
        /*2448*/ 	.word	0x000000ff
        /*244c*/ 	.word	0x00034518
        /*2450*/ 	.short	0x010b
        /*2452*/ 	.byte	0x06
	.zero		1


	//   ....[108]....
        /*2454*/ 	.word	0x00010760
        /*2458*/ 	.word	0x000000ff
        /*245c*/ 	.word	0x00000000
        /*2460*/ 	.short	0x0101
        /*2462*/ 	.byte	0x10
	.zero		1


	//   ....[109]....
        /*2464*/ 	.word	0x000107a0
        /*2468*/ 	.word	0x000000ff
        /*246c*/ 	.word	0x00034520
        /*2470*/ 	.short	0x010a
        /*2472*/ 	.byte	0x06
	.zero		1


	//   ....[110]....
        /*2474*/ 	.word	0x00010860
        /*2478*/ 	.word	0x000000ff
        /*247c*/ 	.word	0x00034500
        /*2480*/ 	.short	0x010b
        /*2482*/ 	.byte	0x06
	.zero		1


	//   ....[111]....
        /*2484*/ 	.word	0x000108a0
        /*2488*/ 	.word	0x000000ff
        /*248c*/ 	.word	0x00000000
        /*2490*/ 	.short	0x0101
        /*2492*/ 	.byte	0x07
	.zero		1


	//   ....[112]....
        /*2494*/ 	.word	0x000108d0
        /*2498*/ 	.word	0x000000ff
        /*249c*/ 	.word	0x00034528
        /*24a0*/ 	.short	0x010a
        /*24a2*/ 	.byte	0x06
	.zero		1


	//   ....[113]....
        /*24a4*/ 	.word	0x000109a0
        /*24a8*/ 	.word	0x000000ff
        /*24ac*/ 	.word	0x00034508
        /*24b0*/ 	.short	0x010b
        /*24b2*/ 	.byte	0x06
	.zero		1


	//   ....[114]....
        /*24b4*/ 	.word	0x000109e0
        /*24b8*/ 	.word	0x000000ff
        /*24bc*/ 	.word	0x00000000
        /*24c0*/ 	.short	0x0101
        /*24c2*/ 	.byte	0x0e
	.zero		1


	//   ....[115]....
        /*24c4*/ 	.word	0x00010a20
        /*24c8*/ 	.word	0x000000ff
        /*24cc*/ 	.word	0x00034530
        /*24d0*/ 	.short	0x010a
        /*24d2*/ 	.byte	0x06
	.zero		1


	//   ....[116]....
        /*24d4*/ 	.word	0x00010ae0
        /*24d8*/ 	.word	0x000000ff
        /*24dc*/ 	.word	0x00034510
        /*24e0*/ 	.short	0x010b
        /*24e2*/ 	.byte	0x06
	.zero		1


	//   ....[117]....
        /*24e4*/ 	.word	0x00010b20
        /*24e8*/ 	.word	0x000000ff
        /*24ec*/ 	.word	0x00000000
        /*24f0*/ 	.short	0x0101
        /*24f2*/ 	.byte	0x0f
	.zero		1


	//   ....[118]....
        /*24f4*/ 	.word	0x00010b50
        /*24f8*/ 	.word	0x000000ff
        /*24fc*/ 	.word	0x00034538
        /*2500*/ 	.short	0x010a
        /*2502*/ 	.byte	0x06
	.zero		1


	//   ....[119]....
        /*2504*/ 	.word	0x00010c20
        /*2508*/ 	.word	0x000000ff
        /*250c*/ 	.word	0x00034518
        /*2510*/ 	.short	0x010b
        /*2512*/ 	.byte	0x06
	.zero		1


	//   ....[120]....
        /*2514*/ 	.word	0x00010c60
        /*2518*/ 	.word	0x000000ff
        /*251c*/ 	.word	0x00000000
        /*2520*/ 	.short	0x0101
        /*2522*/ 	.byte	0x10
	.zero		1


	//   ....[121]....
        /*2524*/ 	.word	0x00010ca0
        /*2528*/ 	.word	0x000000ff
        /*252c*/ 	.word	0x00034520
        /*2530*/ 	.short	0x010a
        /*2532*/ 	.byte	0x06
	.zero		1


	//   ....[122]....
        /*2534*/ 	.word	0x00010d60
        /*2538*/ 	.word	0x000000ff
        /*253c*/ 	.word	0x00034500
        /*2540*/ 	.short	0x010b
        /*2542*/ 	.byte	0x06
	.zero		1


	//   ....[123]....
        /*2544*/ 	.word	0x00010da0
        /*2548*/ 	.word	0x000000ff
        /*254c*/ 	.word	0x00000000
        /*2550*/ 	.short	0x0101
        /*2552*/ 	.byte	0x07
	.zero		1


	//   ....[124]....
        /*2554*/ 	.word	0x00010dd0
        /*2558*/ 	.word	0x000000ff
        /*255c*/ 	.word	0x00034528
        /*2560*/ 	.short	0x010a
        /*2562*/ 	.byte	0x06
	.zero		1


	//   ....[125]....
        /*2564*/ 	.word	0x00010ea0
        /*2568*/ 	.word	0x000000ff
        /*256c*/ 	.word	0x00034508
        /*2570*/ 	.short	0x010b
        /*2572*/ 	.byte	0x06
	.zero		1


	//   ....[126]....
        /*2574*/ 	.word	0x00010ee0
        /*2578*/ 	.word	0x000000ff
        /*257c*/ 	.word	0x00000000
        /*2580*/ 	.short	0x0101
        /*2582*/ 	.byte	0x0e
	.zero		1


	//   ....[127]....
        /*2584*/ 	.word	0x00010f20
        /*2588*/ 	.word	0x000000ff
        /*258c*/ 	.word	0x00034530
        /*2590*/ 	.short	0x010a
        /*2592*/ 	.byte	0x06
	.zero		1


	//   ....[128]....
        /*2594*/ 	.word	0x00010fe0
        /*2598*/ 	.word	0x000000ff
        /*259c*/ 	.word	0x00034510
        /*25a0*/ 	.short	0x010b
        /*25a2*/ 	.byte	0x06
	.zero		1


	//   ....[129]....
        /*25a4*/ 	.word	0x00011020
        /*25a8*/ 	.word	0x000000ff
        /*25ac*/ 	.word	0x00000000
        /*25b0*/ 	.short	0x0101
        /*25b2*/ 	.byte	0x0f
	.zero		1


	//   ....[130]....
        /*25b4*/ 	.word	0x00011050
        /*25b8*/ 	.word	0x000000ff
        /*25bc*/ 	.word	0x00034538
        /*25c0*/ 	.short	0x010a
        /*25c2*/ 	.byte	0x06
	.zero		1


	//   ....[131]....
        /*25c4*/ 	.word	0x00011120
        /*25c8*/ 	.word	0x000000ff
        /*25cc*/ 	.word	0x00034518
        /*25d0*/ 	.short	0x010b
        /*25d2*/ 	.byte	0x06
	.zero		1


	//   ....[132]....
        /*25d4*/ 	.word	0x00011160
        /*25d8*/ 	.word	0x000000ff
        /*25dc*/ 	.word	0x00000000
        /*25e0*/ 	.short	0x0101
        /*25e2*/ 	.byte	0x10
	.zero		1


	//   ....[133]....
        /*25e4*/ 	.word	0x000111a0
        /*25e8*/ 	.word	0x000000ff
        /*25ec*/ 	.word	0x00034520
        /*25f0*/ 	.short	0x010a
        /*25f2*/ 	.byte	0x06
	.zero		1


	//   ....[134]....
        /*25f4*/ 	.word	0x00011260
        /*25f8*/ 	.word	0x000000ff
        /*25fc*/ 	.word	0x00034500
        /*2600*/ 	.short	0x010b
        /*2602*/ 	.byte	0x06
	.zero		1


	//   ....[135]....
        /*2604*/ 	.word	0x000112a0
        /*2608*/ 	.word	0x000000ff
        /*260c*/ 	.word	0x00000000
        /*2610*/ 	.short	0x0101
        /*2612*/ 	.byte	0x07
	.zero		1


	//   ....[136]....
        /*2614*/ 	.word	0x000112d0
        /*2618*/ 	.word	0x000000ff
        /*261c*/ 	.word	0x00034528
        /*2620*/ 	.short	0x010a
        /*2622*/ 	.byte	0x06
	.zero		1


	//   ....[137]....
        /*2624*/ 	.word	0x000113a0
        /*2628*/ 	.word	0x000000ff
        /*262c*/ 	.word	0x00034508
        /*2630*/ 	.short	0x010b
        /*2632*/ 	.byte	0x06
	.zero		1


	//   ....[138]....
        /*2634*/ 	.word	0x000113e0
        /*2638*/ 	.word	0x000000ff
        /*263c*/ 	.word	0x00000000
        /*2640*/ 	.short	0x0101
        /*2642*/ 	.byte	0x0e
	.zero		1


	//   ....[139]....
        /*2644*/ 	.word	0x00011420
        /*2648*/ 	.word	0x000000ff
        /*264c*/ 	.word	0x00034530
        /*2650*/ 	.short	0x010a
        /*2652*/ 	.byte	0x06
	.zero		1


	//   ....[140]....
        /*2654*/ 	.word	0x000114f0
        /*2658*/ 	.word	0x000000ff
        /*265c*/ 	.word	0x00034510
        /*2660*/ 	.short	0x010b
        /*2662*/ 	.byte	0x06
	.zero		1


	//   ....[141]....
        /*2664*/ 	.word	0x00011530
        /*2668*/ 	.word	0x000000ff
        /*266c*/ 	.word	0x00000000
        /*2670*/ 	.short	0x0101
        /*2672*/ 	.byte	0x0f
	.zero		1


	//   ....[142]....
        /*2674*/ 	.word	0x00011560
        /*2678*/ 	.word	0x000000ff
        /*267c*/ 	.word	0x00034538
        /*2680*/ 	.short	0x010a
        /*2682*/ 	.byte	0x06
	.zero		1


	//   ....[143]....
        /*2684*/ 	.word	0x00011630
        /*2688*/ 	.word	0x000000ff
        /*268c*/ 	.word	0x00034518
        /*2690*/ 	.short	0x010b
        /*2692*/ 	.byte	0x06
	.zero		1


	//   ....[144]....
        /*2694*/ 	.word	0x00011680
        /*2698*/ 	.word	0x000000ff
        /*269c*/ 	.word	0x00000000
        /*26a0*/ 	.short	0x0101
        /*26a2*/ 	.byte	0x10
	.zero		1


	//   ....[145]....
        /*26a4*/ 	.word	0x00011bf0
        /*26a8*/ 	.word	0x000000ff
        /*26ac*/ 	.word	0x00034520
        /*26b0*/ 	.short	0x010a
        /*26b2*/ 	.byte	0x06
	.zero		1


	//   ....[146]....
        /*26b4*/ 	.word	0x00011c30
        /*26b8*/ 	.word	0x000000ff
        /*26bc*/ 	.word	0x00034528
        /*26c0*/ 	.short	0x010a
        /*26c2*/ 	.byte	0x06
	.zero		1


	//   ....[147]....
        /*26c4*/ 	.word	0x00011c70
        /*26c8*/ 	.word	0x000000ff
        /*26cc*/ 	.word	0x00034530
        /*26d0*/ 	.short	0x010a
        /*26d2*/ 	.byte	0x06
	.zero		1


	//   ....[148]....
        /*26d4*/ 	.word	0x00011ce0
        /*26d8*/ 	.word	0x00000003
        /*26dc*/ 	.word	0x00034538
        /*26e0*/ 	.short	0x010a
        /*26e2*/ 	.byte	0x3f
	.zero		1


	//   ....[149]....
        /*26e4*/ 	.word	0x000129c0
        /*26e8*/ 	.word	0x00000008
        /*26ec*/ 	.word	0x000344c0
        /*26f0*/ 	.short	0x010a
        /*26f2*/ 	.byte	0x3f
	.zero		1


	//   ....[150]....
        /*26f4*/ 	.word	0x00012c50
        /*26f8*/ 	.word	0x000000ff
        /*26fc*/ 	.word	0x00034548
        /*2700*/ 	.short	0x0101
        /*2702*/ 	.byte	0x12
	.zero		1


	//   ....[151]....
        /*2704*/ 	.word	0x00012d50
        /*2708*/ 	.word	0x00000003
        /*270c*/ 	.word	0x00034400
        /*2710*/ 	.short	0x010a
        /*2712*/ 	.byte	0x3f
	.zero		1


	//   ....[152]....
        /*2714*/ 	.word	0x00012e90
        /*2718*/ 	.word	0x00000002
        /*271c*/ 	.word	0x00000000
        /*2720*/ 	.short	0x0101
        /*2722*/ 	.byte	0x3f
	.zero		1


	//   ....[153]....
        /*2724*/ 	.word	0x00013690
        /*2728*/ 	.word	0x00000007
        /*272c*/ 	.word	0x00000000
        /*2730*/ 	.short	0x010a
        /*2732*/ 	.byte	0x3f
	.zero		1


	//   ....[154]....
        /*2734*/ 	.word	0x00013710
        /*2738*/ 	.word	0x00000009
        /*273c*/ 	.word	0x00000000
        /*2740*/ 	.short	0x010a
        /*2742*/ 	.byte	0x3f
	.zero		1


	//   ....[155]....
        /*2744*/ 	.word	0x000137a0
        /*2748*/ 	.word	0x00000006
        /*274c*/ 	.word	0x00000000
        /*2750*/ 	.short	0x010a
        /*2752*/ 	.byte	0x3f
	.zero		1


	//   ....[156]....
        /*2754*/ 	.word	0x00013830
        /*2758*/ 	.word	0x00000009
        /*275c*/ 	.word	0x00000000
        /*2760*/ 	.short	0x010a
        /*2762*/ 	.byte	0x3f
	.zero		1


	//   ....[157]....
        /*2764*/ 	.word	0x000138c0
        /*2768*/ 	.word	0x00000006
        /*276c*/ 	.word	0x00000000
        /*2770*/ 	.short	0x010a
        /*2772*/ 	.byte	0x3f
	.zero		1


	//   ....[158]....
        /*2774*/ 	.word	0x00013950
        /*2778*/ 	.word	0x00000009
        /*277c*/ 	.word	0x00000000
        /*2780*/ 	.short	0x010a
        /*2782*/ 	.byte	0x3f
	.zero		1


	//   ....[159]....
        /*2784*/ 	.word	0x000139e0
        /*2788*/ 	.word	0x00000006
        /*278c*/ 	.word	0x00000000
        /*2790*/ 	.short	0x010a
        /*2792*/ 	.byte	0x3f
	.zero		1


	//   ....[160]....
        /*2794*/ 	.word	0x00013a70
        /*2798*/ 	.word	0x00000003
        /*279c*/ 	.word	0x00000000
        /*27a0*/ 	.short	0x010a
        /*27a2*/ 	.byte	0x3f
	.zero		1


	//   ....[161]....
        /*27a4*/ 	.word	0x000156f0
        /*27a8*/ 	.word	0x0000000c
        /*27ac*/ 	.word	0x00034440
        /*27b0*/ 	.short	0x010a
        /*27b2*/ 	.byte	0x3f
	.zero		1


	//   ....[162]....
        /*27b4*/ 	.word	0x00015810
        /*27b8*/ 	.word	0x0000000c
        /*27bc*/ 	.word	0x00034400
        /*27c0*/ 	.short	0x0101
        /*27c2*/ 	.byte	0x3f
	.zero		1


	//   ....[163]....
        /*27c4*/ 	.word	0x000158e0
        /*27c8*/ 	.word	0x00000003
        /*27cc*/ 	.word	0x00034440
        /*27d0*/ 	.short	0x010a
        /*27d2*/ 	.byte	0x3f
	.zero		1


	//   ....[164]....
        /*27d4*/ 	.word	0x00015990
        /*27d8*/ 	.word	0x00000003
        /*27dc*/ 	.word	0x00034440
        /*27e0*/ 	.short	0x010a
        /*27e2*/ 	.byte	0x3f
	.zero		1


	//   ....[165]....
        /*27e4*/ 	.word	0x00015a40
        /*27e8*/ 	.word	0x00000003
        /*27ec*/ 	.word	0x00034440
        /*27f0*/ 	.short	0x010a
        /*27f2*/ 	.byte	0x3f
	.zero		1


	//   ....[166]....
        /*27f4*/ 	.word	0x00015af0
        /*27f8*/ 	.word	0x00000003
        /*27fc*/ 	.word	0x00034440
        /*2800*/ 	.short	0x010a
        /*2802*/ 	.byte	0x3f
	.zero		1


	//   ....[167]....
        /*2804*/ 	.word	0x00015ba0
        /*2808*/ 	.word	0x00000003
        /*280c*/ 	.word	0x00034440
        /*2810*/ 	.short	0x010a
        /*2812*/ 	.byte	0x3f
	.zero		1


	//   ....[168]....
        /*2814*/ 	.word	0x00015c50
        /*2818*/ 	.word	0x00000003
        /*281c*/ 	.word	0x00034440
        /*2820*/ 	.short	0x010a
        /*2822*/ 	.byte	0x3f
	.zero		1


	//   ....[169]....
        /*2824*/ 	.word	0x00015d00
        /*2828*/ 	.word	0x00000003
        /*282c*/ 	.word	0x00034440
        /*2830*/ 	.short	0x010a
        /*2832*/ 	.byte	0x3f
	.zero		1


	//   ....[170]....
        /*2834*/ 	.word	0x00015db0
        /*2838*/ 	.word	0x00000003
        /*283c*/ 	.word	0x00034440
        /*2840*/ 	.short	0x010a
        /*2842*/ 	.byte	0x3f
	.zero		1


	//   ....[171]....
        /*2844*/ 	.word	0x00015e10
        /*2848*/ 	.word	0x0000000d
        /*284c*/ 	.word	0x00034400
        /*2850*/ 	.short	0x010a
        /*2852*/ 	.byte	0x3f
	.zero		1


	//   ....[172]....
        /*2854*/ 	.word	0x00015e80
        /*2858*/ 	.word	0x00000000
        /*285c*/ 	.word	0x00000000
        /*2860*/ 	.short	0x010a
        /*2862*/ 	.byte	0x3f
	.zero		1


	//   ....[173]....
        /*2864*/ 	.word	0x00015ee0
        /*2868*/ 	.word	0x00000003
        /*286c*/ 	.word	0x00034480
        /*2870*/ 	.short	0x010a
        /*2872*/ 	.byte	0x3f
	.zero		1


	//   ....[174]....
        /*2874*/ 	.word	0x00015f40
        /*2878*/ 	.word	0x00000009
        /*287c*/ 	.word	0x00034480
        /*2880*/ 	.short	0x010a
        /*2882*/ 	.byte	0x3f
	.zero		1


	//   ....[175]....
        /*2884*/ 	.word	0x00015fb0
        /*2888*/ 	.word	0x00000002
        /*288c*/ 	.word	0x00000010
        /*2890*/ 	.short	0x010a
        /*2892*/ 	.byte	0x3f
	.zero		1


	//   ....[176]....
        /*2894*/ 	.word	0x00016070
        /*2898*/ 	.word	0x00000004
        /*289c*/ 	.word	0x00034500
        /*28a0*/ 	.short	0x010a
        /*28a2*/ 	.byte	0x3f
	.zero		1


	//   ....[177]....
        /*28a4*/ 	.word	0x000160d0
        /*28a8*/ 	.word	0x0000000c
        /*28ac*/ 	.word	0x00034508
        /*28b0*/ 	.short	0x010a
        /*28b2*/ 	.byte	0x3f
	.zero		1


	//   ....[178]....
        /*28b4*/ 	.word	0x00016130
        /*28b8*/ 	.word	0x0000000c
        /*28bc*/ 	.word	0x00034510
        /*28c0*/ 	.short	0x010a
        /*28c2*/ 	.byte	0x3f
	.zero		1


	//   ....[179]....
        /*28c4*/ 	.word	0x00016190
        /*28c8*/ 	.word	0x0000000c
        /*28cc*/ 	.word	0x00034518
        /*28d0*/ 	.short	0x010a
        /*28d2*/ 	.byte	0x3f
	.zero		1


	//   ....[180]....
        /*28d4*/ 	.word	0x000161f0
        /*28d8*/ 	.word	0x0000000d
        /*28dc*/ 	.word	0x00034500
        /*28e0*/ 	.short	0x010a
        /*28e2*/ 	.byte	0x3f
	.zero		1


	//   ....[181]....
        /*28e4*/ 	.word	0x00016250
        /*28e8*/ 	.word	0x0000000d
        /*28ec*/ 	.word	0x00034508
        /*28f0*/ 	.short	0x010a
        /*28f2*/ 	.byte	0x3f
	.zero		1


	//   ....[182]....
        /*28f4*/ 	.word	0x000162b0
        /*28f8*/ 	.word	0x0000000d
        /*28fc*/ 	.word	0x00034510
        /*2900*/ 	.short	0x010a
        /*2902*/ 	.byte	0x3f
	.zero		1


	//   ....[183]....
        /*2904*/ 	.word	0x00016310
        /*2908*/ 	.word	0x0000000d
        /*290c*/ 	.word	0x00034518
        /*2910*/ 	.short	0x010a
        /*2912*/ 	.byte	0x3f
	.zero		1


	//   ....[184]....
        /*2914*/ 	.word	0x00016370
        /*2918*/ 	.word	0x0000000c
        /*291c*/ 	.word	0x00034500
        /*2920*/ 	.short	0x010a
        /*2922*/ 	.byte	0x3f
	.zero		1


	//   ....[185]....
        /*2924*/ 	.word	0x000163d0
        /*2928*/ 	.word	0x0000000c
        /*292c*/ 	.word	0x00034508
        /*2930*/ 	.short	0x010a
        /*2932*/ 	.byte	0x3f
	.zero		1


	//   ....[186]....
        /*2934*/ 	.word	0x00016430
        /*2938*/ 	.word	0x0000000c
        /*293c*/ 	.word	0x00034510
        /*2940*/ 	.short	0x010a
        /*2942*/ 	.byte	0x3f
	.zero		1


	//   ....[187]....
        /*2944*/ 	.word	0x00016490
        /*2948*/ 	.word	0x0000000c
        /*294c*/ 	.word	0x00034518
        /*2950*/ 	.short	0x010a
        /*2952*/ 	.byte	0x3f
	.zero		1


	//   ....[188]....
        /*2954*/ 	.word	0x000164f0
        /*2958*/ 	.word	0x0000000d
        /*295c*/ 	.word	0x00034500
        /*2960*/ 	.short	0x010a
        /*2962*/ 	.byte	0x3f
	.zero		1


	//   ....[189]....
        /*2964*/ 	.word	0x00016550
        /*2968*/ 	.word	0x0000000d
        /*296c*/ 	.word	0x00034508
        /*2970*/ 	.short	0x010a
        /*2972*/ 	.byte	0x3f
	.zero		1


	//   ....[190]....
        /*2974*/ 	.word	0x000165b0
        /*2978*/ 	.word	0x0000000d
        /*297c*/ 	.word	0x00034510
        /*2980*/ 	.short	0x010a
        /*2982*/ 	.byte	0x3f
	.zero		1


	//   ....[191]....
        /*2984*/ 	.word	0x00016610
        /*2988*/ 	.word	0x0000000d
        /*298c*/ 	.word	0x00034518
        /*2990*/ 	.short	0x010a
        /*2992*/ 	.byte	0x3f
	.zero		1


	//   ....[192]....
        /*2994*/ 	.word	0x00016670
        /*2998*/ 	.word	0x00000003
        /*299c*/ 	.word	0x00034400
        /*29a0*/ 	.short	0x010a
        /*29a2*/ 	.byte	0x3f
	.zero		1


	//   ....[193]....
        /*29a4*/ 	.word	0x000166d0
        /*29a8*/ 	.word	0x00000003
        /*29ac*/ 	.word	0x00034400
        /*29b0*/ 	.short	0x010a
        /*29b2*/ 	.byte	0x3f
	.zero		1


	//   ....[194]....
        /*29b4*/ 	.word	0x00016730
        /*29b8*/ 	.word	0x00000003
        /*29bc*/ 	.word	0x00034548
        /*29c0*/ 	.short	0x010a
        /*29c2*/ 	.byte	0x3f
	.zero		1


	//   ....[195]....
        /*29c4*/ 	.word	0x00016790
        /*29c8*/ 	.word	0x00000006
        /*29cc*/ 	.word	0x00034400
        /*29d0*/ 	.short	0x010a
        /*29d2*/ 	.byte	0x3f
	.zero		1


	//   ....[196]....
        /*29d4*/ 	.word	0x000167f0
        /*29d8*/ 	.word	0x00000003
        /*29dc*/ 	.word	0x00034520
        /*29e0*/ 	.short	0x010a
        /*29e2*/ 	.byte	0x3f
	.zero		1


	//   ....[197]....
        /*29e4*/ 	.word	0x00016850
        /*29e8*/ 	.word	0x00000003
        /*29ec*/ 	.word	0x00034528
        /*29f0*/ 	.short	0x010a
        /*29f2*/ 	.byte	0x3f
	.zero		1


	//   ....[198]....
        /*29f4*/ 	.word	0x000168b0
        /*29f8*/ 	.word	0x00000003
        /*29fc*/ 	.word	0x00034530
        /*2a00*/ 	.short	0x010a
        /*2a02*/ 	.byte	0x3f
	.zero		1


	//   ....[199]....
        /*2a04*/ 	.word	0x00016910
        /*2a08*/ 	.word	0x00000003
        /*2a0c*/ 	.word	0x00034538
        /*2a10*/ 	.short	0x010a
        /*2a12*/ 	.byte	0x3f
	.zero		1


	//   ....[200]....
        /*2a14*/ 	.word	0x00016970
        /*2a18*/ 	.word	0x00000003
        /*2a1c*/ 	.word	0x00034520
        /*2a20*/ 	.short	0x010a
        /*2a22*/ 	.byte	0x3f
	.zero		1


	//   ....[201]....
        /*2a24*/ 	.word	0x000169d0
        /*2a28*/ 	.word	0x00000003
        /*2a2c*/ 	.word	0x00034528
        /*2a30*/ 	.short	0x010a
        /*2a32*/ 	.byte	0x3f
	.zero		1


	//   ....[202]....
        /*2a34*/ 	.word	0x00016a30
        /*2a38*/ 	.word	0x00000003
        /*2a3c*/ 	.word	0x00034530
        /*2a40*/ 	.short	0x010a
        /*2a42*/ 	.byte	0x3f
	.zero		1


	//   ....[203]....
        /*2a44*/ 	.word	0x00016a90
        /*2a48*/ 	.word	0x00000003
        /*2a4c*/ 	.word	0x00034538
        /*2a50*/ 	.short	0x010a
        /*2a52*/ 	.byte	0x3f
	.zero		1


	//   ....[204]....
        /*2a54*/ 	.word	0x00016af0
        /*2a58*/ 	.word	0x00000003
        /*2a5c*/ 	.word	0x00034520
        /*2a60*/ 	.short	0x010a
        /*2a62*/ 	.byte	0x3f
	.zero		1


	//   ....[205]....
        /*2a64*/ 	.word	0x00016b50
        /*2a68*/ 	.word	0x00000003
        /*2a6c*/ 	.word	0x00034528
        /*2a70*/ 	.short	0x010a
        /*2a72*/ 	.byte	0x3f
	.zero		1


	//   ....[206]....
        /*2a74*/ 	.word	0x00016bb0
        /*2a78*/ 	.word	0x00000003
        /*2a7c*/ 	.word	0x00034530
        /*2a80*/ 	.short	0x010a
        /*2a82*/ 	.byte	0x3f
	.zero		1


	//   ....[207]....
        /*2a84*/ 	.word	0x00016c10
        /*2a88*/ 	.word	0x00000003
        /*2a8c*/ 	.word	0x00034538
        /*2a90*/ 	.short	0x010a
        /*2a92*/ 	.byte	0x3f
	.zero		1


	//   ....[208]....
        /*2a94*/ 	.word	0x00016c70
        /*2a98*/ 	.word	0x00000003
        /*2a9c*/ 	.word	0x00034520
        /*2aa0*/ 	.short	0x010a
        /*2aa2*/ 	.byte	0x3f
	.zero		1


	//   ....[209]....
        /*2aa4*/ 	.word	0x00016cd0
        /*2aa8*/ 	.word	0x00000003
        /*2aac*/ 	.word	0x00034528
        /*2ab0*/ 	.short	0x010a
        /*2ab2*/ 	.byte	0x3f
	.zero		1


	//   ....[210]....
        /*2ab4*/ 	.word	0x00016d30
        /*2ab8*/ 	.word	0x00000003
        /*2abc*/ 	.word	0x00034530
        /*2ac0*/ 	.short	0x010a
        /*2ac2*/ 	.byte	0x3f
	.zero		1


	//   ....[211]....
        /*2ac4*/ 	.word	0x00016d90
        /*2ac8*/ 	.word	0x00000003
        /*2acc*/ 	.word	0x00034538
        /*2ad0*/ 	.short	0x010a
        /*2ad2*/ 	.byte	0x3f
	.zero		1


	//   ....[212]....
        /*2ad4*/ 	.word	0x00016df0
        /*2ad8*/ 	.word	0x00000003
        /*2adc*/ 	.word	0x00034520
        /*2ae0*/ 	.short	0x010a
        /*2ae2*/ 	.byte	0x3f
	.zero		1


	//   ....[213]....
        /*2ae4*/ 	.word	0x00016e50
        /*2ae8*/ 	.word	0x00000003
        /*2aec*/ 	.word	0x00034528
        /*2af0*/ 	.short	0x010a
        /*2af2*/ 	.byte	0x3f
	.zero		1


	//   ....[214]....
        /*2af4*/ 	.word	0x00016eb0
        /*2af8*/ 	.word	0x00000003
        /*2afc*/ 	.word	0x00034530
        /*2b00*/ 	.short	0x010a
        /*2b02*/ 	.byte	0x3f
	.zero		1


	//   ....[215]....
        /*2b04*/ 	.word	0x00016f80
        /*2b08*/ 	.word	0x00000008
        /*2b0c*/ 	.word	0x000344c0
        /*2b10*/ 	.short	0x010a
        /*2b12*/ 	.byte	0x3f
	.zero		1


	//   ....[216]....
        /*2b14*/ 	.word	0x00016fd0
        /*2b18*/ 	.word	0x00000003
        /*2b1c*/ 	.word	0x00034400
        /*2b20*/ 	.short	0x010a
        /*2b22*/ 	.byte	0x3f
	.zero		1


	//   ....[217]....
        /*2b24*/ 	.word	0x000171e0
        /*2b28*/ 	.word	0x00000007
        /*2b2c*/ 	.word	0x00000000
        /*2b30*/ 	.short	0x010a
        /*2b32*/ 	.byte	0x3f
	.zero		1


	//   ....[218]....
        /*2b34*/ 	.word	0x00017230
        /*2b38*/ 	.word	0x00000009
        /*2b3c*/ 	.word	0x00000000
        /*2b40*/ 	.short	0x010a
        /*2b42*/ 	.byte	0x3f
	.zero		1


	//   ....[219]....
        /*2b44*/ 	.word	0x00017280
        /*2b48*/ 	.word	0x00000006
        /*2b4c*/ 	.word	0x00000000
        /*2b50*/ 	.short	0x010a
        /*2b52*/ 	.byte	0x3f
	.zero		1


	//   ....[220]....
        /*2b54*/ 	.word	0x000172d0
        /*2b58*/ 	.word	0x00000009
        /*2b5c*/ 	.word	0x00000000
        /*2b60*/ 	.short	0x010a
        /*2b62*/ 	.byte	0x3f
	.zero		1


	//   ....[221]....
        /*2b64*/ 	.word	0x00017320
        /*2b68*/ 	.word	0x00000006
        /*2b6c*/ 	.word	0x00000000
        /*2b70*/ 	.short	0x010a
        /*2b72*/ 	.byte	0x3f
	.zero		1


	//   ....[222]....
        /*2b74*/ 	.word	0x00017370
        /*2b78*/ 	.word	0x00000009
        /*2b7c*/ 	.word	0x00000000
        /*2b80*/ 	.short	0x010a
        /*2b82*/ 	.byte	0x3f
	.zero		1


	//   ....[223]....
        /*2b84*/ 	.word	0x000173c0
        /*2b88*/ 	.word	0x00000006
        /*2b8c*/ 	.word	0x00000000
        /*2b90*/ 	.short	0x010a
        /*2b92*/ 	.byte	0x3f
	.zero		1


	//   ....[224]....
        /*2b94*/ 	.word	0x00017410
        /*2b98*/ 	.word	0x0000000c
        /*2b9c*/ 	.word	0x00034440
        /*2ba0*/ 	.short	0x010a
        /*2ba2*/ 	.byte	0x3f
	.zero		1


	//   ....[225]....
        /*2ba4*/ 	.word	0x00017460
        /*2ba8*/ 	.word	0x00000003
        /*2bac*/ 	.word	0x00034440
        /*2bb0*/ 	.short	0x010a
        /*2bb2*/ 	.byte	0x3f
	.zero		1


	//   ....[226]....
        /*2bb4*/ 	.word	0x000174b0
        /*2bb8*/ 	.word	0x00000003
        /*2bbc*/ 	.word	0x00034440
        /*2bc0*/ 	.short	0x010a
        /*2bc2*/ 	.byte	0x3f
	.zero		1


	//   ....[227]....
        /*2bc4*/ 	.word	0x00017500
        /*2bc8*/ 	.word	0x00000003
        /*2bcc*/ 	.word	0x00034440
        /*2bd0*/ 	.short	0x010a
        /*2bd2*/ 	.byte	0x3f
	.zero		1


	//   ....[228]....
        /*2bd4*/ 	.word	0x00017550
        /*2bd8*/ 	.word	0x00000003
        /*2bdc*/ 	.word	0x00034440
        /*2be0*/ 	.short	0x010a
        /*2be2*/ 	.byte	0x3f
	.zero		1


	//   ....[229]....
        /*2be4*/ 	.word	0x000175a0
        /*2be8*/ 	.word	0x00000003
        /*2bec*/ 	.word	0x00034440
        /*2bf0*/ 	.short	0x010a
        /*2bf2*/ 	.byte	0x3f
	.zero		1


	//   ....[230]....
        /*2bf4*/ 	.word	0x000175f0
        /*2bf8*/ 	.word	0x00000003
        /*2bfc*/ 	.word	0x00034440
        /*2c00*/ 	.short	0x010a
        /*2c02*/ 	.byte	0x3f
	.zero		1


	//   ....[231]....
        /*2c04*/ 	.word	0x00017640
        /*2c08*/ 	.word	0x00000003
        /*2c0c*/ 	.word	0x00034440
        /*2c10*/ 	.short	0x010a
        /*2c12*/ 	.byte	0x3f
	.zero		1


	//----- nvinfo : EIATTR_NUM_MBARRIERS
	.align		4
.L_39:
        /*2c14*/ 	.byte	0x03, 0x38
        /*2c16*/ 	.short	0x002e


	//----- nvinfo : EIATTR_EXIT_INSTR_OFFSETS
	.align		4
        /*2c18*/ 	.byte	0x04, 0x1c
        /*2c1a*/ 	.short	(.L_41 - .L_40)


	//   ....[0]....
.L_40:
        /*2c1c*/ 	.word	0x00003080


	//   ....[1]....
        /*2c20*/ 	.word	0x000032b0


	//   ....[2]....
        /*2c24*/ 	.word	0x00003420


	//   ....[3]....
        /*2c28*/ 	.word	0x0000f620


	//   ....[4]....
        /*2c2c*/ 	.word	0x0000f6c0


	//   ....[5]....
        /*2c30*/ 	.word	0x00011d30


	//   ....[6]....
        /*2c34*/ 	.word	0x00013ac0


	//   ....[7]....
        /*2c38*/ 	.word	0x00015de0


	//----- nvinfo : EIATTR_MAX_THREADS
	.align		4
.L_41:
        /*2c3c*/ 	.byte	0x04, 0x05
        /*2c3e*/ 	.short	(.L_43 - .L_42)
.L_42:
        /*2c40*/ 	.word	0x00000180
        /*2c44*/ 	.word	0x00000001
        /*2c48*/ 	.word	0x00000001


	//----- nvinfo : EIATTR_CRS_STACK_SIZE
	.align		4
.L_43:
        /*2c4c*/ 	.byte	0x04, 0x1e
        /*2c4e*/ 	.short	(.L_45 - .L_44)
.L_44:
        /*2c50*/ 	.word	0x00000000


	//----- nvinfo : EIATTR_CBANK_PARAM_SIZE
	.align		4
.L_45:
        /*2c54*/ 	.byte	0x03, 0x19
        /*2c56*/ 	.short	0x0770


	//----- nvinfo : EIATTR_PARAM_CBANK
	.align		4
        /*2c58*/ 	.byte	0x04, 0x0a
        /*2c5a*/ 	.short	(.L_47 - .L_46)
	.align		4
.L_46:
        /*2c5c*/ 	.word	index@(.nv.constant0._ZN7cutlass13device_kernelINS_4gemm6kernel13GemmUniversalINS1_17GroupProblemShapeIN4cute5tupleIJiiiEEEEENS1_10collective13CollectiveMmaINS1_39MainloopSm90ArrayTmaGmmaWarpSpecializedILi8ENS6_IJNS5_1CILi2EEENSC_ILi1EEESE_EEENS1_52KernelPtrArrayTmaWarpSpecializedPingpongFP8FastAccumEEENS6_IJNSC_ILi128EEENSC_ILi256EEENSC_ILi64EEEEEENS_12float_e4m3_tEPNS6_IJlSE_NSC_ILi0EEEEEESM_SP_NS5_8TiledMMAINS5_8MMA_AtomIJNS5_4SM904GMMA31MMA_64x256x32_F32E4M3E4M3_SS_TNILNST_7ScaleInE1ELSV_1EEEEEENS5_6LayoutINS6_IJSE_SE_SE_EEENS6_IJSN_SN_SN_EEEEENS6_IJNS5_10UnderscoreES12_S12_EEEEENS5_13SM90_TMA_LOADENS5_14ComposedLayoutINS5_7SwizzleILi2ELi4ELi3EEENS5_18smem_ptr_flag_bitsILi8EEENSY_INS6_IJNSC_ILi8EEESK_EEENS6_IJSK_SE_EEEEEEEvNS5_8identityENS5_23SM90_TMA_LOAD_MULTICASTES1F_vS1G_EENS_8epilogue10collective18CollectiveEpilogueINS1J_30Sm90PtrArrayTmaWarpSpecializedILi4ELi2ELi16ELb1ELb0ELi2EEEJSL_NS6_IJSK_NSC_ILi32EEEEEENS_6half_tEPNS6_IJSE_lSN_EEES1Q_S1S_NS1J_6fusion15FusionCallbacksIS1N_NS1T_17LinearCombinationIS1Q_fS1Q_fLNS_15FloatRoundStyleE2EEESL_S1P_JEEES15_NS16_INS17_ILi3ELi4ELi3EEENS19_ILi16EEENSY_INS6_IJSK_S1B_EEENS6_IJSE_SK_EEEEEEENS5_17SM75_U16x8_LDSM_TENS5_14SM90_TMA_STOREES24_NS5_17SM90_U16x8_STSM_TENS5_9Copy_AtomIJNS5_17SM90_U32x4_STSM_NES1Q_EEEvEEEvvEEEEvNT_6ParamsE)
        /*2c60*/ 	.short	0x0210
        /*2c62*/ 	.short	0x0770


	//----- nvinfo : EIATTR_SW_WAR
	.align		4
.L_47:
        /*2c64*/ 	.byte	0x04, 0x36
        /*2c66*/ 	.short	(.L_49 - .L_48)
.L_48:
        /*2c68*/ 	.word	0x00000008
.L_49:


//--------------------- .nv.callgraph             --------------------------
	.section	.nv.callgraph,"",@"SHT_CUDA_CALLGRAPH"
	.align	4
	.sectionentsize	8
	.align		4
        /*0000*/ 	.word	0x00000000
	.align		4
        /*0004*/ 	.word	0xffffffff
	.align		4
        /*0008*/ 	.word	index@(_ZN7cutlass13device_kernelINS_4gemm6kernel13GemmUniversalINS1_17GroupProblemShapeIN4cute5tupleIJiiiEEEEENS1_10collective13CollectiveMmaINS1_39MainloopSm90ArrayTmaGmmaWarpSpecializedILi8ENS6_IJNS5_1CILi2EEENSC_ILi1EEESE_EEENS1_52KernelPtrArrayTmaWarpSpecializedPingpongFP8FastAccumEEENS6_IJNSC_ILi128EEENSC_ILi256EEENSC_ILi64EEEEEENS_12float_e4m3_tEPNS6_IJlSE_NSC_ILi0EEEEEESM_SP_NS5_8TiledMMAINS5_8MMA_AtomIJNS5_4SM904GMMA31MMA_64x256x32_F32E4M3E4M3_SS_TNILNST_7ScaleInE1ELSV_1EEEEEENS5_6LayoutINS6_IJSE_SE_SE_EEENS6_IJSN_SN_SN_EEEEENS6_IJNS5_10UnderscoreES12_S12_EEEEENS5_13SM90_TMA_LOADENS5_14ComposedLayoutINS5_7SwizzleILi2ELi4ELi3EEENS5_18smem_ptr_flag_bitsILi8EEENSY_INS6_IJNSC_ILi8EEESK_EEENS6_IJSK_SE_EEEEEEEvNS5_8identityENS5_23SM90_TMA_LOAD_MULTICASTES1F_vS1G_EENS_8epilogue10collective18CollectiveEpilogueINS1J_30Sm90PtrArrayTmaWarpSpecializedILi4ELi2ELi16ELb1ELb0ELi2EEEJSL_NS6_IJSK_NSC_ILi32EEEEEENS_6half_tEPNS6_IJSE_lSN_EEES1Q_S1S_NS1J_6fusion15FusionCallbacksIS1N_NS1T_17LinearCombinationIS1Q_fS1Q_fLNS_15FloatRoundStyleE2EEESL_S1P_JEEES15_NS16_INS17_ILi3ELi4ELi3EEENS19_ILi16EEENSY_INS6_IJSK_S1B_EEENS6_IJSE_SK_EEEEEEENS5_17SM75_U16x8_LDSM_TENS5_14SM90_TMA_STOREES24_NS5_17SM90_U16x8_STSM_TENS5_9Copy_AtomIJNS5_17SM90_U32x4_STSM_NES1Q_EEEvEEEvvEEEEvNT_6ParamsE)
	.align		4
        /*000c*/ 	.word	index@(__assertfail)
	.align		4
        /*0010*/ 	.word	0x00000000
	.align		4
        /*0014*/ 	.word	0xfffffffe
	.align		4
        /*0018*/ 	.word	0x00000000
	.align		4
        /*001c*/ 	.word	0xfffffffd
	.align		4
        /*0020*/ 	.word	0x00000000
	.align		4
        /*0024*/ 	.word	0xfffffffc


//--------------------- .nv.constant4             --------------------------
	.section	.nv.constant4,"a",@progbits
	.align	8
	.align		8
.nv.constant4:
        /*0000*/ 	.dword	__assertfail
	.align		8
        /*0008*/ 	.dword	__unnamed_1
	.align		8
        /*0010*/ 	.dword	_ZN39_INTERNAL_fd385c76_4_k_cu_9d9619b7_27934cuda3std3__45__cpo5beginE
	.align		8
        /*0018*/ 	.dword	_ZN39_INTERNAL_fd385c76_4_k_cu_9d9619b7_27934cuda3std3__45__cpo3endE
	.align		8
        /*0020*/ 	.dword	_ZN39_INTERNAL_fd385c76_4_k_cu_9d9619b7_27934cuda3std3__45__cpo6cbeginE
	.align		8
        /*0028*/ 	.dword	_ZN39_INTERNAL_fd385c76_4_k_cu_9d9619b7_27934cuda3std3__45__cpo4cendE
	.align		8
        /*0030*/ 	.dword	_ZN39_INTERNAL_fd385c76_4_k_cu_9d9619b7_27934cuda3std3__441_GLOBAL__N__fd385c76_4_k_cu_9d9619b7_27936ignoreE
	.align		8
        /*0038*/ 	.dword	_ZN39_INTERNAL_fd385c76_4_k_cu_9d9619b7_27934cuda3std3__419piecewise_constructE
	.align		8
        /*0040*/ 	.dword	_ZN39_INTERNAL_fd385c76_4_k_cu_9d9619b7_27934cuda3std3__48in_placeE
	.align		8
        /*0048*/ 	.dword	_ZN39_INTERNAL_fd385c76_4_k_cu_9d9619b7_27934cuda3std6ranges3__45__cpo4swapE
	.align		8
        /*0050*/ 	.dword	_ZN39_INTERNAL_fd385c76_4_k_cu_9d9619b7_27934cuda3std6ranges3__45__cpo9iter_moveE
	.align		8
        /*0058*/ 	.dword	_ZN39_INTERNAL_fd385c76_4_k_cu_9d9619b7_27934cute7productE
	.align		8
        /*0060*/ 	.dword	_ZN39_INTERNAL_fd385c76_4_k_cu_9d9619b7_27934cute1_E
	.align		8
        /*0068*/ 	.dword	$str$24
	.align		8
        /*0070*/ 	.dword	$str$25


//--------------------- .text._ZN7cutlass13device_kernelINS_4gemm6kernel13GemmUniversalINS1_17GroupProblemShapeIN4cute5tupleIJiiiEEEEENS1_10collective13CollectiveMmaINS1_39MainloopSm90ArrayTmaGmmaWarpSpecializedILi8ENS6_IJNS5_1CILi2EEENSC_ILi1EEESE_EEENS1_52KernelPtrArrayTmaWarpSpecializedPingpongFP8FastAccumEEENS6_IJNSC_ILi128EEENSC_ILi256EEENSC_ILi64EEEEEENS_12float_e4m3_tEPNS6_IJlSE_NSC_ILi0EEEEEESM_SP_NS5_8TiledMMAINS5_8MMA_AtomIJNS5_4SM904GMMA31MMA_64x256x32_F32E4M3E4M3_SS_TNILNST_7ScaleInE1ELSV_1EEEEEENS5_6LayoutINS6_IJSE_SE_SE_EEENS6_IJSN_SN_SN_EEEEENS6_IJNS5_10UnderscoreES12_S12_EEEEENS5_13SM90_TMA_LOADENS5_14ComposedLayoutINS5_7SwizzleILi2ELi4ELi3EEENS5_18smem_ptr_flag_bitsILi8EEENSY_INS6_IJNSC_ILi8EEESK_EEENS6_IJSK_SE_EEEEEEEvNS5_8identityENS5_23SM90_TMA_LOAD_MULTICASTES1F_vS1G_EENS_8epilogue10collective18CollectiveEpilogueINS1J_30Sm90PtrArrayTmaWarpSpecializedILi4ELi2ELi16ELb1ELb0ELi2EEEJSL_NS6_IJSK_NSC_ILi32EEEEEENS_6half_tEPNS6_IJSE_lSN_EEES1Q_S1S_NS1J_6fusion15FusionCallbacksIS1N_NS1T_17LinearCombinationIS1Q_fS1Q_fLNS_15FloatRoundStyleE2EEESL_S1P_JEEES15_NS16_INS17_ILi3ELi4ELi3EEENS19_ILi16EEENSY_INS6_IJSK_S1B_EEENS6_IJSE_SK_EEEEEEENS5_17SM75_U16x8_LDSM_TENS5_14SM90_TMA_STOREES24_NS5_17SM90_U16x8_STSM_TENS5_9Copy_AtomIJNS5_17SM90_U32x4_STSM_NES1Q_EEEvEEEvvEEEEvNT_6ParamsE --------------------------
	.section	.text._ZN7cutlass13device_kernelINS_4gemm6kernel13GemmUniversalINS1_17GroupProblemShapeIN4cute5tupleIJiiiEEEEENS1_10collective13CollectiveMmaINS1_39MainloopSm90ArrayTmaGmmaWarpSpecializedILi8ENS6_IJNS5_1CILi2EEENSC_ILi1EEESE_EEENS1_52KernelPtrArrayTmaWarpSpecializedPingpongFP8FastAccumEEENS6_IJNSC_ILi128EEENSC_ILi256EEENSC_ILi64EEEEEENS_12float_e4m3_tEPNS6_IJlSE_NSC_ILi0EEEEEESM_SP_NS5_8TiledMMAINS5_8MMA_AtomIJNS5_4SM904GMMA31MMA_64x256x32_F32E4M3E4M3_SS_TNILNST_7ScaleInE1ELSV_1EEEEEENS5_6LayoutINS6_IJSE_SE_SE_EEENS6_IJSN_SN_SN_EEEEENS6_IJNS5_10UnderscoreES12_S12_EEEEENS5_13SM90_TMA_LOADENS5_14ComposedLayoutINS5_7SwizzleILi2ELi4ELi3EEENS5_18smem_ptr_flag_bitsILi8EEENSY_INS6_IJNSC_ILi8EEESK_EEENS6_IJSK_SE_EEEEEEEvNS5_8identityENS5_23SM90_TMA_LOAD_MULTICASTES1F_vS1G_EENS_8epilogue10collective18CollectiveEpilogueINS1J_30Sm90PtrArrayTmaWarpSpecializedILi4ELi2ELi16ELb1ELb0ELi2EEEJSL_NS6_IJSK_NSC_ILi32EEEEEENS_6half_tEPNS6_IJSE_lSN_EEES1Q_S1S_NS1J_6fusion15FusionCallbacksIS1N_NS1T_17LinearCombinationIS1Q_fS1Q_fLNS_15FloatRoundStyleE2EEESL_S1P_JEEES15_NS16_INS17_ILi3ELi4ELi3EEENS19_ILi16EEENSY_INS6_IJSK_S1B_EEENS6_IJSE_SK_EEEEEEENS5_17SM75_U16x8_LDSM_TENS5_14SM90_TMA_STOREES24_NS5_17SM90_U16x8_STSM_TENS5_9Copy_AtomIJNS5_17SM90_U32x4_STSM_NES1Q_EEEvEEEvvEEEEvNT_6ParamsE,"ax",@progbits
	.align	128
.text._ZN7cutlass13device_kernelINS_4gemm6kernel13GemmUniversalINS1_17GroupProblemShapeIN4cute5tupleIJiiiEEEEENS1_10collective13CollectiveMmaINS1_39MainloopSm90ArrayTmaGmmaWarpSpecializedILi8ENS6_IJNS5_1CILi2EEENSC_ILi1EEESE_EEENS1_52KernelPtrArrayTmaWarpSpecializedPingpongFP8FastAccumEEENS6_IJNSC_ILi128EEENSC_ILi256EEENSC_ILi64EEEEEENS_12float_e4m3_tEPNS6_IJlSE_NSC_ILi0EEEEEESM_SP_NS5_8TiledMMAINS5_8MMA_AtomIJNS5_4SM904GMMA31MMA_64x256x32_F32E4M3E4M3_SS_TNILNST_7ScaleInE1ELSV_1EEEEEENS5_6LayoutINS6_IJSE_SE_SE_EEENS6_IJSN_SN_SN_EEEEENS6_IJNS5_10UnderscoreES12_S12_EEEEENS5_13SM90_TMA_LOADENS5_14ComposedLayoutINS5_7SwizzleILi2ELi4ELi3EEENS5_18smem_ptr_flag_bitsILi8EEENSY_INS6_IJNSC_ILi8EEESK_EEENS6_IJSK_SE_EEEEEEEvNS5_8identityENS5_23SM90_TMA_LOAD_MULTICASTES1F_vS1G_EENS_8epilogue10collective18CollectiveEpilogueINS1J_30Sm90PtrArrayTmaWarpSpecializedILi4ELi2ELi16ELb1ELb0ELi2EEEJSL_NS6_IJSK_NSC_ILi32EEEEEENS_6half_tEPNS6_IJSE_lSN_EEES1Q_S1S_NS1J_6fusion15FusionCallbacksIS1N_NS1T_17LinearCombinationIS1Q_fS1Q_fLNS_15FloatRoundStyleE2EEESL_S1P_JEEES15_NS16_INS17_ILi3ELi4ELi3EEENS19_ILi16EEENSY_INS6_IJSK_S1B_EEENS6_IJSE_SK_EEEEEEENS5_17SM75_U16x8_LDSM_TENS5_14SM90_TMA_STOREES24_NS5_17SM90_U16x8_STSM_TENS5_9Copy_AtomIJNS5_17SM90_U32x4_STSM_NES1Q_EEEvEEEvvEEEEvNT_6ParamsE:
        .type           _ZN7cutlass13device_kernelINS_4gemm6kernel13GemmUniversalINS1_17GroupProblemShapeIN4cute5tupleIJiiiEEEEENS1_10collective13CollectiveMmaINS1_39MainloopSm90ArrayTmaGmmaWarpSpecializedILi8ENS6_IJNS5_1CILi2EEENSC_ILi1EEESE_EEENS1_52KernelPtrArrayTmaWarpSpecializedPingpongFP8FastAccumEEENS6_IJNSC_ILi128EEENSC_ILi256EEENSC_ILi64EEEEEENS_12float_e4m3_tEPNS6_IJlSE_NSC_ILi0EEEEEESM_SP_NS5_8TiledMMAINS5_8MMA_AtomIJNS5_4SM904GMMA31MMA_64x256x32_F32E4M3E4M3_SS_TNILNST_7ScaleInE1ELSV_1EEEEEENS5_6LayoutINS6_IJSE_SE_SE_EEENS6_IJSN_SN_SN_EEEEENS6_IJNS5_10UnderscoreES12_S12_EEEEENS5_13SM90_TMA_LOADENS5_14ComposedLayoutINS5_7SwizzleILi2ELi4ELi3EEENS5_18smem_ptr_flag_bitsILi8EEENSY_INS6_IJNSC_ILi8EEESK_EEENS6_IJSK_SE_EEEEEEEvNS5_8identityENS5_23SM90_TMA_LOAD_MULTICASTES1F_vS1G_EENS_8epilogue10collective18CollectiveEpilogueINS1J_30Sm90PtrArrayTmaWarpSpecializedILi4ELi2ELi16ELb1ELb0ELi2EEEJSL_NS6_IJSK_NSC_ILi32EEEEEENS_6half_tEPNS6_IJSE_lSN_EEES1Q_S1S_NS1J_6fusion15FusionCallbacksIS1N_NS1T_17LinearCombinationIS1Q_fS1Q_fLNS_15FloatRoundStyleE2EEESL_S1P_JEEES15_NS16_INS17_ILi3ELi4ELi3EEENS19_ILi16EEENSY_INS6_IJSK_S1B_EEENS6_IJSE_SK_EEEEEEENS5_17SM75_U16x8_LDSM_TENS5_14SM90_TMA_STOREES24_NS5_17SM90_U16x8_STSM_TENS5_9Copy_AtomIJNS5_17SM90_U32x4_STSM_NES1Q_EEEvEEEvvEEEEvNT_6ParamsE,@function
        .size           _ZN7cutlass13device_kernelINS_4gemm6kernel13GemmUniversalINS1_17GroupProblemShapeIN4cute5tupleIJiiiEEEEENS1_10collective13CollectiveMmaINS1_39MainloopSm90ArrayTmaGmmaWarpSpecializedILi8ENS6_IJNS5_1CILi2EEENSC_ILi1EEESE_EEENS1_52KernelPtrArrayTmaWarpSpecializedPingpongFP8FastAccumEEENS6_IJNSC_ILi128EEENSC_ILi256EEENSC_ILi64EEEEEENS_12float_e4m3_tEPNS6_IJlSE_NSC_ILi0EEEEEESM_SP_NS5_8TiledMMAINS5_8MMA_AtomIJNS5_4SM904GMMA31MMA_64x256x32_F32E4M3E4M3_SS_TNILNST_7ScaleInE1ELSV_1EEEEEENS5_6LayoutINS6_IJSE_SE_SE_EEENS6_IJSN_SN_SN_EEEEENS6_IJNS5_10UnderscoreES12_S12_EEEEENS5_13SM90_TMA_LOADENS5_14ComposedLayoutINS5_7SwizzleILi2ELi4ELi3EEENS5_18smem_ptr_flag_bitsILi8EEENSY_INS6_IJNSC_ILi8EEESK_EEENS6_IJSK_SE_EEEEEEEvNS5_8identityENS5_23SM90_TMA_LOAD_MULTICASTES1F_vS1G_EENS_8epilogue10collective18CollectiveEpilogueINS1J_30Sm90PtrArrayTmaWarpSpecializedILi4ELi2ELi16ELb1ELb0ELi2EEEJSL_NS6_IJSK_NSC_ILi32EEEEEENS_6half_tEPNS6_IJSE_lSN_EEES1Q_S1S_NS1J_6fusion15FusionCallbacksIS1N_NS1T_17LinearCombinationIS1Q_fS1Q_fLNS_15FloatRoundStyleE2EEESL_S1P_JEEES15_NS16_INS17_ILi3ELi4ELi3EEENS19_ILi16EEENSY_INS6_IJSK_S1B_EEENS6_IJSE_SK_EEEEEEENS5_17SM75_U16x8_LDSM_TENS5_14SM90_TMA_STOREES24_NS5_17SM90_U16x8_STSM_TENS5_9Copy_AtomIJNS5_17SM90_U32x4_STSM_NES1Q_EEEvEEEvvEEEEvNT_6ParamsE,(.L_x_441 - _ZN7cutlass13device_kernelINS_4gemm6kernel13GemmUniversalINS1_17GroupProblemShapeIN4cute5tupleIJiiiEEEEENS1_10collective13CollectiveMmaINS1_39MainloopSm90ArrayTmaGmmaWarpSpecializedILi8ENS6_IJNS5_1CILi2EEENSC_ILi1EEESE_EEENS1_52KernelPtrArrayTmaWarpSpecializedPingpongFP8FastAccumEEENS6_IJNSC_ILi128EEENSC_ILi256EEENSC_ILi64EEEEEENS_12float_e4m3_tEPNS6_IJlSE_NSC_ILi0EEEEEESM_SP_NS5_8TiledMMAINS5_8MMA_AtomIJNS5_4SM904GMMA31MMA_64x256x32_F32E4M3E4M3_SS_TNILNST_7ScaleInE1ELSV_1EEEEEENS5_6LayoutINS6_IJSE_SE_SE_EEENS6_IJSN_SN_SN_EEEEENS6_IJNS5_10UnderscoreES12_S12_EEEEENS5_13SM90_TMA_LOADENS5_14ComposedLayoutINS5_7SwizzleILi2ELi4ELi3EEENS5_18smem_ptr_flag_bitsILi8EEENSY_INS6_IJNSC_ILi8EEESK_EEENS6_IJSK_SE_EEEEEEEvNS5_8identityENS5_23SM90_TMA_LOAD_MULTICASTES1F_vS1G_EENS_8epilogue10collective18CollectiveEpilogueINS1J_30Sm90PtrArrayTmaWarpSpecializedILi4ELi2ELi16ELb1ELb0ELi2EEEJSL_NS6_IJSK_NSC_ILi32EEEEEENS_6half_tEPNS6_IJSE_lSN_EEES1Q_S1S_NS1J_6fusion15FusionCallbacksIS1N_NS1T_17LinearCombinationIS1Q_fS1Q_fLNS_15FloatRoundStyleE2EEESL_S1P_JEEES15_NS16_INS17_ILi3ELi4ELi3EEENS19_ILi16EEENSY_INS6_IJSK_S1B_EEENS6_IJSE_SK_EEEEEEENS5_17SM75_U16x8_LDSM_TENS5_14SM90_TMA_STOREES24_NS5_17SM90_U16x8_STSM_TENS5_9Copy_AtomIJNS5_17SM90_U32x4_STSM_NES1Q_EEEvEEEvvEEEEvNT_6ParamsE)
        .other          _ZN7cutlass13device_kernelINS_4gemm6kernel13GemmUniversalINS1_17GroupProblemShapeIN4cute5tupleIJiiiEEEEENS1_10collective13CollectiveMmaINS1_39MainloopSm90ArrayTmaGmmaWarpSpecializedILi8ENS6_IJNS5_1CILi2EEENSC_ILi1EEESE_EEENS1_52KernelPtrArrayTmaWarpSpecializedPingpongFP8FastAccumEEENS6_IJNSC_ILi128EEENSC_ILi256EEENSC_ILi64EEEEEENS_12float_e4m3_tEPNS6_IJlSE_NSC_ILi0EEEEEESM_SP_NS5_8TiledMMAINS5_8MMA_AtomIJNS5_4SM904GMMA31MMA_64x256x32_F32E4M3E4M3_SS_TNILNST_7ScaleInE1ELSV_1EEEEEENS5_6LayoutINS6_IJSE_SE_SE_EEENS6_IJSN_SN_SN_EEEEENS6_IJNS5_10UnderscoreES12_S12_EEEEENS5_13SM90_TMA_LOADENS5_14ComposedLayoutINS5_7SwizzleILi2ELi4ELi3EEENS5_18smem_ptr_flag_bitsILi8EEENSY_INS6_IJNSC_ILi8EEESK_EEENS6_IJSK_SE_EEEEEEEvNS5_8identityENS5_23SM90_TMA_LOAD_MULTICASTES1F_vS1G_EENS_8epilogue10collective18CollectiveEpilogueINS1J_30Sm90PtrArrayTmaWarpSpecializedILi4ELi2ELi16ELb1ELb0ELi2EEEJSL_NS6_IJSK_NSC_ILi32EEEEEENS_6half_tEPNS6_IJSE_lSN_EEES1Q_S1S_NS1J_6fusion15FusionCallbacksIS1N_NS1T_17LinearCombinationIS1Q_fS1Q_fLNS_15FloatRoundStyleE2EEESL_S1P_JEEES15_NS16_INS17_ILi3ELi4ELi3EEENS19_ILi16EEENSY_INS6_IJSK_S1B_EEENS6_IJSE_SK_EEEEEEENS5_17SM75_U16x8_LDSM_TENS5_14SM90_TMA_STOREES24_NS5_17SM90_U16x8_STSM_TENS5_9Copy_AtomIJNS5_17SM90_U32x4_STSM_NES1Q_EEEvEEEvvEEEEvNT_6ParamsE,@"STO_CUDA_ENTRY STV_DEFAULT"
_ZN7cutlass13device_kernelINS_4gemm6kernel13GemmUniversalINS1_17GroupProblemShapeIN4cute5tupleIJiiiEEEEENS1_10collective13CollectiveMmaINS1_39MainloopSm90ArrayTmaGmmaWarpSpecializedILi8ENS6_IJNS5_1CILi2EEENSC_ILi1EEESE_EEENS1_52KernelPtrArrayTmaWarpSpecializedPingpongFP8FastAccumEEENS6_IJNSC_ILi128EEENSC_ILi256EEENSC_ILi64EEEEEENS_12float_e4m3_tEPNS6_IJlSE_NSC_ILi0EEEEEESM_SP_NS5_8TiledMMAINS5_8MMA_AtomIJNS5_4SM904GMMA31MMA_64x256x32_F32E4M3E4M3_SS_TNILNST_7ScaleInE1ELSV_1EEEEEENS5_6LayoutINS6_IJSE_SE_SE_EEENS6_IJSN_SN_SN_EEEEENS6_IJNS5_10UnderscoreES12_S12_EEEEENS5_13SM90_TMA_LOADENS5_14ComposedLayoutINS5_7SwizzleILi2ELi4ELi3EEENS5_18smem_ptr_flag_bitsILi8EEENSY_INS6_IJNSC_ILi8EEESK_EEENS6_IJSK_SE_EEEEEEEvNS5_8identityENS5_23SM90_TMA_LOAD_MULTICASTES1F_vS1G_EENS_8epilogue10collective18CollectiveEpilogueINS1J_30Sm90PtrArrayTmaWarpSpecializedILi4ELi2ELi16ELb1ELb0ELi2EEEJSL_NS6_IJSK_NSC_ILi32EEEEEENS_6half_tEPNS6_IJSE_lSN_EEES1Q_S1S_NS1J_6fusion15FusionCallbacksIS1N_NS1T_17LinearCombinationIS1Q_fS1Q_fLNS_15FloatRoundStyleE2EEESL_S1P_JEEES15_NS16_INS17_ILi3ELi4ELi3EEENS19_ILi16EEENSY_INS6_IJSK_S1B_EEENS6_IJSE_SK_EEEEEEENS5_17SM75_U16x8_LDSM_TENS5_14SM90_TMA_STOREES24_NS5_17SM90_U16x8_STSM_TENS5_9Copy_AtomIJNS5_17SM90_U32x4_STSM_NES1Q_EEEvEEEvvEEEEvNT_6ParamsE:
[----:B------:R-:W1:Y:S02]  /*0000*/  LDC R1, c[0x0][0x28] ;  /* 0x00000a00ff017b82 */ /* 0x000e640000000800 */
[----:B-1----:R-:W-:-:S06]  /*0010*/  VIADD R1, R1, 0xfffffb10 ;  /* 0xfffffb1001017836 */ /* 0x002fcc0000000000 */
[----:B------:R-:W1:Y:S01]  /*0020*/  LDC.64 R4, c[0x0][0x918] ;  /* 0x00024600ff047b82 */ /* 0x000e620000000a00 */
[----:B------:R-:W-:Y:S01]  /*0030*/  ULDC.64 UR38, c[0x0][0x208] ;  /* 0x0000820000267ab9 */ /* 0x000fe20000000a00 */
[----:B------:R-:W2:Y:S01]  /*0040*/  S2R R20, SR_TID.X ;  /* 0x0000000000147919 */ /* 0x000ea20000002100 */
[----:B------:R-:W-:Y:S01]  /*0050*/  ULDC UR4, c[0x0][0x910] ;  /* 0x0002440000047ab9 */ /* 0x000fe20000000800 */
[----:B------:R-:W-:Y:S01]  /*0060*/  ULDC.64 UR20, c[0x0][0x8d0] ;  /* 0x0002340000147ab9 */ /* 0x000fe20000000a00 */
[----:B------:R-:W-:Y:S01]  /*0070*/  ULDC.64 UR14, c[0x0][0x8c8] ;  /* 0x00023200000e7ab9 */ /* 0x000fe20000000a00 */
[----:B------:R-:W-:Y:S01]  /*0080*/  MOV R8, RZ ;  /* 0x000000ff00087202 */ /* 0x000fe20000000f00 */
[----:B------:R-:W-:Y:S01]  /*0090*/  IMAD.MOV.U32 R0, RZ, RZ, RZ ;  /* 0x000000ffff007224 */ /* 0x000fe200078e00ff */
[----:B------:R-:W3:Y:S01]  /*00a0*/  S2UR UR24, SR_CTAID.Y ;  /* 0x00000000001879c3 */ /* 0x000ee20000002600 */
[----:B------:R-:W-:Y:S01]  /*00b0*/  ULDC.64 UR16, c[0x0][0x8e0] ;  /* 0x0002380000107ab9 */ /* 0x000fe20000000a00 */
[----:B------:R-:W-:Y:S01]  /*00c0*/  ULDC.64 UR22, c[0x0][0x8e8] ;  /* 0x00023a0000167ab9 */ /* 0x000fe20000000a00 */
[----:B-1----:R-:W4:Y:S01]  /*00d0*/  LDG.E R7, desc[UR38][R4.64] ;  /* 0x0000002604077981 */ /* 0x002f22000c1e1900 */
[----:B------:R-:W-:-:S03]  /*00e0*/  IMAD.U32 R12, RZ, RZ, UR4 ;  /* 0x00000004ff0c7e24 */ /* 0x000fc6000f8e00ff */
[----:B------:R-:W4:Y:S01]  /*00f0*/  LDG.E R6, desc[UR38][R4.64+0x4] ;  /* 0x0000042604067981 */ /* 0x000f22000c1e1900 */
[----:B--2---:R-:W-:Y:S01]  /*0100*/  LOP3.LUT R21, R20, 0x1f, RZ, 0xc0, !PT ;  /* 0x0000001f14157812 */ /* 0x004fe200078ec0ff */
[----:B------:R-:W-:Y:S01]  /*0110*/  UISETP.NE.U32.AND UP0, UPT, UR20, URZ, UPT ;  /* 0x0000003f1400728c */ /* 0x000fe2000bf05070 */
[----:B------:R-:W1:Y:S01]  /*0120*/  S2UR UR53, SR_CTAID.X ;  /* 0x00000000003579c3 */ /* 0x000e620000002500 */
[----:B------:R-:W-:Y:S01]  /*0130*/  ULDC UR4, c[0x0][0x908] ;  /* 0x0002420000047ab9 */ /* 0x000fe20000000800 */
[----:B------:R-:W-:Y:S01]  /*0140*/  ISETP.GE.AND P0, PT, R21, R12, PT ;  /* 0x0000000c1500720c */ /* 0x000fe20003f06270 */
[----:B------:R-:W-:Y:S02]  /*0150*/  UISETP.NE.AND.EX UP0, UPT, UR21, URZ, UPT, UP0 ;  /* 0x0000003f1500728c */ /* 0x000fe4000bf05300 */
[----:B------:R-:W-:-:S09]  /*0160*/  UISETP.NE.AND UP3, UPT, UR4, 0x1, UPT ;  /* 0x000000010400788c */ /* 0x000fd2000bf65270 */
[----:B------:R-:W-:Y:S01]  /*0170*/  @UP0 ULDC UR26, c[0x0][0x8dc] ;  /* 0x00023700001a0ab9 */ /* 0x000fe20000000800 */
[----:B------:R-:W2:Y:S01]  /*0180*/  @!P0 LDC.64 R2, c[0x0][0x918] ;  /* 0x00024600ff028b82 */ /* 0x000ea20000000a00 */
[----:B---3--:R-:W-:Y:S02]  /*0190*/  @UP3 UMOV UR6, UR24 ;  /* 0x0000001800063c82 */ /* 0x008fe40008000000 */
[----:B------:R-:W-:Y:S01]  /*01a0*/  @UP3 UMOV UR4, UR6 ;  /* 0x0000000600043c82 */ /* 0x000fe20008000000 */
[----:B------:R-:W-:Y:S01]  /*01b0*/  @!UP3 UMOV UR6, UR24 ;  /* 0x000000180006bc82 */ /* 0x000fe20008000000 */
[----:B------:R-:W-:Y:S01]  /*01c0*/  @UP3 ULDC UR8, c[0x0][0x10] ;  /* 0x0000040000083ab9 */ /* 0x000fe20000000800 */
[----:B------:R-:W-:Y:S01]  /*01d0*/  @UP3 UMOV UR5, URZ ;  /* 0x0000003f00053c82 */ /* 0x000fe20008000000 */
[----:B------:R-:W-:Y:S01]  /*01e0*/  @UP3 UMOV UR7, URZ ;  /* 0x0000003f00073c82 */ /* 0x000fe20008000000 */
[----:B-1----:R-:W-:Y:S01]  /*01f0*/  @UP3 UIMAD.WIDE.U32 UR8, UR53, UR8, UR4 ;  /* 0x00000008350832a5 */ /* 0x002fe2000f8e0004 */
[----:B------:R-:W-:Y:S01]  /*0200*/  @!UP3 ULDC UR10, c[0x0][0xc] ;  /* 0x00000300000abab9 */ /* 0x000fe20000000800 */
[----:B--2---:R-:W-:-:S05]  /*0210*/  @!P0 IMAD.WIDE.U32 R2, R21, 0xc, R2 ;  /* 0x0000000c15028825 */ /* 0x004fca00078e0002 */
[----:B------:R1:W5:Y:S04]  /*0220*/  @!P0 LDG.E R8, desc[UR38][R2.64] ;  /* 0x0000002602088981 */ /* 0x000368000c1e1900 */
[----:B------:R1:W5:Y:S01]  /*0230*/  @!P0 LDG.E R0, desc[UR38][R2.64+0x4] ;  /* 0x0000042602008981 */ /* 0x000362000c1e1900 */
[----:B------:R-:W-:Y:S01]  /*0240*/  ISETP.NE.U32.AND P0, PT, RZ, UR22, PT ;  /* 0x00000016ff007c0c */ /* 0x000fe2000bf05070 */
[----:B------:R-:W-:-:S03]  /*0250*/  UMOV UR4, UR53 ;  /* 0x0000003500047c82 */ /* 0x000fc60008000000 */
[----:B------:R-:W-:Y:S01]  /*0260*/  ISETP.NE.AND.EX P0, PT, RZ, UR23, PT, P0 ;  /* 0x00000017ff007c0c */ /* 0x000fe2000bf05300 */
[----:B------:R-:W-:Y:S01]  /*0270*/  UMOV UR5, URZ ;  /* 0x0000003f00057c82 */ /* 0x000fe20008000000 */
[----:B------:R-:W-:Y:S02]  /*0280*/  @UP3 UIADD3 UR7, UR9, UR7, URZ ;  /* 0x0000000709073290 */ /* 0x000fe4000fffe03f */
[----:B------:R-:W-:-:S07]  /*0290*/  @!UP3 UIMAD.WIDE.U32 UR4, UR10, UR6, UR4 ;  /* 0x000000060a04b2a5 */ /* 0x000fce000f8e0004 */
[----:B------:R-:W-:Y:S01]  /*02a0*/  @!UP3 UMOV UR8, UR4 ;  /* 0x000000040008bc82 */ /* 0x000fe20008000000 */
[----:B------:R-:W-:Y:S01]  /*02b0*/  @!UP3 UMOV UR7, UR5 ;  /* 0x000000050007bc82 */ /* 0x000fe20008000000 */
[----:B----4-:R-:W-:Y:S02]  /*02c0*/  R2UR UR12, R7 ;  /* 0x00000000070c72ca */ /* 0x010fe400000e0000 */
[----:B------:R-:W-:-:S11]  /*02d0*/  R2UR UR28, R6 ;  /* 0x00000000061c72ca */ /* 0x000fd600000e0000 */
[----:B------:R-:W-:-:S04]  /*02e0*/  UIADD3 UR11, UP1, UR12, UR14, URZ ;  /* 0x0000000e0c0b7290 */ /* 0x000fc8000ff3e03f */
[----:B------:R-:W-:Y:S02]  /*02f0*/  ULEA.HI.X.SX32 UR12, UR12, UR15, 0x1, UP1 ;  /* 0x0000000f0c0c7291 */ /* 0x000fe400088f0e3f */
[----:B------:R-:W-:-:S04]  /*0300*/  UIADD3 UR11, UP1, UR11, -0x1, URZ ;  /* 0xffffffff0b0b7890 */ /* 0x000fc8000ff3e03f */
[----:B------:R-:W-:Y:S02]  /*0310*/  UIADD3.X UR12, UR12, -0x1, URZ, UP1, !UPT ;  /* 0xffffffff0c0c7890 */ /* 0x000fe40008ffe43f */
[----:B------:R-:W-:-:S04]  /*0320*/  @UP0 UIADD3 UR26, UP1, UR11, UR26, URZ ;  /* 0x0000001a0b1a0290 */ /* 0x000fc8000ff3e03f */
[----:B------:R-:W-:Y:S02]  /*0330*/  @UP0 UIADD3.X UR29, URZ, UR12, URZ, UP1, !UPT ;  /* 0x0000000c3f1d0290 */ /* 0x000fe40008ffe43f */
[----:B------:R-:W-:Y:S02]  /*0340*/  UIADD3 UR13, UP1, UR28, UR16, URZ ;  /* 0x000000101c0d7290 */ /* 0x000fe4000ff3e03f */
[----:B------:R-:W-:Y:S02]  /*0350*/  @UP0 UIMAD.WIDE.U32 UR18, UR29, UR20, URZ ;  /* 0x000000141d1202a5 */ /* 0x000fe4000f8e003f */
[----:B------:R-:W-:Y:S02]  /*0360*/  ULEA.HI.X.SX32 UR28, UR28, UR17, 0x1, UP1 ;  /* 0x000000111c1c7291 */ /* 0x000fe400088f0e3f */
[----:B------:R-:W-:Y:S02]  /*0370*/  @UP0 UIMAD.WIDE.U32 UR24, UP1, UR26, UR21, UR18 ;  /* 0x000000151a1802a5 */ /* 0x000fe4000f820012 */
[----:B------:R-:W-:-:S02]  /*0380*/  @UP0 UIMAD.WIDE.U32 UR18, UR26, UR20, URZ ;  /* 0x000000141a1202a5 */ /* 0x000fc4000f8e003f */
[----:B------:R-:W-:Y:S02]  /*0390*/  @UP0 UIADD3.X UR27, URZ, URZ, URZ, UP1, !UPT ;  /* 0x0000003f3f1b0290 */ /* 0x000fe40008ffe43f */
[----:B------:R-:W-:Y:S01]  /*03a0*/  @UP0 UIADD3 URZ, UP1, UR19, UR24, URZ ;  /* 0x00000018133f0290 */ /* 0x000fe2000ff3e03f */
[----:B------:R-:W-:-:S03]  /*03b0*/  @UP0 UMOV UR26, UR25 ;  /* 0x00000019001a0c82 */ /* 0x000fc60008000000 */
[----:B------:R-:W-:Y:S02]  /*03c0*/  @UP0 UIMAD.WIDE.U32.X UR18, UR29, UR21, UR26, UP1 ;  /* 0x000000151d1202a5 */ /* 0x000fe400088e041a */
[----:B------:R-:W-:-:S04]  /*03d0*/  UIADD3 UR13, UP2, UR13, -0x1, URZ ;  /* 0xffffffff0d0d7890 */ /* 0x000fc8000ff5e03f */
[----:B------:R-:W-:Y:S01]  /*03e0*/  UIADD3.X UR24, UR28, -0x1, URZ, UP2, !UPT ;  /* 0xffffffff1c187890 */ /* 0x000fe200097fe43f */
[----:B------:R-:W-:Y:S01]  /*03f0*/  @UP0 UMOV UR11, UR18 ;  /* 0x00000012000b0c82 */ /* 0x000fe20008000000 */
[----:B------:R-:W-:Y:S01]  /*0400*/  @UP0 UMOV UR12, UR19 ;  /* 0x00000013000c0c82 */ /* 0x000fe20008000000 */
[----:B-1----:R-:W-:Y:S09]  /*0410*/  @!P0 BRA `(.L_x_0) ;  /* 0x0000000000308947 */ /* 0x002ff20003800000 */
[----:B------:R-:W-:Y:S02]  /*0420*/  ULDC UR9, c[0x0][0x8f4] ;  /* 0x00023d0000097ab9 */ /* 0x000fe40000000800 */
[----:B------:R-:W-:-:S04]  /*0430*/  UIADD3 UR9, UP1, UR13, UR9, URZ ;  /* 0x000000090d097290 */ /* 0x000fc8000ff3e03f */
[----:B------:R-:W-:-:S04]  /*0440*/  UIADD3.X UR10, URZ, UR24, URZ, UP1, !UPT ;  /* 0x000000183f0a7290 */ /* 0x000fc80008ffe43f */
[----:B------:R-:W-:-:S04]  /*0450*/  UIMAD.WIDE.U32 UR4, UR10, UR22, URZ ;  /* 0x000000160a0472a5 */ /* 0x000fc8000f8e003f */
[----:B------:R-:W-:Y:S02]  /*0460*/  UIMAD.WIDE.U32 UR18, UP1, UR9, UR23, UR4 ;  /* 0x00000017091272a5 */ /* 0x000fe4000f820004 */
[----:B------:R-:W-:Y:S02]  /*0470*/  UIMAD.WIDE.U32 UR4, UR9, UR22, URZ ;  /* 0x00000016090472a5 */ /* 0x000fe4000f8e003f */
[----:B------:R-:W-:Y:S02]  /*0480*/  UIADD3.X UR25, URZ, URZ, URZ, UP1, !UPT ;  /* 0x0000003f3f197290 */ /* 0x000fe40008ffe43f */
[----:B------:R-:W-:Y:S01]  /*0490*/  UIADD3 URZ, UP1, UR5, UR18, URZ ;  /* 0x00000012053f7290 */ /* 0x000fe2000ff3e03f */
[----:B------:R-:W-:-:S03]  /*04a0*/  UMOV UR24, UR19 ;  /* 0x0000001300187c82 */ /* 0x000fc60008000000 */
[----:B------:R-:W-:-:S07]  /*04b0*/  UIMAD.WIDE.U32.X UR4, UR10, UR23, UR24, UP1 ;  /* 0x000000170a0472a5 */ /* 0x000fce00088e0418 */
[----:B------:R-:W-:Y:S01]  /*04c0*/  UMOV UR13, UR4 ;  /* 0x00000004000d7c82 */ /* 0x000fe20008000000 */
[----:B------:R-:W-:-:S05]  /*04d0*/  UMOV UR24, UR5 ;  /* 0x0000000500187c82 */ /* 0x000fca0008000000 */
.L_x_0:
[----:B------:R-:W-:Y:S01]  /*04e0*/  ULDC UR9, c[0x0][0x934] ;  /* 0x00024d0000097ab9 */ /* 0x000fe20000000800 */
[----:B------:R-:W-:Y:S01]  /*04f0*/  ULDC UR10, c[0x0][0x904] ;  /* 0x00024100000a7ab9 */ /* 0x000fe20000000800 */
[----:B------:R-:W-:Y:S01]  /*0500*/  ULDC UR4, c[0x0][0x938] ;  /* 0x00024e0000047ab9 */ /* 0x000fe20000000800 */
[----:B------:R-:W-:Y:S01]  /*0510*/  USHF.L.U32 UR9, UR9, UR10, URZ ;  /* 0x0000000a09097299 */ /* 0x000fe2000800063f */
[----:B------:R-:W-:Y:S01]  /*0520*/  SHF.R.U32.HI R14, RZ, 0x5, R20 ;  /* 0x00000005ff0e7819 */ /* 0x000fe20000011614 */
[----:B------:R-:W-:Y:S01]  /*0530*/  USHF.L.U32 UR10, UR4, UR10, URZ ;  /* 0x0000000a040a7299 */ /* 0x000fe2000800063f */
[----:B------:R-:W-:Y:S01]  /*0540*/  ULDC UR26, c[0x0][0x8d8] ;  /* 0x00023600001a7ab9 */ /* 0x000fe20000000800 */
[----:B------:R-:W-:Y:S02]  /*0550*/  ULDC UR30, c[0x0][0x8f0] ;  /* 0x00023c00001e7ab9 */ /* 0x000fe40000000800 */
[----:B------:R-:W-:Y:S01]  /*0560*/  IMAD.U32 R10, RZ, RZ, UR9 ;  /* 0x00000009ff0a7e24 */ /* 0x000fe2000f8e00ff */
[----:B------:R-:W-:Y:S01]  /*0570*/  USHF.R.U64 UR18, UR11, UR26, UR12 ;  /* 0x0000001a0b127299 */ /* 0x000fe2000800120c */
[----:B------:R-:W-:Y:S01]  /*0580*/  MOV R9, UR10 ;  /* 0x0000000a00097c02 */ /* 0x000fe20008000f00 */
[----:B------:R-:W-:-:S02]  /*0590*/  USHF.R.U64 UR11, UR13, UR30, UR24 ;  /* 0x0000001e0d0b7299 */ /* 0x000fc40008001218 */
[----:B------:R-:W-:Y:S01]  /*05a0*/  IABS R2, R10 ;  /* 0x0000000a00027213 */ /* 0x000fe20000000000 */
[----:B------:R-:W-:Y:S01]  /*05b0*/  UIADD3 UR18, UR18, -0x1, UR9 ;  /* 0xffffffff12127890 */ /* 0x000fe2000fffe009 */
[----:B------:R-:W-:Y:S01]  /*05c0*/  IABS R3, R9 ;  /* 0x0000000900037213 */ /* 0x000fe20000000000 */
[----:B------:R-:W-:Y:S01]  /*05d0*/  UIADD3 UR11, UR11, -0x1, UR10 ;  /* 0xffffffff0b0b7890 */ /* 0x000fe2000fffe00a */
[----:B------:R-:W-:Y:S01]  /*05e0*/  R2UR UR28, R2 ;  /* 0x00000000021c72ca */ /* 0x000fe200000e0000 */
[----:B------:R-:W-:Y:S01]  /*05f0*/  UMOV UR12, URZ ;  /* 0x0000003f000c7c82 */ /* 0x000fe20008000000 */
[----:B------:R-:W-:Y:S01]  /*0600*/  UISETP.GE.AND UP5, UPT, UR18, URZ, UPT ;  /* 0x0000003f1200728c */ /* 0x000fe2000bfa6270 */
[----:B------:R-:W-:Y:S01]  /*0610*/  IMAD.MOV.U32 R2, RZ, RZ, R3 ;  /* 0x000000ffff027224 */ /* 0x000fe200078e0003 */
[----:B------:R-:W-:Y:S01]  /*0620*/  UISETP.NE.AND UP4, UPT, UR9, URZ, UPT ;  /* 0x0000003f0900728c */ /* 0x000fe2000bf85270 */
[----:B------:R-:W-:-:S03]  /*0630*/  UMOV UR59, 0x1 ;  /* 0x00000001003b7882 */ /* 0x000fc60000000000 */
[----:B------:R-:W-:-:S05]  /*0640*/  R2UR UR27, R2 ;  /* 0x00000000021b72ca */ /* 0x000fca00000e0000 */
[----:B------:R-:W1:Y:S08]  /*0650*/  I2F.RP R2, UR28 ;  /* 0x0000001c00027d06 */ /* 0x000e700008209400 */
[----:B------:R-:W2:Y:S08]  /*0660*/  I2F.RP R4, UR27 ;  /* 0x0000001b00047d06 */ /* 0x000eb00008209400 */
[----:B-1----:R-:W1:Y:S08]  /*0670*/  MUFU.RCP R2, R2 ;  /* 0x0000000200027308 */ /* 0x002e700000001000 */
[----:B--2---:R-:W2:Y:S01]  /*0680*/  MUFU.RCP R4, R4 ;  /* 0x0000000400047308 */ /* 0x004ea20000001000 */
[----:B-1----:R-:W-:-:S02]  /*0690*/  VIADD R3, R2, 0xffffffe ;  /* 0x0ffffffe02037836 */ /* 0x002fc40000000000 */
[----:B------:R-:W-:-:S05]  /*06a0*/  IMAD.U32 R2, RZ, RZ, UR18 ;  /* 0x00000012ff027e24 */ /* 0x000fca000f8e00ff */
[----:B------:R-:W1:Y:S01]  /*06b0*/  F2I.FTZ.U32.TRUNC.NTZ R3, R3 ;  /* 0x0000000300037305 */ /* 0x000e62000021f000 */
[----:B------:R-:W-:Y:S02]  /*06c0*/  IABS R2, R2 ;  /* 0x0000000200027213 */ /* 0x000fe40000000000 */
[----:B--2---:R-:W-:Y:S02]  /*06d0*/  IADD3 R5, R4, 0xffffffe, RZ ;  /* 0x0ffffffe04057810 */ /* 0x004fe40007ffe0ff */
[----:B------:R-:W-:Y:S02]  /*06e0*/  IABS R4, R10 ;  /* 0x0000000a00047213 */ /* 0x000fe40000000000 */
[----:B------:R-:W-:Y:S02]  /*06f0*/  R2UR UR32, R2 ;  /* 0x00000000022072ca */ /* 0x000fe400000e0000 */
[----:B------:R-:W2:Y:S01]  /*0700*/  F2I.FTZ.U32.TRUNC.NTZ R5, R5 ;  /* 0x0000000500057305 */ /* 0x000ea2000021f000 */
[----:B------:R-:W-:-:S02]  /*0710*/  IADD3 R4, RZ, -R4, RZ ;  /* 0x80000004ff047210 */ /* 0x000fc40007ffe0ff */
[----:B-1----:R-:W-:Y:S01]  /*0720*/  R2UR UR13, R3 ;  /* 0x00000000030d72ca */ /* 0x002fe200000e0000 */
[----:B------:R-:W-:Y:S01]  /*0730*/  IMAD.U32 R3, RZ, RZ, UR11 ;  /* 0x0000000bff037e24 */ /* 0x000fe2000f8e00ff */
[----:B--2---:R-:W-:-:S04]  /*0740*/  R2UR UR5, R5 ;  /* 0x00000000050572ca */ /* 0x004fc800000e0000 */
[----:B------:R-:W-:Y:S01]  /*0750*/  IABS R5, R3 ;  /* 0x0000000300057213 */ /* 0x000fe20000000000 */
[----:B------:R-:W-:Y:S01]  /*0760*/  IMAD.MOV.U32 R3, RZ, RZ, R4 ;  /* 0x000000ffff037224 */ /* 0x000fe200078e0004 */
[----:B------:R-:W-:-:S05]  /*0770*/  IABS R4, R9 ;  /* 0x0000000900047213 */ /* 0x000fca0000000000 */
[----:B------:R-:W-:Y:S01]  /*0780*/  UIADD3 UR4, URZ, -UR13, URZ ;  /* 0x8000000d3f047290 */ /* 0x000fe2000fffe03f */
[----:B------:R-:W-:Y:S01]  /*0790*/  IMAD.MOV.U32 R2, RZ, RZ, R5 ;  /* 0x000000ffff027224 */ /* 0x000fe200078e0005 */
[----:B------:R-:W-:Y:S02]  /*07a0*/  IADD3 R4, RZ, -R4, RZ ;  /* 0x80000004ff047210 */ /* 0x000fe40007ffe0ff */
[----:B------:R-:W-:Y:S01]  /*07b0*/  UIMAD UR4, UR4, UR28, URZ ;  /* 0x0000001c040472a4 */ /* 0x000fe2000f8e023f */
[----:B------:R-:W-:Y:S02]  /*07c0*/  R2UR UR29, R3 ;  /* 0x00000000031d72ca */ /* 0x000fe400000e0000 */
[----:B------:R-:W-:Y:S01]  /*07d0*/  R2UR UR33, R2 ;  /* 0x00000000022172ca */ /* 0x000fe200000e0000 */
[----:B------:R-:W-:Y:S01]  /*07e0*/  UIADD3 UR24, URZ, -UR5, URZ ;  /* 0x800000053f187290 */ /* 0x000fe2000fffe03f */
[----:B------:R-:W-:Y:S01]  /*07f0*/  IMAD.MOV.U32 R2, RZ, RZ, R4 ;  /* 0x000000ffff027224 */ /* 0x000fe200078e0004 */
[----:B------:R-:W-:Y:S01]  /*0800*/  UIMAD.WIDE.U32 UR12, UR13, UR4, UR12 ;  /* 0x000000040d0c72a5 */ /* 0x000fe2000f8e000c */
[----:B------:R-:W1:Y:S01]  /*0810*/  SHFL.IDX PT, R3, R14, RZ, 0x1f ;  /* 0x00001fff0e037589 */ /* 0x000e6200000e0000 */
[----:B------:R-:W-:Y:S01]  /*0820*/  UIMAD UR24, UR24, UR27, URZ ;  /* 0x0000001b181872a4 */ /* 0x000fe2000f8e023f */
[----:B------:R-:W-:Y:S01]  /*0830*/  UMOV UR4, URZ ;  /* 0x0000003f00047c82 */ /* 0x000fe20008000000 */
[----:B------:R-:W-:-:S02]  /*0840*/  R2UR UR31, R2 ;  /* 0x00000000021f72ca */ /* 0x000fc400000e0000 */
[----:B------:R-:W-:Y:S01]  /*0850*/  UIMAD.WIDE.U32 UR24, UR5, UR24, UR4 ;  /* 0x00000018051872a5 */ /* 0x000fe2000f8e0004 */
[----:B------:R-:W-:Y:S01]  /*0860*/  SHF.R.U32.HI R2, RZ, 0x7, R20 ;  /* 0x00000007ff027819 */ /* 0x000fe20000011614 */
[----:B------:R-:W-:-:S04]  /*0870*/  UIMAD.WIDE.U32 UR4, UR13, UR32, URZ ;  /* 0x000000200d0472a5 */ /* 0x000fc8000f8e003f */
[----:B------:R-:W-:Y:S01]  /*0880*/  UIMAD UR5, UR5, UR29, UR32 ;  /* 0x0000001d050572a4 */ /* 0x000fe2000f8e0220 */
[----:B------:R-:W2:Y:S01]  /*0890*/  SHFL.IDX PT, R2, R2, RZ, 0x1f ;  /* 0x00001fff02027589 */ /* 0x000ea200000e0000 */
[----:B------:R-:W-:Y:S01]  /*08a0*/  UMOV UR19, UR25 ;  /* 0x0000001900137c82 */ /* 0x000fe20008000000 */
[----:B------:R-:W-:Y:S02]  /*08b0*/  ULOP3.LUT UR32, URZ, UR9, URZ, 0x33, !UPT ;  /* 0x000000093f207292 */ /* 0x000fe4000f8e333f */
[----:B------:R-:W-:Y:S02]  /*08c0*/  UIMAD.WIDE.U32 UR24, UR19, UR33, URZ ;  /* 0x00000021131872a5 */ /* 0x000fe4000f8e003f */
[----:B------:R-:W-:Y:S02]  /*08d0*/  UISETP.GT.U32.AND UP1, UPT, UR28, UR5, UPT ;  /* 0x000000051c00728c */ /* 0x000fe4000bf24070 */
[----:B------:R-:W-:Y:S02]  /*08e0*/  UIMAD UR25, UR25, UR31, UR33 ;  /* 0x0000001f191972a4 */ /* 0x000fe4000f8e0221 */
[----:B------:R-:W-:-:S02]  /*08f0*/  ULOP3.LUT UR33, URZ, UR10, URZ, 0x33, !UPT ;  /* 0x0000000a3f217292 */ /* 0x000fc4000f8e333f */
[----:B------:R-:W-:Y:S01]  /*0900*/  UISETP.GT.U32.AND UP2, UPT, UR27, UR25, UPT ;  /* 0x000000191b00728c */ /* 0x000fe2000bf44070 */
[----:B-1----:R-:W-:-:S04]  /*0910*/  R2UR UR34, R3 ;  /* 0x00000000032272ca */ /* 0x002fc800000e0000 */
[----:B------:R-:W-:-:S04]  /*0920*/  @!UP1 UIADD3 UR5, UR5, -UR28, URZ ;  /* 0x8000001c05059290 */ /* 0x000fc8000fffe03f */
[----:B------:R-:W-:Y:S02]  /*0930*/  UISETP.GT.U32.AND UP6, UPT, UR28, UR5, UPT ;  /* 0x000000051c00728c */ /* 0x000fe4000bfc4070 */
[----:B------:R-:W-:Y:S01]  /*0940*/  @!UP2 UIADD3 UR25, UR25, -UR27, URZ ;  /* 0x8000001b1919a290 */ /* 0x000fe2000fffe03f */
[----:B--2---:R-:W-:Y:S01]  /*0950*/  R2UR UR12, R2 ;  /* 0x00000000020c72ca */ /* 0x004fe200000e0000 */
[----:B------:R-:W-:Y:S01]  /*0960*/  UISETP.NE.AND UP2, UPT, UR10, URZ, UPT ;  /* 0x0000003f0a00728c */ /* 0x000fe2000bf45270 */
[----:B------:R-:W-:Y:S01]  /*0970*/  ISETP.NE.AND P1, PT, RZ, UR34, PT ;  /* 0x00000022ff007c0c */ /* 0x000fe2000bf25270 */
[----:B------:R-:W-:Y:S02]  /*0980*/  UISETP.GT.U32.AND UP1, UPT, UR27, UR25, UPT ;  /* 0x000000191b00728c */ /* 0x000fe4000bf24070 */
[----:B------:R-:W-:-:S03]  /*0990*/  USHF.R.S32.HI UR4, URZ, 0x1f, UR34 ;  /* 0x0000001f3f047899 */ /* 0x000fc60008011422 */
[----:B------:R-:W-:Y:S02]  /*09a0*/  @!UP6 UIADD3 UR5, UR5, -UR28, URZ ;  /* 0x8000001c0505e290 */ /* 0x000fe4000fffe03f */
[----:B------:R-:W-:Y:S02]  /*09b0*/  UISETP.GE.AND UP6, UPT, UR11, URZ, UPT ;  /* 0x0000003f0b00728c */ /* 0x000fe4000bfc6270 */
[----:B------:R-:W-:Y:S02]  /*09c0*/  @!UP5 UIADD3 UR5, -UR5, URZ, URZ ;  /* 0x0000003f0505d290 */ /* 0x000fe4000fffe13f */
[----:B------:R-:W-:Y:S02]  /*09d0*/  @!UP1 UIADD3 UR25, UR25, -UR27, URZ ;  /* 0x8000001b19199290 */ /* 0x000fe4000fffe03f */
[----:B------:R-:W-:Y:S02]  /*09e0*/  ULEA.HI UR4, UR4, UR34, URZ, 0x2 ;  /* 0x0000002204047291 */ /* 0x000fe4000f8f103f */
[----:B------:R-:W-:-:S02]  /*09f0*/  USEL UR5, UR32, UR5, !UP4 ;  /* 0x0000000520057287 */ /* 0x000fc4000e000000 */
[----:B------:R-:W-:Y:S02]  /*0a00*/  ULOP3.LUT UR4, UR4, 0xfffffffc, URZ, 0xc0, !UPT ;  /* 0xfffffffc04047892 */ /* 0x000fe4000f8ec03f */
[----:B------:R-:W-:Y:S02]  /*0a10*/  @!UP6 UIADD3 UR25, -UR25, URZ, URZ ;  /* 0x0000003f1919e290 */ /* 0x000fe4000fffe13f */
[----:B------:R-:W-:Y:S02]  /*0a20*/  UIADD3 UR5, UR18, -UR5, URZ ;  /* 0x8000000512057290 */ /* 0x000fe4000fffe03f */
[----:B------:R-:W-:Y:S02]  /*0a30*/  USEL UR25, UR33, UR25, !UP2 ;  /* 0x0000001921197287 */ /* 0x000fe4000d000000 */
[----:B------:R-:W-:Y:S02]  /*0a40*/  UIADD3 UR43, UR34, -UR4, URZ ;  /* 0x80000004222b7290 */ /* 0x000fe4000fffe03f */
[----:B------:R-:W-:-:S02]  /*0a50*/  UIADD3 UR25, UR11, -UR25, URZ ;  /* 0x800000190b197290 */ /* 0x000fc4000fffe03f */
[----:B------:R-:W-:Y:S02]  /*0a60*/  UISETP.NE.AND UP1, UPT, UR12, URZ, UPT ;  /* 0x0000003f0c00728c */ /* 0x000fe4000bf25270 */
[----:B------:R-:W-:Y:S02]  /*0a70*/  UIMAD UR24, UR5, UR25, URZ ;  /* 0x00000019051872a4 */ /* 0x000fe4000f8e023f */
[----:B------:R-:W-:Y:S02]  /*0a80*/  USEL UR4, UR25, UR5, !UP3 ;  /* 0x0000000519047287 */ /* 0x000fe4000d800000 */
[----:B------:R-:W-:Y:S02]  /*0a90*/  USHF.R.S32.HI UR25, URZ, 0x1f, UR24 ;  /* 0x0000001f3f197899 */ /* 0x000fe40008011418 */
[----:B------:R-:W-:Y:S01]  /*0aa0*/  USHF.R.S32.HI UR5, URZ, 0x1f, UR4 ;  /* 0x0000001f3f057899 */ /* 0x000fe20008011404 */
[----:B------:R-:W-:Y:S01]  /*0ab0*/  IMAD.U32 R6, RZ, RZ, UR24 ;  /* 0x00000018ff067e24 */ /* 0x000fe2000f8e00ff */
[----:B------:R-:W-:Y:S01]  /*0ac0*/  UISETP.EQ.AND UP5, UPT, UR43, 0x3, !UP1 ;  /* 0x000000032b00788c */ /* 0x000fe2000cfa2270 */
[----:B------:R-:W-:Y:S01]  /*0ad0*/  IMAD.U32 R4, RZ, RZ, UR4 ;  /* 0x00000004ff047e24 */ /* 0x000fe2000f8e00ff */
[----:B------:R-:W-:-:S02]  /*0ae0*/  MOV R7, UR25 ;  /* 0x0000001900077c02 */ /* 0x000fc40008000f00 */
[----:B------:R-:W-:Y:S01]  /*0af0*/  USEL UR59, UR59, 0x2, UP5 ;  /* 0x000000023b3b7887 */ /* 0x000fe2000a800000 */
[----:B------:R-:W-:Y:S01]  /*0b00*/  IMAD.U32 R5, RZ, RZ, UR5 ;  /* 0x00000005ff057e24 */ /* 0x000fe2000f8e00ff */
[----:B------:R-:W-:Y:S10]  /*0b10*/  @P1 BRA `(.L_x_1) ;  /* 0x0000000000841947 */ /* 0x000ff40003800000 */
[----:B------:R-:W-:Y:S01]  /*0b20*/  ELECT P1, URZ, PT ;  /* 0x00000000003f782f */ /* 0x000fe20003820000 */
[----:B------:R-:W-:-:S12]  /*0b30*/  BSSY B0, `(.L_x_1) ;  /* 0x000001f000007945 */ /* 0x000fd80003800000 */
[----:B------:R-:W-:Y:S05]  /*0b40*/  @!P1 BRA `(.L_x_2) ;  /* 0x0000000000749947 */ /* 0x000fea0003800000 */
[----:B------:R-:W1:Y:S01]  /*0b50*/  S2UR UR11, SR_CgaCtaId ;  /* 0x00000000000b79c3 */ /* 0x000e620000008800 */
[----:B------:R-:W-:Y:S01]  /*0b60*/  UMOV UR4, 0x400 ;  /* 0x0000040000047882 */ /* 0x000fe20000000000 */
[----:B------:R-:W-:Y:S01]  /*0b70*/  UMOV UR5, 0x1 ;  /* 0x0000000100057882 */ /* 0x000fe20000000000 */
[----:B------:R-:W-:Y:S02]  /*0b80*/  UMOV UR24, 0x140 ;  /* 0x0000014000187882 */ /* 0x000fe40000000000 */
[----:B------:R-:W-:-:S04]  /*0b90*/  UIADD3 UR24, -UR24, 0x100000, URZ ;  /* 0x0010000018187890 */ /* 0x000fc8000fffe13f */
[----:B------:R-:W-:Y:S02]  /*0ba0*/  USHF.L.U32 UR25, UR24, 0xb, URZ ;  /* 0x0000000b18197899 */ /* 0x000fe4000800063f */
[----:B------:R-:W-:Y:S02]  /*0bb0*/  USHF.L.U32 UR24, UR24, 0x1, URZ ;  /* 0x0000000118187899 */ /* 0x000fe4000800063f */
[----:B-1----:R-:W-:Y:S02]  /*0bc0*/  ULEA UR11, UR11, UR4, 0x18 ;  /* 0x000000040b0b7291 */ /* 0x002fe4000f8ec03f */
[----:B------:R-:W-:-:S04]  /*0bd0*/  UIADD3 UR4, -UR5, 0x100000, URZ ;  /* 0x0010000005047890 */ /* 0x000fc8000fffe13f */
[----:B------:R-:W-:Y:S02]  /*0be0*/  USHF.L.U32 UR5, UR4, 0xb, URZ ;  /* 0x0000000b04057899 */ /* 0x000fe4000800063f */
[----:B------:R-:W-:Y:S01]  /*0bf0*/  USHF.L.U32 UR4, UR4, 0x1, URZ ;  /* 0x0000000104047899 */ /* 0x000fe2000800063f */
[----:B------:R-:W1:Y:S11]  /*0c00*/  FENCE.VIEW.ASYNC.S ;  /* 0x00000000000073c6 */ /* 0x000e760000000000 */
[----:B-1----:R1:W2:Y:S01]  /*0c10*/  SYNCS.EXCH.64 URZ, [UR11+0x34400], UR4 ;  /* 0x034400040b3f75b2 */ /* 0x0022a20008000100 */
[----:B------:R1:W3:Y:S01]  /*0c20*/  SYNCS.EXCH.64 URZ, [UR11+0x34440], UR24 ;  /* 0x034440180b3f75b2 */ /* 0x0002e20008000100 */
[----:B------:R1:W4:Y:S01]  /*0c30*/  SYNCS.EXCH.64 URZ, [UR11+0x34408], UR4 ;  /* 0x034408040b3f75b2 */ /* 0x0003220008000100 */
[----:B------:R1:W1:Y:S01]  /*0c40*/  SYNCS.EXCH.64 URZ, [UR11+0x34448], UR24 ;  /* 0x034448180b3f75b2 */ /* 0x0002620008000100 */
        /* <DEDUP_REMOVED lines=12> */
[----:B------:R-:W-:Y:S01]  /*0d10*/  NOP ;  /* 0x0000000000007918 */ /* 0x000fe20000000000 */
.L_x_2:
[----:B-1----:R-:W-:Y:S05]  /*0d20*/  BSYNC B0 ;  /* 0x0000000000007941 */ /* 0x002fea0003800000 */
.L_x_1:
[----:B------:R-:W1:Y:S01]  /*0d30*/  SHFL.IDX PT, R11, R14, RZ, 0x1f ;  /* 0x00001fff0e0b7589 */ /* 0x000e6200000e0000 */
[----:B------:R-:W-:Y:S01]  /*0d40*/  UIADD3 UR18, UR12, -0x1, URZ ;  /* 0xffffffff0c127890 */ /* 0x000fe2000fffe03f */
[----:B------:R-:W-:Y:S01]  /*0d50*/  I2FP.F32.U32 R2, UR6 ;  /* 0x0000000600027c45 */ /* 0x000fe20008201000 */
[----:B------:R-:W-:Y:S01]  /*0d60*/  UISETP.LT.U32.AND UP6, UPT, UR43, 0x2, !UP1 ;  /* 0x000000022b00788c */ /* 0x000fe2000cfc1070 */
[----:B------:R-:W-:Y:S01]  /*0d70*/  NOP ;  /* 0x0000000000007918 */ /* 0x000fe20000000000 */
[----:B------:R-:W-:Y:S02]  /*0d80*/  UISETP.GE.U32.AND UP5, UPT, UR18, 0x2, UPT ;  /* 0x000000021200788c */ /* 0x000fe4000bfa6070 */
[----:B------:R-:W-:-:S04]  /*0d90*/  USEL UR40, URZ, 0x1, !UP6 ;  /* 0x000000013f287887 */ /* 0x000fc8000f000000 */
[----:B------:R-:W-:Y:S01]  /*0da0*/  USEL UR40, UR40, 0x2, UP5 ;  /* 0x0000000228287887 */ /* 0x000fe2000a800000 */
[----:B-1----:R-:W-:-:S13]  /*0db0*/  ISETP.NE.AND P1, PT, R11, RZ, PT ;  /* 0x000000ff0b00720c */ /* 0x002fda0003f25270 */
[----:B------:R-:W-:Y:S05]  /*0dc0*/  @P1 BRA `(.L_x_3) ;  /* 0x0000000000841947 */ /* 0x000fea0003800000 */
[----:B------:R-:W-:Y:S01]  /*0dd0*/  ELECT P1, URZ, PT ;  /* 0x00000000003f782f */ /* 0x000fe20003820000 */
[----:B------:R-:W-:-:S12]  /*0de0*/  BSSY B0, `(.L_x_3) ;  /* 0x000001f000007945 */ /* 0x000fd80003800000 */
[----:B------:R-:W-:Y:S05]  /*0df0*/  @!P1 BRA `(.L_x_4) ;  /* 0x0000000000749947 */ /* 0x000fea0003800000 */
[----:B------:R-:W1:Y:S01]  /*0e00*/  S2UR UR5, SR_CgaCtaId ;  /* 0x00000000000579c3 */ /* 0x000e620000008800 */
[----:B------:R-:W-:Y:S01]  /*0e10*/  UMOV UR4, 0x400 ;  /* 0x0000040000047882 */ /* 0x000fe20000000000 */
[----:B------:R-:W-:Y:S01]  /*0e20*/  UMOV UR24, 0x1 ;  /* 0x0000000100187882 */ /* 0x000fe20000000000 */
[----:B------:R-:W-:Y:S01]  /*0e30*/  UMOV UR25, 0x2 ;  /* 0x0000000200197882 */ /* 0x000fe20000000000 */
[----:B-1----:R-:W-:Y:S02]  /*0e40*/  ULEA UR11, UR5, UR4, 0x18 ;  /* 0x00000004050b7291 */ /* 0x002fe4000f8ec03f */
[----:B------:R-:W-:-:S04]  /*0e50*/  UIADD3 UR4, -UR24, 0x100000, URZ ;  /* 0x0010000018047890 */ /* 0x000fc8000fffe13f */
[----:B------:R-:W-:Y:S02]  /*0e60*/  USHF.L.U32 UR5, UR4, 0xb, URZ ;  /* 0x0000000b04057899 */ /* 0x000fe4000800063f */
[----:B------:R-:W-:Y:S02]  /*0e70*/  USHF.L.U32 UR4, UR4, 0x1, URZ ;  /* 0x0000000104047899 */ /* 0x000fe4000800063f */
[----:B------:R-:W-:-:S04]  /*0e80*/  UIADD3 UR24, -UR25, 0x100000, URZ ;  /* 0x0010000019187890 */ /* 0x000fc8000fffe13f */
[----:B------:R-:W-:Y:S02]  /*0e90*/  USHF.L.U32 UR25, UR24, 0xb, URZ ;  /* 0x0000000b18197899 */ /* 0x000fe4000800063f */
[----:B------:R-:W-:Y:S01]  /*0ea0*/  USHF.L.U32 UR24, UR24, 0x1, URZ ;  /* 0x0000000118187899 */ /* 0x000fe2000800063f */
[----:B------:R-:W1:Y:S03]  /*0eb0*/  FENCE.VIEW.ASYNC.S ;  /* 0x00000000000073c6 */ /* 0x000e660000000000 */
[----:B-1----:R1:W1:Y:S08]  /*0ec0*/  SYNCS.EXCH.64 URZ, [UR11+0x34480], UR4 ;  /* 0x034480040b3f75b2 */ /* 0x0022700008000100 */
        /* <DEDUP_REMOVED lines=16> */
.L_x_4:
[----:B-1----:R-:W-:Y:S05]  /*0fd0*/  BSYNC B0 ;  /* 0x0000000000007941 */ /* 0x002fea0003800000 */
.L_x_3:
[----:B------:R-:W1:Y:S01]  /*0fe0*/  SHFL.IDX PT, R15, R14, RZ, 0x1f ;  /* 0x00001fff0e0f7589 */ /* 0x000e6200000e0000 */
[----:B------:R-:W-:Y:S01]  /*0ff0*/  ULDC UR4, c[0x0][0x154] ;  /* 0x0000550000047ab9 */ /* 0x000fe20000000800 */
[----:B------:R-:W2:Y:S01]  /*1000*/  LDC R13, c[0x0][0x148] ;  /* 0x00005200ff0d7b82 */ /* 0x000ea20000000800 */
[----:B------:R-:W-:Y:S01]  /*1010*/  FMUL R3, R2, UR4 ;  /* 0x0000000402037c20 */ /* 0x000fe20008400000 */
[----:B------:R-:W-:Y:S01]  /*1020*/  UISETP.EQ.AND UP6, UPT, UR43, 0x2, !UP1 ;  /* 0x000000022b00788c */ /* 0x000fe2000cfc2270 */
[----:B------:R-:W-:Y:S01]  /*1030*/  I2FP.F32.U32 R2, UR53 ;  /* 0x0000003500027c45 */ /* 0x000fe20008201000 */
[----:B------:R-:W-:Y:S01]  /*1040*/  ULDC UR4, c[0x0][0x150] ;  /* 0x0000540000047ab9 */ /* 0x000fe20000000800 */
[----:B------:R-:W-:Y:S01]  /*1050*/  NOP ;  /* 0x0000000000007918 */ /* 0x000fe20000000000 */
[----:B------:R-:W-:Y:S01]  /*1060*/  USEL UR61, URZ, 0x1, !UP6 ;  /* 0x000000013f3d7887 */ /* 0x000fe2000f000000 */
[----:B------:R-:W3:Y:S03]  /*1070*/  F2I.U32.TRUNC.NTZ R3, R3 ;  /* 0x0000000300037305 */ /* 0x000ee6000020f000 */
[----:B------:R-:W-:Y:S01]  /*1080*/  USEL UR61, UR61, 0x2, UP5 ;  /* 0x000000023d3d7887 */ /* 0x000fe2000a800000 */
[----:B-1----:R-:W-:Y:S01]  /*1090*/  ISETP.NE.AND P1, PT, R15, RZ, PT ;  /* 0x000000ff0f00720c */ /* 0x002fe20003f25270 */
[----:B------:R-:W-:Y:S01]  /*10a0*/  FMUL R15, R2, UR4 ;  /* 0x00000004020f7c20 */ /* 0x000fe20008400000 */
[----:B---3--:R-:W-:-:S05]  /*10b0*/  IADD3 R18, -R3, RZ, RZ ;  /* 0x000000ff03127210 */ /* 0x008fca0007ffe1ff */
[----:B--2---:R-:W-:-:S06]  /*10c0*/  IMAD R18, R13, R18, UR6 ;  /* 0x000000060d127e24 */ /* 0x004fcc000f8e0212 */
[----:B------:R-:W-:Y:S05]  /*10d0*/  @P1 BRA `(.L_x_5) ;  /* 0x0000000000581947 */ /* 0x000fea0003800000 */
[----:B------:R-:W1:Y:S01]  /*10e0*/  S2UR UR5, SR_CgaCtaId ;  /* 0x00000000000579c3 */ /* 0x000e620000008800 */
[----:B------:R-:W-:Y:S01]  /*10f0*/  UMOV UR4, 0x400 ;  /* 0x0000040000047882 */ /* 0x000fe20000000000 */
[----:B------:R-:W-:Y:S01]  /*1100*/  UMOV UR11, 0x20 ;  /* 0x00000020000b7882 */ /* 0x000fe20000000000 */
[----:B------:R-:W-:Y:S01]  /*1110*/  UMOV UR24, 0x80 ;  /* 0x0000008000187882 */ /* 0x000fe20000000000 */
[----:B------:R-:W-:Y:S01]  /*1120*/  ELECT P1, URZ, PT ;  /* 0x00000000003f782f */ /* 0x000fe20003820000 */
        /* <DEDUP_REMOVED lines=10> */
[----:B------:R1:W1:Y:S01]  /*11d0*/  SYNCS.EXCH.64 URZ, [UR6+0x34508], UR4 ;  /* 0x03450804063f75b2 */ /* 0x0002620008000100 */
[----:B------:R1:W1:Y:S01]  /*11e0*/  SYNCS.EXCH.64 URZ, [UR6+0x34528], UR24 ;  /* 0x03452818063f75b2 */ /* 0x0002620008000100 */
[----:B------:R1:W1:Y:S01]  /*11f0*/  SYNCS.EXCH.64 URZ, [UR6+0x34510], UR4 ;  /* 0x03451004063f75b2 */ /* 0x0002620008000100 */
[----:B------:R1:W1:Y:S01]  /*1200*/  SYNCS.EXCH.64 URZ, [UR6+0x34530], UR24 ;  /* 0x03453018063f75b2 */ /* 0x0002620008000100 */
[----:B------:R1:W1:Y:S01]  /*1210*/  SYNCS.EXCH.64 URZ, [UR6+0x34518], UR4 ;  /* 0x03451804063f75b2 */ /* 0x0002620008000100 */
[----:B------:R1:W1:Y:S01]  /*1220*/  SYNCS.EXCH.64 URZ, [UR6+0x34538], UR24 ;  /* 0x03453818063f75b2 */ /* 0x0002620008000100 */
[----:B------:R-:W-:Y:S01]  /*1230*/  NOP ;  /* 0x0000000000007918 */ /* 0x000fe20000000000 */
.L_x_5:
[----:B------:R-:W4:Y:S01]  /*1240*/  SHFL.IDX PT, R13, R14, RZ, 0x1f ;  /* 0x00001fff0e0d7589 */ /* 0x000f2200000e0000 */
[----:B------:R-:W-:Y:S02]  /*1250*/  SHF.R.S32.HI R3, RZ, 0x1f, R20 ;  /* 0x0000001fff037819 */ /* 0x000fe40000011414 */
[----:B------:R-:W-:Y:S02]  /*1260*/  ELECT P1, URZ, PT ;  /* 0x00000000003f782f */ /* 0x000fe40003820000 */
[----:B------:R-:W-:Y:S01]  /*1270*/  SHF.R.S32.HI R16, RZ, 0x1f, R11 ;  /* 0x0000001fff107819 */ /* 0x000fe2000001140b */
[----:B------:R-:W2:Y:S01]  /*1280*/  SHFL.IDX PT, R2, R14, RZ, 0x1f ;  /* 0x00001fff0e027589 */ /* 0x000ea200000e0000 */
[----:B------:R-:W-:Y:S02]  /*1290*/  LEA.HI R3, R3, R20, RZ, 0x7 ;  /* 0x0000001403037211 */ /* 0x000fe400078f38ff */
[----:B------:R-:W-:Y:S02]  /*12a0*/  ELECT P2, URZ, PT ;  /* 0x00000000003f782f */ /* 0x000fe40003840000 */
[----:B------:R-:W-:Y:S01]  /*12b0*/  LEA.HI R16, R16, R11, RZ, 0x2 ;  /* 0x0000000b10107211 */ /* 0x000fe200078f10ff */
[----:B------:R-:W3:Y:S01]  /*12c0*/  LDC R17, c[0x0][0x144] ;  /* 0x00005100ff117b82 */ /* 0x000ee20000000800 */
[----:B------:R-:W-:Y:S01]  /*12d0*/  LOP3.LUT R3, R3, 0xffffff80, RZ, 0xc0, !PT ;  /* 0xffffff8003037812 */ /* 0x000fe200078ec0ff */
[----:B------:R-:W2:Y:S01]  /*12e0*/  F2I.U32.TRUNC.NTZ R15, R15 ;  /* 0x0000000f000f7305 */ /* 0x000ea2000020f000 */
[----:B------:R-:W-:Y:S01]  /*12f0*/  LOP3.LUT R16, R16, 0x3ffffffc, RZ, 0xc0, !PT ;  /* 0x3ffffffc10107812 */ /* 0x000fe200078ec0ff */
[----:B------:R-:W-:Y:S01]  /*1300*/  UMOV UR11, 0x20 ;  /* 0x00000020000b7882 */ /* 0x000fe20000000000 */
[----:B-1----:R-:W-:Y:S01]  /*1310*/  UMOV UR25, 0x80 ;  /* 0x0000008000197882 */ /* 0x002fe20000000000 */
[----:B------:R-:W-:Y:S01]  /*1320*/  IMAD.IADD R158, R20, 0x1, -R3 ;  /* 0x00000001149e7824 */ /* 0x000fe200078e0a03 */
[----:B------:R-:W-:Y:S01]  /*1330*/  NOP ;  /* 0x0000000000007918 */ /* 0x000fe20000000000 */
[----:B------:R-:W-:Y:S01]  /*1340*/  IMAD.IADD R16, R11, 0x1, -R16 ;  /* 0x000000010b107824 */ /* 0x000fe200078e0a10 */
[----:B------:R-:W-:-:S02]  /*1350*/  ULDC UR60, c[0x0][0xc] ;  /* 0x00000300003c7ab9 */ /* 0x000fc40000000800 */
[----:B------:R-:W-:Y:S02]  /*1360*/  SHF.R.S32.HI R3, RZ, 0x1f, R158 ;  /* 0x0000001fff037819 */ /* 0x000fe4000001149e */
[----:B----4-:R-:W-:Y:S01]  /*1370*/  ISETP.NE.OR P1, PT, R13, RZ, !P1 ;  /* 0x000000ff0d00720c */ /* 0x010fe20004f25670 */
[----:B--2---:R-:W-:Y:S01]  /*1380*/  IMAD.MOV R22, RZ, RZ, -R15 ;  /* 0x000000ffff167224 */ /* 0x004fe200078e0a0f */
[----:B------:R-:W-:Y:S02]  /*1390*/  LEA.HI R13, R3, R158, RZ, 0x3 ;  /* 0x0000009e030d7211 */ /* 0x000fe400078f18ff */
[----:B------:R-:W-:Y:S02]  /*13a0*/  ISETP.NE.OR P2, PT, R2, RZ, !P2 ;  /* 0x000000ff0200720c */ /* 0x000fe40005745670 */
[--C-:B------:R-:W-:Y:S02]  /*13b0*/  SHF.R.S32.HI R2, RZ, 0x3, R13.reuse ;  /* 0x00000003ff027819 */ /* 0x100fe4000001140d */
[----:B------:R-:W-:Y:S01]  /*13c0*/  SHF.R.S32.HI R13, RZ, 0x1f, R13 ;  /* 0x0000001fff0d7819 */ /* 0x000fe2000001140d */
[----:B---3--:R-:W-:-:S02]  /*13d0*/  IMAD R17, R17, R22, UR53 ;  /* 0x0000003511117e24 */ /* 0x008fc4000f8e0216 */
[----:B------:R-:W-:Y:S01]  /*13e0*/  IMAD.MOV.U32 R22, RZ, RZ, 0x1 ;  /* 0x00000001ff167424 */ /* 0x000fe200078e00ff */
[----:B------:R-:W-:Y:S01]  /*13f0*/  LEA.HI R13, R13, R2, RZ, 0x2 ;  /* 0x000000020d0d7211 */ /* 0x000fe200078f10ff */
[----:B------:R-:W-:-:S03]  /*1400*/  VOTEU.ALL UP6, P1 ;  /* 0x00000000003f7886 */ /* 0x000fc600008c0000 */
[----:B------:R-:W-:Y:S01]  /*1410*/  LOP3.LUT R13, R13, 0xfffffffc, RZ, 0xc0, !PT ;  /* 0xfffffffc0d0d7812 */ /* 0x000fe200078ec0ff */
[----:B------:R-:W-:Y:S01]  /*1420*/  VOTEU.ALL UP5, P2 ;  /* 0x00000000003f7886 */ /* 0x000fe200010a0000 */
[----:B------:R-:W1:Y:S01]  /*1430*/  @!UP6 S2UR UR5, SR_CgaCtaId ;  /* 0x000000000005e9c3 */ /* 0x000e620000008800 */
[----:B------:R-:W-:Y:S01]  /*1440*/  @!UP6 UMOV UR4, 0x400 ;  /* 0x000004000004e882 */ /* 0x000fe20000000000 */
[----:B------:R-:W-:-:S05]  /*1450*/  IADD3 R13, R2, -R13, RZ ;  /* 0x8000000d020d7210 */ /* 0x000fca0007ffe0ff */
[----:B------:R-:W-:Y:S01]  /*1460*/  IMAD R13, R16, 0x4, R13 ;  /* 0x00000004100d7824 */ /* 0x000fe200078e020d */
[----:B------:R-:W2:Y:S04]  /*1470*/  @!UP5 S2UR UR24, SR_CgaCtaId ;  /* 0x000000000018d9c3 */ /* 0x000ea80000008800 */
[----:B------:R-:W-:-:S04]  /*1480*/  LEA.HI R11, R13, R13, RZ, 0x1 ;  /* 0x0000000d0d0b7211 */ /* 0x000fc800078f08ff */
[----:B------:R-:W-:-:S04]  /*1490*/  LOP3.LUT R16, R11, 0xfffffffe, RZ, 0xc0, !PT ;  /* 0xfffffffe0b107812 */ /* 0x000fc800078ec0ff */
[----:B------:R-:W-:-:S04]  /*14a0*/  IADD3 R16, R13, -R16, RZ ;  /* 0x800000100d107210 */ /* 0x000fc80007ffe0ff */
[----:B------:R-:W-:Y:S01]  /*14b0*/  ISETP.NE.AND P3, PT, R16, R17, PT ;  /* 0x000000111000720c */ /* 0x000fe20003f65270 */
[----:B------:R-:W-:Y:S01]  /*14c0*/  IMAD.SHL.U32 R16, R13, 0x4, RZ ;  /* 0x000000040d107824 */ /* 0x000fe200078e00ff */
[----:B-1----:R-:W-:Y:S02]  /*14d0*/  @!UP6 ULEA UR6, UR5, UR4, 0x18 ;  /* 0x000000040506e291 */ /* 0x002fe4000f8ec03f */
[----:B------:R-:W-:-:S04]  /*14e0*/  @!UP6 UIADD3 UR4, -UR11, 0x100000, URZ ;  /* 0x001000000b04e890 */ /* 0x000fc8000fffe13f */
[----:B------:R-:W-:Y:S02]  /*14f0*/  @!UP6 USHF.L.U32 UR5, UR4, 0xb, URZ ;  /* 0x0000000b0405e899 */ /* 0x000fe4000800063f */
[----:B------:R-:W-:Y:S01]  /*1500*/  @!UP6 USHF.L.U32 UR4, UR4, 0x1, URZ ;  /* 0x000000010404e899 */ /* 0x000fe2000800063f */
[----:B------:R-:W-:Y:S01]  /*1510*/  LOP3.LUT R23, R13, 0xc, R16, 0x78, !PT ;  /* 0x0000000c0d177812 */ /* 0x000fe200078e7810 */
[----:B------:R-:W-:Y:S01]  /*1520*/  @!UP5 UMOV UR11, 0x400 ;  /* 0x00000400000bd882 */ /* 0x000fe20000000000 */
[----:B------:R-:W1:Y:S01]  /*1530*/  LDC R13, c[0x0][0x140] ;  /* 0x00005000ff0d7b82 */ /* 0x000e620000000800 */
[----:B--2---:R-:W-:Y:S01]  /*1540*/  @!UP5 ULEA UR11, UR24, UR11, 0x18 ;  /* 0x0000000b180bd291 */ /* 0x004fe2000f8ec03f */
[----:B------:R-:W-:Y:S01]  /*1550*/  MOV R16, 0xffffffff ;  /* 0xffffffff00107802 */ /* 0x000fe20000000f00 */
[----:B------:R-:W-:-:S04]  /*1560*/  @!UP5 UIADD3 UR24, -UR25, 0x100000, URZ ;  /* 0x001000001918d890 */ /* 0x000fc8000fffe13f */
[----:B------:R-:W-:Y:S02]  /*1570*/  @!UP5 USHF.L.U32 UR25, UR24, 0xb, URZ ;  /* 0x0000000b1819d899 */ /* 0x000fe4000800063f */
[----:B------:R-:W-:Y:S01]  /*1580*/  @!UP5 USHF.L.U32 UR24, UR24, 0x1, URZ ;  /* 0x000000011818d899 */ /* 0x000fe2000800063f */
[----:B------:R-:W-:Y:S01]  /*1590*/  VOTEU.ALL UP6, P1 ;  /* 0x00000000003f7886 */ /* 0x000fe200008c0000 */
[----:B------:R-:W-:Y:S01]  /*15a0*/  VOTEU.ALL UP5, P1 ;  /* 0x00000000003f7886 */ /* 0x000fe200008a0000 */
[----:B------:R-:W-:Y:S02]  /*15b0*/  @P3 LEA.HI R11, R23, R23, RZ, 0x1 ;  /* 0x00000017170b3211 */ /* 0x000fe400078f08ff */
[----:B------:R-:W-:Y:S01]  /*15c0*/  LOP3.LUT P1, RZ, R158, 0x7, RZ, 0xc0, !PT ;  /* 0x000000079eff7812 */ /* 0x000fe2000782c0ff */
[----:B------:R-:W2:Y:S02]  /*15d0*/  FENCE.VIEW.ASYNC.S ;  /* 0x00000000000073c6 */ /* 0x000ea40000000000 */
[----:B--2---:R-:W2:Y:S01]  /*15e0*/  @!UP6 SYNCS.EXCH.64 URZ, [UR6+0x34540], UR4 ;  /* 0x03454004063fe5b2 */ /* 0x004ea20008000100 */
[----:B------:R-:W-:Y:S01]  /*15f0*/  VOTEU.ALL UP6, P2 ;  /* 0x00000000003f7886 */ /* 0x000fe200010c0000 */
[----:B------:R-:W-:-:S02]  /*1600*/  @P3 SHF.R.S32.HI R11, RZ, 0x1, R11 ;  /* 0x00000001ff0b3819 */ /* 0x000fc4000001140b */
[----:B------:R-:W-:Y:S01]  /*1610*/  ISETP.LT.U32.AND P1, PT, R23, 0x2, !P1 ;  /* 0x000000021700780c */ /* 0x000fe20004f21070 */
[----:B------:R3:W4:Y:S01]  /*1620*/  @!UP5 SYNCS.EXCH.64 URZ, [UR6+0x34548], UR4 ;  /* 0x03454804063fd5b2 */ /* 0x0007220008000100 */
[----:B------:R-:W-:Y:S01]  /*1630*/  VOTEU.ALL UP5, P2 ;  /* 0x00000000003f7886 */ /* 0x000fe200010a0000 */
[----:B------:R-:W-:Y:S01]  /*1640*/  NOP ;  /* 0x0000000000007918 */ /* 0x000fe20000000000 */
[----:B---3--:R-:W-:Y:S01]  /*1650*/  UMOV UR4, URZ ;  /* 0x0000003f00047c82 */ /* 0x008fe20008000000 */
[----:B------:R-:W-:Y:S01]  /*1660*/  ULDC.U8 UR5, c[0x0][0x900] ;  /* 0x0002400000057ab9 */ /* 0x000fe20000000000 */
[----:B------:R3:W2:Y:S01]  /*1670*/  @!UP6 SYNCS.EXCH.64 URZ, [UR11+0x34550], UR24 ;  /* 0x034550180b3fe5b2 */ /* 0x0006a20008000100 */
[----:B------:R-:W-:Y:S01]  /*1680*/  VOTEU.ALL UP6, P2 ;  /* 0x00000000003f7886 */ /* 0x000fe200010c0000 */
[----:B------:R3:W2:Y:S01]  /*1690*/  @!UP5 SYNCS.EXCH.64 URZ, [UR11+0x34558], UR24 ;  /* 0x034558180b3fd5b2 */ /* 0x0006a20008000100 */
[----:B------:R-:W-:Y:S01]  /*16a0*/  VOTEU.ALL UP5, P2 ;  /* 0x00000000003f7886 */ /* 0x000fe200010a0000 */
[----:B------:R-:W-:-:S02]  /*16b0*/  @P3 ISETP.NE.AND P2, PT, R11, R18, PT ;  /* 0x000000120b00320c */ /* 0x000fc40003f45270 */
[----:B------:R-:W-:Y:S02]  /*16c0*/  SEL R11, RZ, 0x1, !P1 ;  /* 0x00000001ff0b7807 */ /* 0x000fe40004800000 */
[----:B-1----:R-:W-:Y:S02]  /*16d0*/  ISETP.EQ.U32.AND P1, PT, R13, 0x1, PT ;  /* 0x000000010d00780c */ /* 0x002fe40003f22070 */
[----:B------:R-:W-:-:S04]  /*16e0*/  @P3 SEL R22, RZ, 0x1, P2 ;  /* 0x00000001ff163807 */ /* 0x000fc80001000000 */
[----:B------:R-:W-:Y:S01]  /*16f0*/  LOP3.LUT R22, R22, R11, RZ, 0xc0, !PT ;  /* 0x0000000b16167212 */ /* 0x000fe200078ec0ff */
[----:B------:R3:W1:Y:S01]  /*1700*/  @!UP6 SYNCS.EXCH.64 URZ, [UR11+0x34560], UR24 ;  /* 0x034560180b3fe5b2 */ /* 0x0006620008000100 */
[----:B------:R3:W1:Y:S01]  /*1710*/  @!UP5 SYNCS.EXCH.64 URZ, [UR11+0x34568], UR24 ;  /* 0x034568180b3fd5b2 */ /* 0x0006620008000100 */
[----:B------:R-:W-:-:S04]  /*1720*/  NOP ;  /* 0x0000000000007918 */ /* 0x000fc80000000000 */
[----:B--234-:R-:W-:Y:S05]  /*1730*/  @!P1 BRA `(.L_x_6) ;  /* 0x0000000000089947 */ /* 0x01cfea0003800000 */
[----:B-1----:R-:W-:Y:S01]  /*1740*/  UCGABAR_ARV ;  /* 0x00000000000079c7 */ /* 0x002fe20008000000 */
[----:B------:R-:W-:Y:S05]  /*1750*/  BRA `(.L_x_7) ;  /* 0x0000000000047947 */ /* 0x000fea0003800000 */
.L_x_6:
[----:B-1----:R-:W-:Y:S01]  /*1760*/  NOP ;  /* 0x0000000000007918 */ /* 0x002fe20000000000 */
.L_x_7:
[----:B------:R-:W-:Y:S05]  /*1770*/  @!P1 BRA `(.L_x_8) ;  /* 0x00000000000c9947 */ /* 0x000fea0003800000 */
[----:B------:R-:W-:Y:S01]  /*1780*/  UCGABAR_WAIT ;  /* 0x0000000000007dc7 */ /* 0x000fe20008000000 */
[----:B------:R-:W-:Y:S01]  /*1790*/  CCTL.IVALL ;  /* 0x00000000ff00798f */ /* 0x000fe20002000000 */
[----:B------:R-:W-:Y:S05]  /*17a0*/  BRA `(.L_x_9) ;  /* 0x0000000000047947 */ /* 0x000fea0003800000 */
.L_x_8:
[----:B------:R-:W-:Y:S06]  /*17b0*/  BAR.SYNC.DEFER_BLOCKING 0x0 ;  /* 0x0000000000007b1d */ /* 0x000fec0000010000 */
.L_x_9:
[----:B------:R-:W1:Y:S01]  /*17c0*/  LDC.64 R24, c[0x0][0x8f8] ;  /* 0x00023e00ff187b82 */ /* 0x000e620000000a00 */
[----:B------:R-:W-:Y:S01]  /*17d0*/  IMAD.U32 R18, RZ, RZ, UR7 ;  /* 0x00000007ff127e24 */ /* 0x000fe2000f8e00ff */
[----:B------:R-:W-:Y:S01]  /*17e0*/  ISETP.NE.AND P2, PT, RZ, UR5, PT ;  /* 0x00000005ff007c0c */ /* 0x000fe2000bf45270 */
[----:B------:R-:W-:Y:S01]  /*17f0*/  UMOV UR5, URZ ;  /* 0x0000003f00057c82 */ /* 0x000fe20008000000 */
[----:B------:R-:W-:Y:S01]  /*1800*/  UMOV UR6, URZ ;  /* 0x0000003f00067c82 */ /* 0x000fe20008000000 */
[----:B------:R-:W-:Y:S01]  /*1810*/  UMOV UR11, URZ ;  /* 0x0000003f000b7c82 */ /* 0x000fe20008000000 */
[----:B------:R-:W-:Y:S01]  /*1820*/  IMAD.MOV.U32 R17, RZ, RZ, -0x1 ;  /* 0xffffffffff117424 */ /* 0x000fe200078e00ff */
[----:B------:R-:W-:Y:S02]  /*1830*/  P2R R15, PR, RZ, 0x4 ;  /* 0x00000004ff0f7803 */ /* 0x000fe40000000000 */
[----:B-1----:R-:W-:-:S04]  /*1840*/  ISETP.LE.U32.AND P1, PT, R24, UR8, PT ;  /* 0x0000000818007c0c */ /* 0x002fc8000bf23070 */
[----:B------:R-:W-:Y:S02]  /*1850*/  ISETP.GE.U32.AND.EX P1, PT, R18, R25, PT, P1 ;  /* 0x000000191200720c */ /* 0x000fe40003f26110 */
[----:B------:R-:W-:-:S11]  /*1860*/  MOV R18, 0xffffffff ;  /* 0xffffffff00127802 */ /* 0x000fd60000000f00 */
[----:B------:R-:W-:Y:S05]  /*1870*/  @P2 BRA P1, `(.L_x_10) ;  /* 0x0000001400fc2947 */ /* 0x000fea0000800000 */
[----:B------:R-:W-:Y:S01]  /*1880*/  IMAD.U32 R11, RZ, RZ, UR7 ;  /* 0x00000007ff0b7e24 */ /* 0x000fe2000f8e00ff */
[----:B------:R-:W-:Y:S01]  /*1890*/  ISETP.LE.U32.AND P1, PT, R6, UR8, PT ;  /* 0x0000000806007c0c */ /* 0x000fe2000bf23070 */
[----:B------:R-:W-:Y:S01]  /*18a0*/  UMOV UR5, URZ ;  /* 0x0000003f00057c82 */ /* 0x000fe20008000000 */
[----:B------:R-:W-:Y:S01]  /*18b0*/  UMOV UR6, URZ ;  /* 0x0000003f00067c82 */ /* 0x000fe20008000000 */
[----:B------:R-:W-:Y:S01]  /*18c0*/  UMOV UR11, URZ ;  /* 0x0000003f000b7c82 */ /* 0x000fe20008000000 */
[----:B------:R-:W-:Y:S01]  /*18d0*/  ISETP.GE.U32.AND.EX P1, PT, R11, R7, PT, P1 ;  /* 0x000000070b00720c */ /* 0x000fe20003f26110 */
[----:B------:R-:W-:-:S12]  /*18e0*/  UMOV UR4, URZ ;  /* 0x0000003f00047c82 */ /* 0x000fd80008000000 */
[----:B------:R-:W-:Y:S05]  /*18f0*/  @!P1 BRA `(.L_x_11) ;  /* 0x0000001000c89947 */ /* 0x000fea0003800000 */
[----:B------:R-:W-:Y:S01]  /*1900*/  VIADD R11, R21, 0x20 ;  /* 0x00000020150b7836 */ /* 0x000fe20000000000 */
[----:B------:R-:W-:Y:S01]  /*1910*/  MOV R7, R21 ;  /* 0x0000001500077202 */ /* 0x000fe20000000f00 */
[----:B-----5:R-:W-:Y:S01]  /*1920*/  IMAD.MOV.U32 R17, RZ, RZ, R8 ;  /* 0x000000ffff117224 */ /* 0x020fe200078e0008 */
[----:B------:R-:W-:Y:S02]  /*1930*/  MOV R24, R0 ;  /* 0x0000000000187202 */ /* 0x000fe40000000f00 */
[----:B------:R-:W-:-:S13]  /*1940*/  ISETP.GE.AND P1, PT, R11, R12, PT ;  /* 0x0000000c0b00720c */ /* 0x000fda0003f26270 */
[----:B------:R-:W1:Y:S01]  /*1950*/  @!P1 LDC.64 R18, c[0x0][0x918] ;  /* 0x00024600ff129b82 */ /* 0x000e620000000a00 */
[----:B------:R-:W-:Y:S01]  /*1960*/  @!P1 VIADD R13, R7, 0x20 ;  /* 0x00000020070d9836 */ /* 0x000fe20000000000 */
[----:B------:R-:W-:Y:S02]  /*1970*/  UIADD3 UR16, UP5, UR16, -0x1, URZ ;  /* 0xffffffff10107890 */ /* 0x000fe4000ffbe03f */
[----:B------:R-:W-:Y:S01]  /*1980*/  UIADD3 UR14, UP6, UR14, -0x1, URZ ;  /* 0xffffffff0e0e7890 */ /* 0x000fe2000ffde03f */
[----:B------:R-:W-:Y:S01]  /*1990*/  BSSY B0, `(.L_x_12) ;  /* 0x0000050000007945 */ /* 0x000fe20003800000 */
[----:B------:R-:W-:Y:S01]  /*19a0*/  UIADD3.X UR17, UR17, -0x1, URZ, UP5, !UPT ;  /* 0xffffffff11117890 */ /* 0x000fe2000affe43f */
[----:B-1----:R-:W-:-:S05]  /*19b0*/  @!P1 IMAD.WIDE R18, R13, 0xc, R18 ;  /* 0x0000000c0d129825 */ /* 0x002fca00078e0212 */
[----:B------:R1:W5:Y:S04]  /*19c0*/  @!P1 LDG.E R8, desc[UR38][R18.64] ;  /* 0x0000002612089981 */ /* 0x000368000c1e1900 */
[----:B------:R1:W5:Y:S01]  /*19d0*/  @!P1 LDG.E R0, desc[UR38][R18.64+0x4] ;  /* 0x0000042612009981 */ /* 0x000362000c1e1900 */
[----:B------:R-:W-:Y:S01]  /*19e0*/  ISETP.GE.AND P1, PT, R7, R12, PT ;  /* 0x0000000c0700720c */ /* 0x000fe20003f26270 */
[----:B------:R-:W-:Y:S01]  /*19f0*/  UIADD3.X UR15, UR15, -0x1, URZ, UP6, !UPT ;  /* 0xffffffff0f0f7890 */ /* 0x000fe2000b7fe43f */
[----:B------:R-:W-:Y:S01]  /*1a00*/  IMAD.MOV.U32 R13, RZ, RZ, RZ ;  /* 0x000000ffff0d7224 */ /* 0x000fe200078e00ff */
[----:B------:R-:W-:Y:S01]  /*1a10*/  UIADD3 UR4, UR9, -0x1, URZ ;  /* 0xffffffff09047890 */ /* 0x000fe2000fffe03f */
[----:B------:R-:W-:Y:S01]  /*1a20*/  IMAD.MOV.U32 R6, RZ, RZ, RZ ;  /* 0x000000ffff067224 */ /* 0x000fe200078e00ff */
[----:B------:R-:W-:Y:S01]  /*1a30*/  UIADD3 UR5, UR10, -0x1, URZ ;  /* 0xffffffff0a057890 */ /* 0x000fe2000fffe03f */
[----:B------:R-:W-:Y:S01]  /*1a40*/  MOV R29, 0x7fffffff ;  /* 0x7fffffff001d7802 */ /* 0x000fe20000000f00 */
[----:B------:R-:W-:-:S06]  /*1a50*/  IMAD.MOV.U32 R30, RZ, RZ, RZ ;  /* 0x000000ffff1e7224 */ /* 0x000fcc00078e00ff */
[----:B-1----:R-:W-:Y:S05]  /*1a60*/  @P1 BRA `(.L_x_13) ;  /* 0x0000000400081947 */ /* 0x002fea0003800000 */
[----:B------:R-:W-:Y:S02]  /*1a70*/  PLOP3.LUT P3, PT, PT, PT, UP0, 0x80, 0x0 ;  /* 0x000000000000781c */ /* 0x000fe40003f6f008 */
[C---:B------:R-:W-:Y:S02]  /*1a80*/  IADD3 R26, P2, R24.reuse, UR16, RZ ;  /* 0x00000010181a7c10 */ /* 0x040fe4000ff5e0ff */
[C---:B------:R-:W-:Y:S02]  /*1a90*/  IADD3 R28, P1, R17.reuse, UR14, RZ ;  /* 0x0000000e111c7c10 */ /* 0x040fe4000ff3e0ff */
[----:B------:R-:W-:Y:S02]  /*1aa0*/  LEA.HI.X.SX32 R27, R24, UR17, 0x1, P2 ;  /* 0x00000011181b7c11 */ /* 0x000fe400090f0eff */
[----:B------:R-:W-:-:S05]  /*1ab0*/  LEA.HI.X.SX32 R29, R17, UR15, 0x1, P1 ;  /* 0x0000000f111d7c11 */ /* 0x000fca00088f0eff */
[----:B------:R-:W-:Y:S05]  /*1ac0*/  @!P3 BRA `(.L_x_14) ;  /* 0x000000000030b947 */ /* 0x000fea0003800000 */
[----:B------:R-:W-:Y:S02]  /*1ad0*/  ULDC UR6, c[0x0][0x8dc] ;  /* 0x0002370000067ab9 */ /* 0x000fe40000000800 */
[----:B------:R-:W-:-:S05]  /*1ae0*/  IADD3 R17, P1, R28, UR6, RZ ;  /* 0x000000061c117c10 */ /* 0x000fca000ff3e0ff */
[----:B------:R-:W-:-:S04]  /*1af0*/  IMAD.X R29, RZ, RZ, R29, P1 ;  /* 0x000000ffff1d7224 */ /* 0x000fc800008e061d */
[----:B------:R-:W-:-:S04]  /*1b00*/  IMAD.WIDE.U32 R4, R29, UR20, RZ ;  /* 0x000000141d047c25 */ /* 0x000fc8000f8e00ff */
[----:B------:R-:W-:-:S04]  /*1b10*/  IMAD.WIDE.U32 R18, P1, R17, UR21, R4 ;  /* 0x0000001511127c25 */ /* 0x000fc8000f820004 */
[----:B------:R-:W-:Y:S01]  /*1b20*/  IMAD.WIDE.U32 R4, R17, UR20, RZ ;  /* 0x0000001411047c25 */ /* 0x000fe2000f8e00ff */
[----:B------:R-:W-:-:S03]  /*1b30*/  IADD3.X R25, RZ, RZ, RZ, P1, !PT ;  /* 0x000000ffff197210 */ /* 0x000fc60000ffe4ff */
[----:B------:R-:W-:Y:S01]  /*1b40*/  IMAD.MOV.U32 R24, RZ, RZ, R19 ;  /* 0x000000ffff187224 */ /* 0x000fe200078e0013 */
[----:B------:R-:W-:-:S05]  /*1b50*/  IADD3 RZ, P1, R5, R18, RZ ;  /* 0x0000001205ff7210 */ /* 0x000fca0007f3e0ff */
[----:B------:R-:W-:-:S04]  /*1b60*/  IMAD.WIDE.U32.X R4, R29, UR21, R24, P1 ;  /* 0x000000151d047c25 */ /* 0x000fc800088e0418 */
[----:B------:R-:W-:Y:S01]  /*1b70*/  IMAD.MOV.U32 R28, RZ, RZ, R4 ;  /* 0x000000ffff1c7224 */ /* 0x000fe200078e0004 */
[----:B------:R-:W-:-:S07]  /*1b80*/  MOV R29, R5 ;  /* 0x00000005001d7202 */ /* 0x000fce0000000f00 */
.L_x_14:
[----:B------:R-:W-:Y:S05]  /*1b90*/  @!P0 BRA `(.L_x_15) ;  /* 0x0000000000308947 */ /* 0x000fea0003800000 */
[----:B------:R-:W-:Y:S02]  /*1ba0*/  ULDC UR6, c[0x0][0x8f4] ;  /* 0x00023d0000067ab9 */ /* 0x000fe40000000800 */
[----:B------:R-:W-:-:S05]  /*1bb0*/  IADD3 R17, P1, R26, UR6, RZ ;  /* 0x000000061a117c10 */ /* 0x000fca000ff3e0ff */
[----:B------:R-:W-:-:S04]  /*1bc0*/  IMAD.X R27, RZ, RZ, R27, P1 ;  /* 0x000000ffff1b7224 */ /* 0x000fc800008e061b */
[----:B------:R-:W-:-:S04]  /*1bd0*/  IMAD.WIDE.U32 R4, R27, UR22, RZ ;  /* 0x000000161b047c25 */ /* 0x000fc8000f8e00ff */
[----:B------:R-:W-:-:S04]  /*1be0*/  IMAD.WIDE.U32 R18, P1, R17, UR23, R4 ;  /* 0x0000001711127c25 */ /* 0x000fc8000f820004 */
[----:B------:R-:W-:Y:S01]  /*1bf0*/  IMAD.WIDE.U32 R4, R17, UR22, RZ ;  /* 0x0000001611047c25 */ /* 0x000fe2000f8e00ff */
[----:B------:R-:W-:-:S03]  /*1c00*/  MOV R24, R19 ;  /* 0x0000001300187202 */ /* 0x000fc60000000f00 */
[----:B------:R-:W-:Y:S01]  /*1c10*/  IMAD.X R25, RZ, RZ, RZ, P1 ;  /* 0x000000ffff197224 */ /* 0x000fe200008e06ff */
[----:B------:R-:W-:-:S05]  /*1c20*/  IADD3 RZ, P1, R5, R18, RZ ;  /* 0x0000001205ff7210 */ /* 0x000fca0007f3e0ff */
[----:B------:R-:W-:-:S04]  /*1c30*/  IMAD.WIDE.U32.X R4, R27, UR23, R24, P1 ;  /* 0x000000171b047c25 */ /* 0x000fc800088e0418 */
[----:B------:R-:W-:Y:S02]  /*1c40*/  IMAD.MOV.U32 R26, RZ, RZ, R4 ;  /* 0x000000ffff1a7224 */ /* 0x000fe400078e0004 */
[----:B------:R-:W-:-:S07]  /*1c50*/  IMAD.MOV.U32 R27, RZ, RZ, R5 ;  /* 0x000000ffff1b7224 */ /* 0x000fce00078e0005 */
.L_x_15:
[----:B------:R-:W-:Y:S02]  /*1c60*/  SHF.R.U64 R4, R26, UR30, R27 ;  /* 0x0000001e1a047c19 */ /* 0x000fe4000800121b */
[----:B------:R-:W-:-:S03]  /*1c70*/  SHF.R.U64 R5, R28, UR26, R29 ;  /* 0x0000001a1c057c19 */ /* 0x000fc6000800121d */
[----:B------:R-:W-:Y:S01]  /*1c80*/  VIADD R24, R4, UR5 ;  /* 0x0000000504187c36 */ /* 0x000fe20008000000 */
[----:B------:R-:W-:-:S04]  /*1c90*/  IADD3 R19, R5, UR4, RZ ;  /* 0x0000000405137c10 */ /* 0x000fc8000fffe0ff */
[----:B------:R-:W-:Y:S02]  /*1ca0*/  IABS R17, R19 ;  /* 0x0000001300117213 */ /* 0x000fe40000000000 */
[----:B------:R-:W-:-:S03]  /*1cb0*/  IABS R18, R24 ;  /* 0x0000001800127213 */ /* 0x000fc60000000000 */
[----:B------:R-:W-:-:S04]  /*1cc0*/  IMAD.HI.U32 R4, R17, UR13, RZ ;  /* 0x0000000d11047c27 */ /* 0x000fc8000f8e00ff */
[----:B------:R-:W-:-:S04]  /*1cd0*/  IMAD.HI.U32 R5, R18, UR19, RZ ;  /* 0x0000001312057c27 */ /* 0x000fc8000f8e00ff */
[----:B------:R-:W-:Y:S01]  /*1ce0*/  IMAD R4, R4, UR29, R17 ;  /* 0x0000001d04047c24 */ /* 0x000fe2000f8e0211 */
[----:B------:R-:W-:Y:S01]  /*1cf0*/  MOV R17, UR32 ;  /* 0x0000002000117c02 */ /* 0x000fe20008000f00 */
[----:B------:R-:W-:Y:S02]  /*1d00*/  IMAD R5, R5, UR31, R18 ;  /* 0x0000001f05057c24 */ /* 0x000fe4000f8e0212 */
[----:B------:R-:W-:Y:S01]  /*1d10*/  IMAD.U32 R18, RZ, RZ, UR33 ;  /* 0x00000021ff127e24 */ /* 0x000fe2000f8e00ff */
[----:B------:R-:W-:Y:S02]  /*1d20*/  ISETP.LT.U32.AND P1, PT, R4, UR28, PT ;  /* 0x0000001c04007c0c */ /* 0x000fe4000bf21070 */
[----:B------:R-:W-:-:S11]  /*1d30*/  ISETP.LT.U32.AND P2, PT, R5, UR27, PT ;  /* 0x0000001b05007c0c */ /* 0x000fd6000bf41070 */
[----:B------:R-:W-:Y:S01]  /*1d40*/  @!P1 VIADD R4, R4, -UR28 ;  /* 0x8000001c04049c36 */ /* 0x000fe20008000000 */
[----:B------:R-:W-:Y:S02]  /*1d50*/  ISETP.GE.AND P1, PT, R24, RZ, PT ;  /* 0x000000ff1800720c */ /* 0x000fe40003f26270 */
[----:B------:R-:W-:Y:S02]  /*1d60*/  @!P2 IADD3 R5, R5, -UR27, RZ ;  /* 0x8000001b0505ac10 */ /* 0x000fe4000fffe0ff */
[----:B------:R-:W-:Y:S02]  /*1d70*/  ISETP.LT.U32.AND P3, PT, R4, UR28, PT ;  /* 0x0000001c04007c0c */ /* 0x000fe4000bf61070 */
[----:B------:R-:W-:Y:S02]  /*1d80*/  ISETP.LT.U32.AND P4, PT, R5, UR27, PT ;  /* 0x0000001b05007c0c */ /* 0x000fe4000bf81070 */
[----:B------:R-:W-:-:S09]  /*1d90*/  ISETP.GE.AND P2, PT, R19, RZ, PT ;  /* 0x000000ff1300720c */ /* 0x000fd20003f46270 */
[----:B------:R-:W-:Y:S01]  /*1da0*/  @!P3 VIADD R4, R4, -UR28 ;  /* 0x8000001c0404bc36 */ /* 0x000fe20008000000 */
[----:B------:R-:W-:Y:S01]  /*1db0*/  PLOP3.LUT P3, PT, PT, PT, UP4, 0x80, 0x0 ;  /* 0x000000000000781c */ /* 0x000fe20003f6f048 */
[----:B------:R-:W-:Y:S01]  /*1dc0*/  @!P4 VIADD R5, R5, -UR27 ;  /* 0x8000001b0505cc36 */ /* 0x000fe20008000000 */
[----:B------:R-:W-:Y:S01]  /*1dd0*/  PLOP3.LUT P4, PT, PT, PT, UP2, 0x80, 0x0 ;  /* 0x000000000000781c */ /* 0x000fe20003f8f028 */
[----:B------:R-:W-:-:S03]  /*1de0*/  @!P2 IMAD.MOV R4, RZ, RZ, -R4 ;  /* 0x000000ffff04a224 */ /* 0x000fc600078e0a04 */
[----:B------:R-:W-:Y:S02]  /*1df0*/  @!P1 IADD3 R5, -R5, RZ, RZ ;  /* 0x000000ff05059210 */ /* 0x000fe40007ffe1ff */
[----:B------:R-:W-:Y:S02]  /*1e00*/  SEL R4, R17, R4, !P3 ;  /* 0x0000000411047207 */ /* 0x000fe40005800000 */
[----:B------:R-:W-:Y:S02]  /*1e10*/  SEL R5, R18, R5, !P4 ;  /* 0x0000000512057207 */ /* 0x000fe40006000000 */
[----:B------:R-:W-:Y:S01]  /*1e20*/  PLOP3.LUT P1, PT, PT, PT, UP3, 0x80, 0x0 ;  /* 0x000000000000781c */ /* 0x000fe20003f2f038 */
[----:B------:R-:W-:Y:S02]  /*1e30*/  IMAD.IADD R18, R19, 0x1, -R4 ;  /* 0x0000000113127824 */ /* 0x000fe400078e0a04 */
[----:B------:R-:W-:-:S04]  /*1e40*/  IMAD.IADD R5, R24, 0x1, -R5 ;  /* 0x0000000118057824 */ /* 0x000fc800078e0a05 */
[----:B------:R-:W-:Y:S01]  /*1e50*/  IMAD R29, R18, R5, RZ ;  /* 0x00000005121d7224 */ /* 0x000fe200078e02ff */
[----:B------:R-:W-:-:S04]  /*1e60*/  SEL R4, R5, R18, !P1 ;  /* 0x0000001205047207 */ /* 0x000fc80004800000 */
[----:B------:R-:W-:Y:S02]  /*1e70*/  SHF.R.S32.HI R5, RZ, 0x1f, R4 ;  /* 0x0000001fff057819 */ /* 0x000fe40000011404 */
[----:B------:R-:W-:-:S07]  /*1e80*/  SHF.R.S32.HI R30, RZ, 0x1f, R29 ;  /* 0x0000001fff1e7819 */ /* 0x000fce000001141d */
.L_x_13:
[----:B------:R-:W-:Y:S05]  /*1e90*/  BSYNC B0 ;  /* 0x0000000000007941 */ /* 0x000fea0003800000 */
.L_x_12:
[----:B------:R-:W1:Y:S01]  /*1ea0*/  SHFL.UP PT, R18, R29, 0x1, RZ ;  /* 0x042000001d127989 */ /* 0x000e6200000e00ff */
[C---:B------:R-:W-:Y:S02]  /*1eb0*/  ISETP.NE.AND P2, PT, R21.reuse, RZ, PT ;  /* 0x000000ff1500720c */ /* 0x040fe40003f45270 */
[C---:B------:R-:W-:Y:S01]  /*1ec0*/  ISETP.GE.U32.AND P3, PT, R21.reuse, 0x2, PT ;  /* 0x000000021500780c */ /* 0x040fe20003f66070 */
[----:B------:R-:W2:Y:S01]  /*1ed0*/  SHFL.UP PT, R17, R30, 0x1, RZ ;  /* 0x042000001e117989 */ /* 0x000ea200000e00ff */
[C---:B------:R-:W-:Y:S02]  /*1ee0*/  ISETP.GE.U32.AND P4, PT, R21.reuse, 0x4, PT ;  /* 0x000000041500780c */ /* 0x040fe40003f86070 */
[C---:B------:R-:W-:Y:S02]  /*1ef0*/  ISETP.GE.U32.AND P5, PT, R21.reuse, 0x8, PT ;  /* 0x000000081500780c */ /* 0x040fe40003fa6070 */
[----:B------:R-:W-:Y:S02]  /*1f00*/  ISETP.GE.U32.AND P6, PT, R21, 0x10, PT ;  /* 0x000000101500780c */ /* 0x000fe40003fc6070 */
[----:B-1----:R-:W-:-:S02]  /*1f10*/  SEL R18, R18, RZ, P2 ;  /* 0x000000ff12127207 */ /* 0x002fc40001000000 */
[----:B--2---:R-:W-:Y:S02]  /*1f20*/  SEL R17, R17, RZ, P2 ;  /* 0x000000ff11117207 */ /* 0x004fe40001000000 */
[----:B------:R-:W-:-:S04]  /*1f30*/  IADD3 R25, P1, R18, R29, RZ ;  /* 0x0000001d12197210 */ /* 0x000fc80007f3e0ff */
[----:B------:R-:W-:Y:S01]  /*1f40*/  IADD3.X R24, R17, R30, RZ, P1, !PT ;  /* 0x0000001e11187210 */ /* 0x000fe20000ffe4ff */
[----:B------:R-:W1:Y:S04]  /*1f50*/  SHFL.UP PT, R18, R25, 0x2, RZ ;  /* 0x0440000019127989 */ /* 0x000e6800000e00ff */
[----:B------:R-:W2:Y:S01]  /*1f60*/  SHFL.UP PT, R17, R24, 0x2, RZ ;  /* 0x0440000018117989 */ /* 0x000ea200000e00ff */
[----:B-1----:R-:W-:-:S04]  /*1f70*/  SEL R18, R18, RZ, P3 ;  /* 0x000000ff12127207 */ /* 0x002fc80001800000 */
[----:B------:R-:W-:Y:S02]  /*1f80*/  IADD3 R19, P1, R18, R25, RZ ;  /* 0x0000001912137210 */ /* 0x000fe40007f3e0ff */
[----:B--2---:R-:W-:-:S03]  /*1f90*/  SEL R17, R17, RZ, P3 ;  /* 0x000000ff11117207 */ /* 0x004fc60001800000 */
[----:B------:R-:W1:Y:S02]  /*1fa0*/  SHFL.UP PT, R18, R19, 0x4, RZ ;  /* 0x0480000013127989 */ /* 0x000e6400000e00ff */
[----:B------:R-:W-:-:S05]  /*1fb0*/  IMAD.X R26, R17, 0x1, R24, P1 ;  /* 0x00000001111a7824 */ /* 0x000fca00008e0618 */
        /* <DEDUP_REMOVED lines=10> */
[----:B------:R-:W1:Y:S01]  /*2060*/  SHFL.UP PT, R18, R19, 0x10, RZ ;  /* 0x0600000013127989 */ /* 0x000e6200000e00ff */
[----:B------:R-:W-:-:S05]  /*2070*/  IADD3.X R26, R17, R24, RZ, P1, !PT ;  /* 0x00000018111a7210 */ /* 0x000fca0000ffe4ff */
[----:B------:R-:W2:Y:S01]  /*2080*/  SHFL.UP PT, R17, R26, 0x10, RZ ;  /* 0x060000001a117989 */ /* 0x000ea200000e00ff */
[----:B-1----:R-:W-:-:S04]  /*2090*/  SEL R18, R18, RZ, P6 ;  /* 0x000000ff12127207 */ /* 0x002fc80003000000 */
[----:B------:R-:W-:Y:S02]  /*20a0*/  IADD3 R24, P1, R18, R19, RZ ;  /* 0x0000001312187210 */ /* 0x000fe40007f3e0ff */
[----:B--2---:R-:W-:-:S05]  /*20b0*/  SEL R17, R17, RZ, P6 ;  /* 0x000000ff11117207 */ /* 0x004fca0003000000 */
[----:B------:R-:W-:Y:S01]  /*20c0*/  IMAD.X R25, R17, 0x1, R26, P1 ;  /* 0x0000000111197824 */ /* 0x000fe200008e061a */
[----:B------:R-:W-:-:S04]  /*20d0*/  ISETP.GT.U32.AND P1, PT, R24, UR8, PT ;  /* 0x0000000818007c0c */ /* 0x000fc8000bf24070 */
[----:B------:R-:W-:-:S13]  /*20e0*/  ISETP.GT.U32.AND.EX P1, PT, R25, UR7, PT, P1 ;  /* 0x0000000719007c0c */ /* 0x000fda000bf24110 */
[----:B------:R-:W-:-:S04]  /*20f0*/  VOTE.ANY R17, PT, P1 ;  /* 0x0000000000117806 */ /* 0x000fc800008e0100 */
[----:B------:R-:W-:-:S13]  /*2100*/  ISETP.NE.AND P1, PT, R17, RZ, PT ;  /* 0x000000ff1100720c */ /* 0x000fda0003f25270 */
[----:B------:R-:W-:Y:S05]  /*2110*/  @P1 BRA `(.L_x_16) ;  /* 0x0000000800701947 */ /* 0x000fea0003800000 */
[----:B------:R-:W1:Y:S01]  /*2120*/  LDC R12, c[0x0][0x910] ;  /* 0x00024400ff0c7b82 */ /* 0x000e620000000800 */
[----:B------:R-:W-:Y:S01]  /*2130*/  IMAD.MOV.U32 R26, RZ, RZ, R24 ;  /* 0x000000ffff1a7224 */ /* 0x000fe200078e0018 */
[----:B------:R-:W-:Y:S01]  /*2140*/  ULDC UR13, c[0x0][0x8f4] ;  /* 0x00023d00000d7ab9 */ /* 0x000fe20000000800 */
[----:B------:R-:W-:Y:S01]  /*2150*/  ULDC UR6, c[0x0][0x8dc] ;  /* 0x0002370000067ab9 */ /* 0x000fe20000000800 */
[----:B------:R-:W-:Y:S01]  /*2160*/  ULDC UR19, c[0x0][0x8d8] ;  /* 0x0002360000137ab9 */ /* 0x000fe20000000800 */
[----:B------:R-:W-:Y:S01]  /*2170*/  ULDC UR24, c[0x0][0x8f0] ;  /* 0x00023c0000187ab9 */ /* 0x000fe20000000800 */
[----:B------:R-:W-:Y:S01]  /*2180*/  ULDC.64 UR20, c[0x0][0x8d0] ;  /* 0x0002340000147ab9 */ /* 0x000fe20000000a00 */
[----:B------:R-:W-:-:S05]  /*2190*/  ULDC.64 UR22, c[0x0][0x8e8] ;  /* 0x00023a0000167ab9 */ /* 0x000fca0000000a00 */
.L_x_21:
[----:B------:R-:W-:Y:S01]  /*21a0*/  MOV R7, R11 ;  /* 0x0000000b00077202 */ /* 0x000fe20000000f00 */
[----:B------:R-:W-:Y:S01]  /*21b0*/  VIADD R11, R11, 0x20 ;  /* 0x000000200b0b7836 */ /* 0x000fe20000000000 */
[----:B-----5:R-:W-:Y:S01]  /*21c0*/  MOV R17, R8 ;  /* 0x0000000800117202 */ /* 0x020fe20000000f00 */
[----:B------:R-:W-:-:S03]  /*21d0*/  IMAD.MOV.U32 R24, RZ, RZ, R0 ;  /* 0x000000ffff187224 */ /* 0x000fc600078e0000 */
[----:B-1----:R-:W-:-:S13]  /*21e0*/  ISETP.GE.AND P1, PT, R11, R12, PT ;  /* 0x0000000c0b00720c */ /* 0x002fda0003f26270 */
[----:B------:R-:W1:Y:S01]  /*21f0*/  @!P1 LDC.64 R18, c[0x0][0x918] ;  /* 0x00024600ff129b82 */ /* 0x000e620000000a00 */
[----:B------:R-:W-:Y:S01]  /*2200*/  @!P1 VIADD R13, R7, 0x20 ;  /* 0x00000020070d9836 */ /* 0x000fe20000000000 */
[----:B------:R2:W3:Y:S01]  /*2210*/  SHFL.IDX PT, R6, R25, 0x1f, 0x1f ;  /* 0x03e01f0019067f89 */ /* 0x0004e200000e0000 */
[----:B------:R-:W-:Y:S02]  /*2220*/  BSSY B0, `(.L_x_17) ;  /* 0x0000064000007945 */ /* 0x000fe40003800000 */
[----:B-1----:R-:W-:-:S05]  /*2230*/  @!P1 IMAD.WIDE R18, R13, 0xc, R18 ;  /* 0x0000000c0d129825 */ /* 0x002fca00078e0212 */
[----:B------:R2:W5:Y:S04]  /*2240*/  @!P1 LDG.E R8, desc[UR38][R18.64] ;  /* 0x0000002612089981 */ /* 0x000568000c1e1900 */
[----:B------:R2:W5:Y:S01]  /*2250*/  @!P1 LDG.E R0, desc[UR38][R18.64+0x4] ;  /* 0x0000042612009981 */ /* 0x000562000c1e1900 */
[----:B------:R-:W-:Y:S01]  /*2260*/  ISETP.GE.AND P1, PT, R7, R12, PT ;  /* 0x0000000c0700720c */ /* 0x000fe20003f26270 */
[----:B------:R-:W-:Y:S01]  /*2270*/  IMAD.MOV.U32 R29, RZ, RZ, 0x7fffffff ;  /* 0x7fffffffff1d7424 */ /* 0x000fe200078e00ff */
[----:B------:R-:W-:Y:S01]  /*2280*/  MOV R30, RZ ;  /* 0x000000ff001e7202 */ /* 0x000fe20000000f00 */
[----:B------:R2:W1:Y:S10]  /*2290*/  SHFL.IDX PT, R13, R26, 0x1f, 0x1f ;  /* 0x03e01f001a0d7f89 */ /* 0x00047400000e0000 */
[----:B--23--:R-:W-:Y:S05]  /*22a0*/  @P1 BRA `(.L_x_18) ;  /* 0x00000004006c1947 */ /* 0x00cfea0003800000 */
[----:B------:R-:W-:Y:S02]  /*22b0*/  IABS R30, R9 ;  /* 0x00000009001e7213 */ /* 0x000fe40000000000 */
[C---:B------:R-:W-:Y:S02]  /*22c0*/  IADD3 R27, P1, R17.reuse, UR14, RZ ;  /* 0x0000000e111b7c10 */ /* 0x040fe4000ff3e0ff */
[----:B------:R-:W2:Y:S02]  /*22d0*/  I2F.RP R4, R30 ;  /* 0x0000001e00047306 */ /* 0x000ea40000209400 */
[----:B------:R-:W-:Y:S02]  /*22e0*/  LEA.HI.X.SX32 R28, R17, UR15, 0x1, P1 ;  /* 0x0000000f111c7c11 */ /* 0x000fe400088f0eff */
[----:B------:R-:W-:-:S04]  /*22f0*/  IADD3 R17, P1, R24, UR16, RZ ;  /* 0x0000001018117c10 */ /* 0x000fc8000ff3e0ff */
[----:B------:R-:W-:Y:S02]  /*2300*/  LEA.HI.X.SX32 R26, R24, UR17, 0x1, P1 ;  /* 0x00000011181a7c11 */ /* 0x000fe400088f0eff */
[----:B------:R-:W-:Y:S01]  /*2310*/  PLOP3.LUT P1, PT, PT, PT, UP0, 0x80, 0x0 ;  /* 0x000000000000781c */ /* 0x000fe20003f2f008 */
[----:B--2---:R-:W2:Y:S02]  /*2320*/  MUFU.RCP R4, R4 ;  /* 0x0000000400047308 */ /* 0x004ea40000001000 */
[----:B--2---:R-:W-:-:S06]  /*2330*/  VIADD R5, R4, 0xffffffe ;  /* 0x0ffffffe04057836 */ /* 0x004fcc0000000000 */
[----:B------:R-:W2:Y:S02]  /*2340*/  F2I.FTZ.U32.TRUNC.NTZ R31, R5 ;  /* 0x00000005001f7305 */ /* 0x000ea4000021f000 */
[----:B--2---:R-:W-:Y:S02]  /*2350*/  IMAD.MOV R32, RZ, RZ, -R31 ;  /* 0x000000ffff207224 */ /* 0x004fe400078e0a1f */
[----:B------:R-:W-:Y:S05]  /*2360*/  @!P1 BRA `(.L_x_19) ;  /* 0x00000000002c9947 */ /* 0x000fea0003800000 */
[----:B------:R-:W-:-:S04]  /*2370*/  IADD3 R27, P1, R27, UR6, RZ ;  /* 0x000000061b1b7c10 */ /* 0x000fc8000ff3e0ff */
[----:B------:R-:W-:-:S05]  /*2380*/  IADD3.X R29, RZ, R28, RZ, P1, !PT ;  /* 0x0000001cff1d7210 */ /* 0x000fca0000ffe4ff */
[----:B------:R-:W-:-:S04]  /*2390*/  IMAD.WIDE.U32 R4, R29, UR20, RZ ;  /* 0x000000141d047c25 */ /* 0x000fc8000f8e00ff */
[----:B------:R-:W-:-:S04]  /*23a0*/  IMAD.WIDE.U32 R18, P1, R27, UR21, R4 ;  /* 0x000000151b127c25 */ /* 0x000fc8000f820004 */
[----:B------:R-:W-:-:S04]  /*23b0*/  IMAD.WIDE.U32 R4, R27, UR20, RZ ;  /* 0x000000141b047c25 */ /* 0x000fc8000f8e00ff */
[----:B------:R-:W-:Y:S01]  /*23c0*/  IMAD.X R25, RZ, RZ, RZ, P1 ;  /* 0x000000ffff197224 */ /* 0x000fe200008e06ff */
[----:B------:R-:W-:Y:S01]  /*23d0*/  IADD3 RZ, P1, R5, R18, RZ ;  /* 0x0000001205ff7210 */ /* 0x000fe20007f3e0ff */
[----:B------:R-:W-:-:S04]  /*23e0*/  IMAD.MOV.U32 R24, RZ, RZ, R19 ;  /* 0x000000ffff187224 */ /* 0x000fc800078e0013 */
[----:B------:R-:W-:-:S04]  /*23f0*/  IMAD.WIDE.U32.X R4, R29, UR21, R24, P1 ;  /* 0x000000151d047c25 */ /* 0x000fc800088e0418 */
[----:B------:R-:W-:Y:S01]  /*2400*/  IMAD.MOV.U32 R28, RZ, RZ, R5 ;  /* 0x000000ffff1c7224 */ /* 0x000fe200078e0005 */
[----:B------:R-:W-:-:S07]  /*2410*/  MOV R27, R4 ;  /* 0x00000004001b7202 */ /* 0x000fce0000000f00 */
.L_x_19:
[----:B------:R-:W-:Y:S05]  /*2420*/  @!P0 BRA `(.L_x_20) ;  /* 0x00000000002c8947 */ /* 0x000fea0003800000 */
        /* <DEDUP_REMOVED lines=11> */
.L_x_20:
[----:B------:R-:W-:Y:S01]  /*24e0*/  SHF.R.U64 R17, R17, UR24, R26 ;  /* 0x0000001811117c19 */ /* 0x000fe2000800121a */
[----:B------:R-:W-:Y:S01]  /*24f0*/  IMAD.MOV.U32 R5, RZ, RZ, R32 ;  /* 0x000000ffff057224 */ /* 0x000fe200078e0020 */
[----:B------:R-:W-:Y:S02]  /*2500*/  IABS R4, R9 ;  /* 0x0000000900047213 */ /* 0x000fe40000000000 */
[----:B------:R-:W-:Y:S01]  /*2510*/  SHF.R.U64 R27, R27, UR19, R28 ;  /* 0x000000131b1b7c19 */ /* 0x000fe2000800121c */
[----:B------:R-:W-:Y:S01]  /*2520*/  VIADD R19, R17, UR5 ;  /* 0x0000000511137c36 */ /* 0x000fe20008000000 */
[----:B------:R-:W-:Y:S01]  /*2530*/  IADD3 R24, RZ, -R4, RZ ;  /* 0x80000004ff187210 */ /* 0x000fe20007ffe0ff */
[----:B------:R-:W-:Y:S02]  /*2540*/  IMAD R17, R5, R30, RZ ;  /* 0x0000001e05117224 */ /* 0x000fe400078e02ff */
[----:B------:R-:W-:Y:S01]  /*2550*/  IMAD.MOV.U32 R4, RZ, RZ, RZ ;  /* 0x000000ffff047224 */ /* 0x000fe200078e00ff */
[----:B------:R-:W-:Y:S01]  /*2560*/  IABS R18, R19 ;  /* 0x0000001300127213 */ /* 0x000fe20000000000 */
[----:B------:R-:W-:-:S02]  /*2570*/  IMAD.MOV.U32 R5, RZ, RZ, R31 ;  /* 0x000000ffff057224 */ /* 0x000fc400078e001f */
[----:B------:R-:W-:Y:S01]  /*2580*/  IMAD.HI.U32 R4, R31, R17, R4 ;  /* 0x000000111f047227 */ /* 0x000fe200078e0004 */
[----:B------:R-:W-:-:S03]  /*2590*/  MOV R17, R18 ;  /* 0x0000001200117202 */ /* 0x000fc60000000f00 */
[----:B------:R-:W-:Y:S01]  /*25a0*/  IMAD.MOV.U32 R5, RZ, RZ, R24 ;  /* 0x000000ffff057224 */ /* 0x000fe200078e0018 */
[----:B------:R-:W-:Y:S01]  /*25b0*/  IABS R24, R10 ;  /* 0x0000000a00187213 */ /* 0x000fe20000000000 */
[----:B------:R-:W-:-:S03]  /*25c0*/  IMAD.HI.U32 R4, R4, R17, RZ ;  /* 0x0000001104047227 */ /* 0x000fc600078e00ff */
[----:B------:R-:W2:Y:S01]  /*25d0*/  I2F.RP R25, R24 ;  /* 0x0000001800197306 */ /* 0x000ea20000209400 */
[----:B------:R-:W-:Y:S02]  /*25e0*/  IMAD R17, R4, R5, R17 ;  /* 0x0000000504117224 */ /* 0x000fe400078e0211 */
[----:B------:R-:W-:-:S03]  /*25f0*/  VIADD R18, R27, UR4 ;  /* 0x000000041b127c36 */ /* 0x000fc60008000000 */
[----:B------:R-:W-:Y:S02]  /*2600*/  ISETP.GT.U32.AND P1, PT, R30, R17, PT ;  /* 0x000000111e00720c */ /* 0x000fe40003f24070 */
[----:B------:R-:W-:Y:S01]  /*2610*/  IABS R28, R18 ;  /* 0x00000012001c7213 */ /* 0x000fe20000000000 */
[----:B--2---:R-:W2:Y:S10]  /*2620*/  MUFU.RCP R25, R25 ;  /* 0x0000001900197308 */ /* 0x004eb40000001000 */
[----:B------:R-:W-:Y:S01]  /*2630*/  @!P1 IMAD.IADD R17, R17, 0x1, -R30 ;  /* 0x0000000111119824 */ /* 0x000fe200078e0a1e */
[----:B--2---:R-:W-:-:S04]  /*2640*/  IADD3 R4, R25, 0xffffffe, RZ ;  /* 0x0ffffffe19047810 */ /* 0x004fc80007ffe0ff */
[----:B------:R2:W3:Y:S02]  /*2650*/  F2I.FTZ.U32.TRUNC.NTZ R5, R4 ;  /* 0x0000000400057305 */ /* 0x0004e4000021f000 */
[----:B--2---:R-:W-:Y:S01]  /*2660*/  MOV R4, RZ ;  /* 0x000000ff00047202 */ /* 0x004fe20000000f00 */
[----:B---3--:R-:W-:-:S04]  /*2670*/  IMAD.MOV R29, RZ, RZ, -R5 ;  /* 0x000000ffff1d7224 */ /* 0x008fc800078e0a05 */
[----:B------:R-:W-:Y:S01]  /*2680*/  IMAD R27, R29, R24, RZ ;  /* 0x000000181d1b7224 */ /* 0x000fe200078e02ff */
[----:B------:R-:W-:-:S03]  /*2690*/  IABS R29, R10 ;  /* 0x0000000a001d7213 */ /* 0x000fc60000000000 */
[----:B------:R-:W-:-:S04]  /*26a0*/  IMAD.HI.U32 R26, R5, R27, R4 ;  /* 0x0000001b051a7227 */ /* 0x000fc800078e0004 */
[----:B------:R-:W-:Y:S02]  /*26b0*/  IMAD.MOV.U32 R5, RZ, RZ, R28 ;  /* 0x000000ffff057224 */ /* 0x000fe400078e001c */
[----:B------:R-:W-:Y:S02]  /*26c0*/  IMAD.MOV R25, RZ, RZ, -R29 ;  /* 0x000000ffff197224 */ /* 0x000fe400078e0a1d */
[----:B------:R-:W-:-:S04]  /*26d0*/  IMAD.HI.U32 R4, R26, R5, RZ ;  /* 0x000000051a047227 */ /* 0x000fc800078e00ff */
[----:B------:R-:W-:-:S05]  /*26e0*/  IMAD R5, R4, R25, R5 ;  /* 0x0000001904057224 */ /* 0x000fca00078e0205 */
[----:B------:R-:W-:-:S13]  /*26f0*/  ISETP.GT.U32.AND P1, PT, R24, R5, PT ;  /* 0x000000051800720c */ /* 0x000fda0003f24070 */
[----:B------:R-:W-:Y:S02]  /*2700*/  @!P1 IADD3 R5, R5, -R24, RZ ;  /* 0x8000001805059210 */ /* 0x000fe40007ffe0ff */
[----:B------:R-:W-:-:S13]  /*2710*/  ISETP.GT.U32.AND P1, PT, R30, R17, PT ;  /* 0x000000111e00720c */ /* 0x000fda0003f24070 */
[----:B------:R-:W-:Y:S01]  /*2720*/  @!P1 IMAD.IADD R17, R17, 0x1, -R30 ;  /* 0x0000000111119824 */ /* 0x000fe200078e0a1e */
[----:B------:R-:W-:-:S04]  /*2730*/  ISETP.GT.U32.AND P1, PT, R24, R5, PT ;  /* 0x000000051800720c */ /* 0x000fc80003f24070 */
[----:B------:R-:W-:-:S09]  /*2740*/  MOV R4, R17 ;  /* 0x0000001100047202 */ /* 0x000fd20000000f00 */
[----:B------:R-:W-:Y:S01]  /*2750*/  @!P1 IMAD.IADD R5, R5, 0x1, -R24 ;  /* 0x0000000105059824 */ /* 0x000fe200078e0a18 */
[----:B------:R-:W-:-:S13]  /*2760*/  ISETP.GE.AND P1, PT, R19, RZ, PT ;  /* 0x000000ff1300720c */ /* 0x000fda0003f26270 */
[----:B------:R-:W-:Y:S01]  /*2770*/  @!P1 IMAD.MOV R4, RZ, RZ, -R4 ;  /* 0x000000ffff049224 */ /* 0x000fe200078e0a04 */
[----:B------:R-:W-:-:S13]  /*2780*/  ISETP.GE.AND P1, PT, R18, RZ, PT ;  /* 0x000000ff1200720c */ /* 0x000fda0003f26270 */
[----:B------:R-:W-:Y:S01]  /*2790*/  @!P1 IMAD.MOV R5, RZ, RZ, -R5 ;  /* 0x000000ffff059224 */ /* 0x000fe200078e0a05 */
[----:B------:R-:W-:-:S13]  /*27a0*/  ISETP.NE.AND P1, PT, RZ, UR10, PT ;  /* 0x0000000aff007c0c */ /* 0x000fda000bf25270 */
[----:B------:R-:W-:Y:S02]  /*27b0*/  @!P1 LOP3.LUT R4, RZ, UR10, RZ, 0x33, !PT ;  /* 0x0000000aff049c12 */ /* 0x000fe4000f8e33ff */
[----:B------:R-:W-:Y:S02]  /*27c0*/  ISETP.NE.AND P1, PT, RZ, UR9, PT ;  /* 0x00000009ff007c0c */ /* 0x000fe4000bf25270 */
[----:B------:R-:W-:-:S11]  /*27d0*/  IADD3 R4, -R4, R19, RZ ;  /* 0x0000001304047210 */ /* 0x000fd60007ffe1ff */
[----:B------:R-:W-:Y:S02]  /*27e0*/  @!P1 LOP3.LUT R5, RZ, UR9, RZ, 0x33, !PT ;  /* 0x00000009ff059c12 */ /* 0x000fe4000f8e33ff */
[----:B------:R-:W-:-:S03]  /*27f0*/  PLOP3.LUT P1, PT, PT, PT, UP3, 0x80, 0x0 ;  /* 0x000000000000781c */ /* 0x000fc60003f2f038 */
[----:B------:R-:W-:-:S04]  /*2800*/  IMAD.IADD R5, R18, 0x1, -R5 ;  /* 0x0000000112057824 */ /* 0x000fc800078e0a05 */
[CC--:B------:R-:W-:Y:S01]  /*2810*/  IMAD R29, R4.reuse, R5.reuse, RZ ;  /* 0x00000005041d7224 */ /* 0x0c0fe200078e02ff */
[----:B------:R-:W-:-:S04]  /*2820*/  SEL R17, R4, R5, !P1 ;  /* 0x0000000504117207 */ /* 0x000fc80004800000 */
[--C-:B------:R-:W-:Y:S01]  /*2830*/  SHF.R.S32.HI R5, RZ, 0x1f, R17.reuse ;  /* 0x0000001fff057819 */ /* 0x100fe20000011411 */
[----:B------:R-:W-:Y:S01]  /*2840*/  IMAD.MOV.U32 R4, RZ, RZ, R17 ;  /* 0x000000ffff047224 */ /* 0x000fe200078e0011 */
[----:B------:R-:W-:-:S07]  /*2850*/  SHF.R.S32.HI R30, RZ, 0x1f, R29 ;  /* 0x0000001fff1e7819 */ /* 0x000fce000001141d */
.L_x_18:
[----:B------:R-:W-:Y:S05]  /*2860*/  BSYNC B0 ;  /* 0x0000000000007941 */ /* 0x000fea0003800000 */
.L_x_17:
[----:B------:R-:W2:Y:S04]  /*2870*/  SHFL.UP PT, R18, R29, 0x1, RZ ;  /* 0x042000001d127989 */ /* 0x000ea800000e00ff */
[----:B------:R-:W3:Y:S01]  /*2880*/  SHFL.UP PT, R17, R30, 0x1, RZ ;  /* 0x042000001e117989 */ /* 0x000ee200000e00ff */
[----:B--2---:R-:W-:Y:S02]  /*2890*/  SEL R18, R18, RZ, P2 ;  /* 0x000000ff12127207 */ /* 0x004fe40001000000 */
[----:B---3--:R-:W-:Y:S02]  /*28a0*/  SEL R17, R17, RZ, P2 ;  /* 0x000000ff11117207 */ /* 0x008fe40001000000 */
[----:B------:R-:W-:-:S04]  /*28b0*/  IADD3 R25, P1, R18, R29, RZ ;  /* 0x0000001d12197210 */ /* 0x000fc80007f3e0ff */
[----:B------:R-:W-:Y:S01]  /*28c0*/  IADD3.X R24, R17, R30, RZ, P1, !PT ;  /* 0x0000001e11187210 */ /* 0x000fe20000ffe4ff */
[----:B------:R-:W2:Y:S04]  /*28d0*/  SHFL.UP PT, R18, R25, 0x2, RZ ;  /* 0x0440000019127989 */ /* 0x000ea800000e00ff */
[----:B------:R-:W3:Y:S01]  /*28e0*/  SHFL.UP PT, R17, R24, 0x2, RZ ;  /* 0x0440000018117989 */ /* 0x000ee200000e00ff */
[----:B--2---:R-:W-:Y:S02]  /*28f0*/  SEL R18, R18, RZ, P3 ;  /* 0x000000ff12127207 */ /* 0x004fe40001800000 */
[----:B---3--:R-:W-:Y:S02]  /*2900*/  SEL R17, R17, RZ, P3 ;  /* 0x000000ff11117207 */ /* 0x008fe40001800000 */
[----:B------:R-:W-:-:S05]  /*2910*/  IADD3 R27, P1, R18, R25, RZ ;  /* 0x00000019121b7210 */ /* 0x000fca0007f3e0ff */
[----:B------:R-:W-:Y:S01]  /*2920*/  IMAD.X R28, R17, 0x1, R24, P1 ;  /* 0x00000001111c7824 */ /* 0x000fe200008e0618 */
        /* <DEDUP_REMOVED lines=18> */
[----:B-1----:R-:W-:-:S05]  /*2a50*/  IADD3 R26, P1, R18, R13, RZ ;  /* 0x0000000d121a7210 */ /* 0x002fca0007f3e0ff */
[----:B------:R-:W-:Y:S01]  /*2a60*/  IMAD.X R25, R19, 0x1, R6, P1 ;  /* 0x0000000113197824 */ /* 0x000fe200008e0606 */
[----:B------:R-:W-:-:S04]  /*2a70*/  ISETP.GT.U32.AND P1, PT, R26, UR8, PT ;  /* 0x000000081a007c0c */ /* 0x000fc8000bf24070 */
[----:B------:R-:W-:-:S13]  /*2a80*/  ISETP.GT.U32.AND.EX P1, PT, R25, UR7, PT, P1 ;  /* 0x0000000719007c0c */ /* 0x000fda000bf24110 */
[----:B------:R-:W-:-:S04]  /*2a90*/  VOTE.ANY R17, PT, P1 ;  /* 0x0000000000117806 */ /* 0x000fc800008e0100 */
[----:B------:R-:W-:-:S13]  /*2aa0*/  ISETP.NE.AND P1, PT, R17, RZ, PT ;  /* 0x000000ff1100720c */ /* 0x000fda0003f25270 */
[----:B------:R-:W-:Y:S05]  /*2ab0*/  @!P1 BRA `(.L_x_21) ;  /* 0xfffffff400b89947 */ /* 0x000fea000383ffff */
[----:B------:R-:W-:Y:S01]  /*2ac0*/  MOV R24, R18 ;  /* 0x0000001200187202 */ /* 0x000fe20000000f00 */
[----:B------:R-:W-:-:S07]  /*2ad0*/  IMAD.MOV.U32 R25, RZ, RZ, R19 ;  /* 0x000000ffff197224 */ /* 0x000fce00078e0013 */
.L_x_16:
[----:B------:R-:W1:Y:S08]  /*2ae0*/  BREV R17, R17 ;  /* 0x0000001100117301 */ /* 0x000e700000000000 */
[----:B-1----:R-:W1:Y:S02]  /*2af0*/  FLO.U32.SH R11, R17 ;  /* 0x00000011000b7300 */ /* 0x002e6400000e0400 */
[----:B-1----:R-:W1:Y:S02]  /*2b00*/  SHFL.IDX PT, R7, R7, R11, 0x1f ;  /* 0x00001f0b07077589 */ /* 0x002e6400000e0000 */
[----:B-1----:R-:W-:-:S13]  /*2b10*/  R2UR UR4, R7 ;  /* 0x00000000070472ca */ /* 0x002fda00000e0000 */
[----:B------:R-:W-:-:S05]  /*2b20*/  VIADD R27, R21, UR4 ;  /* 0x00000004151b7c36 */ /* 0x000fca0008000000 */
[----:B------:R-:W-:-:S13]  /*2b30*/  ISETP.GE.AND P1, PT, R27, R12, PT ;  /* 0x0000000c1b00720c */ /* 0x000fda0003f26270 */
[----:B------:R-:W1:Y:S02]  /*2b40*/  @!P1 LDC.64 R18, c[0x0][0x918] ;  /* 0x00024600ff129b82 */ /* 0x000e640000000a00 */
[----:B-1----:R-:W-:-:S05]  /*2b50*/  @!P1 IMAD.WIDE R18, R27, 0xc, R18 ;  /* 0x0000000c1b129825 */ /* 0x002fca00078e0212 */
[----:B-----5:R1:W5:Y:S04]  /*2b60*/  @!P1 LDG.E R8, desc[UR38][R18.64] ;  /* 0x0000002612089981 */ /* 0x020368000c1e1900 */
[----:B------:R1:W5:Y:S01]  /*2b70*/  @!P1 LDG.E R0, desc[UR38][R18.64+0x4] ;  /* 0x0000042612009981 */ /* 0x000362000c1e1900 */
[----:B------:R-:W-:-:S03]  /*2b80*/  IADD3 R24, P1, P2, R24, R13, -R29 ;  /* 0x0000000d18187210 */ /* 0x000fc60007a3e81d */
[----:B------:R-:W-:Y:S01]  /*2b90*/  SHFL.IDX PT, R7, R30, R11, 0x1f ;  /* 0x00001f0b1e077589 */ /* 0x000fe200000e0000 */
[----:B------:R-:W-:-:S03]  /*2ba0*/  IADD3.X R26, R25, R6, ~R30, P1, P2 ;  /* 0x00000006191a7210 */ /* 0x000fc60000fe4c1e */
[----:B------:R-:W2:Y:S04]  /*2bb0*/  SHFL.IDX PT, R24, R24, R11, 0x1f ;  /* 0x00001f0b18187589 */ /* 0x000ea800000e0000 */
[----:B------:R-:W3:Y:S04]  /*2bc0*/  SHFL.IDX PT, R26, R26, R11, 0x1f ;  /* 0x00001f0b1a1a7589 */ /* 0x000ee800000e0000 */
[----:B------:R1:W4:Y:S04]  /*2bd0*/  SHFL.IDX PT, R6, R29, R11, 0x1f ;  /* 0x00001f0b1d067589 */ /* 0x00032800000e0000 */
[----:B------:R1:W1:Y:S04]  /*2be0*/  SHFL.IDX PT, R5, R5, R11, 0x1f ;  /* 0x00001f0b05057589 */ /* 0x00026800000e0000 */
[----:B------:R1:W1:Y:S01]  /*2bf0*/  SHFL.IDX PT, R4, R4, R11, 0x1f ;  /* 0x00001f0b04047589 */ /* 0x00026200000e0000 */
[----:B--2---:R-:W-:-:S02]  /*2c00*/  R2UR UR5, R24 ;  /* 0x00000000180572ca */ /* 0x004fc400000e0000 */
[----:B---3--:R-:W-:-:S15]  /*2c10*/  R2UR UR6, R26 ;  /* 0x000000001a0672ca */ /* 0x008fde00000e0000 */
.L_x_11:
[----:B------:R-:W-:Y:S01]  /*2c20*/  ISETP.LE.AND P1, PT, R12, UR4, PT ;  /* 0x000000040c007c0c */ /* 0x000fe2000bf23270 */
[----:B-1----:R-:W-:Y:S01]  /*2c30*/  IMAD.MOV.U32 R18, RZ, RZ, -0x1 ;  /* 0xffffffffff127424 */ /* 0x002fe200078e00ff */
[----:B------:R-:W-:-:S11]  /*2c40*/  MOV R17, 0xffffffff ;  /* 0xffffffff00117802 */ /* 0x000fd60000000f00 */
[----:B------:R-:W-:Y:S05]  /*2c50*/  @P1 BRA `(.L_x_10) ;  /* 0x0000000400041947 */ /* 0x000fea0003800000 */
[----:B------:R-:W-:Y:S01]  /*2c60*/  UIADD3 UR15, UP2, -UR5, UR8, URZ ;  /* 0x00000008050f7290 */ /* 0x000fe2000ff5e13f */
[----:B------:R-:W1:Y:S01]  /*2c70*/  S2UR UR19, SR_CTAID.Y ;  /* 0x00000000001379c3 */ /* 0x000e620000002600 */
[----:B------:R-:W-:Y:S01]  /*2c80*/  ULDC UR17, c[0x0][0x8c0] ;  /* 0x0002300000117ab9 */ /* 0x000fe20000000800 */
[----:B------:R-:W-:Y:S01]  /*2c90*/  ULDC UR21, c[0x0][0x8b0] ;  /* 0x00022c0000157ab9 */ /* 0x000fe20000000800 */
[----:B------:R-:W-:Y:S01]  /*2ca0*/  UIADD3.X UR11, ~UR6, UR7, URZ, UP2, !UPT ;  /* 0x00000007060b7290 */ /* 0x000fe200097fe53f */
[--C-:B------:R-:W-:Y:S01]  /*2cb0*/  SHF.R.U32.HI R25, RZ, UR21, R5.reuse ;  /* 0x00000015ff197c19 */ /* 0x100fe20008011605 */
[----:B------:R-:W-:Y:S01]  /*2cc0*/  ULDC UR20, c[0x0][0x904] ;  /* 0x0002410000147ab9 */ /* 0x000fe20000000800 */
[----:B------:R-:W-:Y:S01]  /*2cd0*/  ULDC UR13, c[0x0][0x8a8] ;  /* 0x00022a00000d7ab9 */ /* 0x000fe20000000800 */
[----:B------:R-:W-:Y:S01]  /*2ce0*/  USHF.R.U32.HI UR16, URZ, UR17, UR11 ;  /* 0x000000113f107299 */ /* 0x000fe2000801160b */
[----:B------:R-:W-:Y:S01]  /*2cf0*/  SHF.R.U64 R26, R4, UR21, R5 ;  /* 0x00000015041a7c19 */ /* 0x000fe20008001205 */
[----:B------:R-:W-:-:S02]  /*2d00*/  USHF.R.U64 UR15, UR15, UR17, UR11 ;  /* 0x000000110f0f7299 */ /* 0x000fc4000800120b */
[----:B------:R-:W-:Y:S02]  /*2d10*/  USHF.R.U32.HI UR14, URZ, UR21, UR16 ;  /* 0x000000153f0e7299 */ /* 0x000fe40008011610 */
[----:B------:R-:W-:Y:S02]  /*2d20*/  UIADD3 UR13, UR13, -0x1, URZ ;  /* 0xffffffff0d0d7890 */ /* 0x000fe4000fffe03f */
[----:B------:R-:W-:Y:S02]  /*2d30*/  USHF.R.U32.HI UR22, URZ, UR20, UR14 ;  /* 0x000000143f167299 */ /* 0x000fe4000801160e */
[----:B------:R-:W-:Y:S02]  /*2d40*/  USHF.R.U64 UR16, UR15, UR21, UR16 ;  /* 0x000000150f107299 */ /* 0x000fe40008001210 */
[----:B------:R-:W-:Y:S02]  /*2d50*/  ULOP3.LUT UR15, UR15, UR13, URZ, 0xc0, !UPT ;  /* 0x0000000d0f0f7292 */ /* 0x000fe4000f8ec03f */
[----:B------:R-:W-:Y:S01]  /*2d60*/  LOP3.LUT R11, R25, UR22, RZ, 0xfc, !PT ;  /* 0x00000016190b7c12 */ /* 0x000fe2000f8efcff */
[----:B------:R-:W-:-:S02]  /*2d70*/  USHF.R.U64 UR14, UR16, UR20, UR14 ;  /* 0x00000014100e7299 */ /* 0x000fc4000800120e */
[----:B-1----:R-:W-:Y:S01]  /*2d80*/  USEL UR11, UR53, UR19, !UP3 ;  /* 0x00000013350b7287 */ /* 0x002fe2000d800000 */
[----:B------:R-:W-:-:S13]  /*2d90*/  ISETP.NE.U32.AND P1, PT, R11, RZ, PT ;  /* 0x000000ff0b00720c */ /* 0x000fda0003f25070 */
[----:B------:R-:W-:Y:S05]  /*2da0*/  @!P1 BRA `(.L_x_22) ;  /* 0x0000000000149947 */ /* 0x000fea0003800000 */
[----:B------:R-:W-:-:S07]  /*2db0*/  MOV R12, 0x2dd0 ;  /* 0x00002dd0000c7802 */ /* 0x000fce0000000f00 */
[----:B----45:R-:W-:Y:S05]  /*2dc0*/  CALL.REL.NOINC `($__internal_0_$__cuda_sm20_div_u64) ;  /* 0x0000014800307944 */ /* 0x030fea0003c00000 */
[----:B------:R-:W-:-:S04]  /*2dd0*/  IMAD.MOV R13, RZ, RZ, -R11 ;  /* 0x000000ffff0d7224 */ /* 0x000fc800078e0a0b */
[----:B------:R-:W-:Y:S01]  /*2de0*/  IMAD R13, R26, R13, UR14 ;  /* 0x0000000e1a0d7e24 */ /* 0x000fe2000f8e020d */
[----:B------:R-:W-:Y:S06]  /*2df0*/  BRA `(.L_x_23) ;  /* 0x0000000000507947 */ /* 0x000fec0003800000 */
.L_x_22:
[----:B------:R-:W1:Y:S01]  /*2e00*/  I2F.U32.RP R11, R26 ;  /* 0x0000001a000b7306 */ /* 0x000e620000209000 */
[----:B------:R-:W-:-:S07]  /*2e10*/  ISETP.NE.U32.AND P3, PT, R26, RZ, PT ;  /* 0x000000ff1a00720c */ /* 0x000fce0003f65070 */
[----:B-1----:R-:W1:Y:S02]  /*2e20*/  MUFU.RCP R11, R11 ;  /* 0x0000000b000b7308 */ /* 0x002e640000001000 */
[----:B-1----:R-:W-:-:S06]  /*2e30*/  IADD3 R12, R11, 0xffffffe, RZ ;  /* 0x0ffffffe0b0c7810 */ /* 0x002fcc0007ffe0ff */
[----:B------:R1:W2:Y:S02]  /*2e40*/  F2I.FTZ.U32.TRUNC.NTZ R13, R12 ;  /* 0x0000000c000d7305 */ /* 0x0002a4000021f000 */
[----:B-1----:R-:W-:Y:S02]  /*2e50*/  IMAD.MOV.U32 R12, RZ, RZ, RZ ;  /* 0x000000ffff0c7224 */ /* 0x002fe400078e00ff */
[----:B--2---:R-:W-:-:S04]  /*2e60*/  IMAD.MOV R17, RZ, RZ, -R13 ;  /* 0x000000ffff117224 */ /* 0x004fc800078e0a0d */
[----:B------:R-:W-:-:S04]  /*2e70*/  IMAD R17, R17, R26, RZ ;  /* 0x0000001a11117224 */ /* 0x000fc800078e02ff */
[----:B------:R-:W-:-:S06]  /*2e80*/  IMAD.HI.U32 R13, R13, R17, R12 ;  /* 0x000000110d0d7227 */ /* 0x000fcc00078e000c */
[----:B------:R-:W-:-:S05]  /*2e90*/  IMAD.HI.U32 R11, R13, UR14, RZ ;  /* 0x0000000e0d0b7c27 */ /* 0x000fca000f8e00ff */
[----:B------:R-:W-:-:S05]  /*2ea0*/  IADD3 R13, -R11, RZ, RZ ;  /* 0x000000ff0b0d7210 */ /* 0x000fca0007ffe1ff */
[----:B------:R-:W-:-:S05]  /*2eb0*/  IMAD R13, R26, R13, UR14 ;  /* 0x0000000e1a0d7e24 */ /* 0x000fca000f8e020d */
[----:B------:R-:W-:-:S13]  /*2ec0*/  ISETP.GE.U32.AND P1, PT, R13, R26, PT ;  /* 0x0000001a0d00720c */ /* 0x000fda0003f26070 */
[----:B------:R-:W-:Y:S02]  /*2ed0*/  @P1 IMAD.IADD R13, R13, 0x1, -R26 ;  /* 0x000000010d0d1824 */ /* 0x000fe400078e0a1a */
[----:B------:R-:W-:-:S03]  /*2ee0*/  @P1 VIADD R11, R11, 0x1 ;  /* 0x000000010b0b1836 */ /* 0x000fc60000000000 */
[----:B------:R-:W-:-:S13]  /*2ef0*/  ISETP.GE.U32.AND P2, PT, R13, R26, PT ;  /* 0x0000001a0d00720c */ /* 0x000fda0003f46070 */
[----:B------:R-:W-:Y:S02]  /*2f00*/  @P2 IADD3 R11, R11, 0x1, RZ ;  /* 0x000000010b0b2810 */ /* 0x000fe40007ffe0ff */
[----:B------:R-:W-:-:S05]  /*2f10*/  @!P3 LOP3.LUT R11, RZ, R26, RZ, 0x33, !PT ;  /* 0x0000001aff0bb212 */ /* 0x000fca00078e33ff */
[----:B------:R-:W-:-:S04]  /*2f20*/  IMAD.MOV R13, RZ, RZ, -R11 ;  /* 0x000000ffff0d7224 */ /* 0x000fc800078e0a0b */
[----:B------:R-:W-:-:S07]  /*2f30*/  IMAD R13, R26, R13, UR14 ;  /* 0x0000000e1a0d7e24 */ /* 0x000fce000f8e020d */
.L_x_23:
[----:B------:R-:W1:Y:S01]  /*2f40*/  LDC R18, c[0x0][0x8a8] ;  /* 0x00022a00ff127b82 */ /* 0x000e620000000800 */
[----:B------:R-:W-:Y:S01]  /*2f50*/  ULDC UR14, c[0x0][0x904] ;  /* 0x00024100000e7ab9 */ /* 0x000fe20000000800 */
[----:B------:R-:W-:Y:S01]  /*2f60*/  UMOV UR13, 0xffffffff ;  /* 0xffffffff000d7882 */ /* 0x000fe20000000000 */
[----:B------:R-:W-:Y:S01]  /*2f70*/  PLOP3.LUT P1, PT, PT, PT, UP3, 0x80, 0x0 ;  /* 0x000000000000781c */ /* 0x000fe20003f2f038 */
[----:B------:R-:W-:-:S04]  /*2f80*/  USHF.L.U32 UR13, UR13, UR14, URZ ;  /* 0x0000000e0d0d7299 */ /* 0x000fc8000800063f */
[----:B------:R-:W2:Y:S02]  /*2f90*/  LDC R16, c[0x0][0x8b8] ;  /* 0x00022e00ff107b82 */ /* 0x000ea40000000800 */
[----:B------:R-:W-:Y:S01]  /*2fa0*/  LOP3.LUT R12, RZ, UR13, RZ, 0x33, !PT ;  /* 0x0000000dff0c7c12 */ /* 0x000fe2000f8e33ff */
[----:B------:R-:W-:Y:S02]  /*2fb0*/  UMOV UR13, 0x1 ;  /* 0x00000001000d7882 */ /* 0x000fe40000000000 */
[----:B------:R-:W-:Y:S01]  /*2fc0*/  USHF.L.U32 UR13, UR13, UR14, URZ ;  /* 0x0000000e0d0d7299 */ /* 0x000fe2000800063f */
[----:B------:R-:W-:-:S05]  /*2fd0*/  LOP3.LUT R12, R12, UR16, RZ, 0xc0, !PT ;  /* 0x000000100c0c7c12 */ /* 0x000fca000f8ec0ff */
[----:B------:R-:W-:Y:S02]  /*2fe0*/  IMAD R11, R11, UR13, R12 ;  /* 0x0000000d0b0b7c24 */ /* 0x000fe4000f8e020c */
[----:B-1----:R-:W-:Y:S02]  /*2ff0*/  IMAD R13, R13, R18, UR15 ;  /* 0x0000000f0d0d7e24 */ /* 0x002fe4000f8e0212 */
[----:B------:R-:W-:Y:S02]  /*3000*/  @P1 IMAD.U32 R18, RZ, RZ, UR4 ;  /* 0x00000004ff121e24 */ /* 0x000fe4000f8e00ff */
[----:B------:R-:W-:Y:S02]  /*3010*/  @!P1 IMAD.U32 R18, RZ, RZ, UR4 ;  /* 0x00000004ff129e24 */ /* 0x000fe4000f8e00ff */
[----:B--2---:R-:W-:Y:S01]  /*3020*/  IMAD R17, R11, R16, UR11 ;  /* 0x0000000b0b117e24 */ /* 0x004fe2000f8e0210 */
[----:B------:R-:W-:Y:S01]  /*3030*/  @P1 MOV R16, R13 ;  /* 0x0000000d00101202 */ /* 0x000fe20000000f00 */
[----:B------:R-:W-:-:S02]  /*3040*/  UMOV UR11, 0x1 ;  /* 0x00000001000b7882 */ /* 0x000fc40000000000 */
[----:B------:R-:W-:Y:S01]  /*3050*/  @!P1 IMAD.MOV.U32 R16, RZ, RZ, R17 ;  /* 0x000000ffff109224 */ /* 0x000fe200078e0011 */
[----:B------:R-:W-:-:S07]  /*3060*/  @!P1 MOV R17, R13 ;  /* 0x0000000d00119202 */ /* 0x000fce0000000f00 */
.L_x_10:
[----:B------:R-:W-:-:S13]  /*3070*/  ISETP.NE.AND P1, PT, RZ, UR11, PT ;  /* 0x0000000bff007c0c */ /* 0x000fda000bf25270 */
[----:B------:R-:W-:Y:S05]  /*3080*/  @!P1 EXIT ;  /* 0x000000000000994d */ /* 0x000fea0003800000 */
[----:B------:R-:W1:Y:S02]  /*3090*/  LDC.64 R24, c[0x0][0x290] ;  /* 0x0000a400ff187b82 */ /* 0x000e640000000a00 */
[----:B-1----:R-:W-:-:S05]  /*30a0*/  IMAD.WIDE R12, R18, 0xc, R24 ;  /* 0x0000000c120c7825 */ /* 0x002fca00078e0218 */
[----:B------:R1:W5:Y:S01]  /*30b0*/  LDG.E R11, desc[UR38][R12.64+0x8] ;  /* 0x000008260c0b7981 */ /* 0x000362000c1e1900 */
[----:B------:R-:W-:Y:S01]  /*30c0*/  UISETP.NE.AND UP2, UPT, UR12, 0x2, UPT ;  /* 0x000000020c00788c */ /* 0x000fe2000bf45270 */
[----:B------:R-:W2:Y:S01]  /*30d0*/  S2UR UR58, SR_CgaCtaId ;  /* 0x00000000003a79c3 */ /* 0x000ea20000008800 */
[----:B------:R-:W-:Y:S01]  /*30e0*/  UMOV UR41, URZ ;  /* 0x0000003f00297c82 */ /* 0x000fe20008000000 */
[----:B------:R1:W-:Y:S01]  /*30f0*/  STL [R1+0x200], RZ ;  /* 0x000200ff01007387 */ /* 0x0003e20000100800 */
[----:B------:R-:W-:Y:S01]  /*3100*/  UMOV UR42, URZ ;  /* 0x0000003f002a7c82 */ /* 0x000fe20008000000 */
[----:B------:R-:W-:Y:S02]  /*3110*/  SHF.R.S32.HI R19, RZ, 0x1f, R18 ;  /* 0x0000001fff137819 */ /* 0x000fe40000011412 */
[----:B------:R-:W-:-:S13]  /*3120*/  PLOP3.LUT P1, PT, PT, PT, UP2, 0x80, 0x0 ;  /* 0x000000000000781c */ /* 0x000fda0003f2f028 */
[----:B-1----:R-:W-:Y:S05]  /*3130*/  @P1 BRA `(.L_x_24) ;  /* 0x0000000000941947 */ /* 0x002fea0003800000 */
[----:B------:R-:W-:-:S04]  /*3140*/  ULOP3.LUT UR11, UR59, 0x1, URZ, 0xfc, !UPT ;  /* 0x000000013b0b7892 */ /* 0x000fc8000f8efc3f */
[----:B------:R-:W-:-:S06]  /*3150*/  UISETP.NE.AND UP2, UPT, UR11, 0x3, UPT ;  /* 0x000000030b00788c */ /* 0x000fcc000bf45270 */
[----:B------:R-:W-:-:S13]  /*3160*/  PLOP3.LUT P2, PT, PT, PT, UP2, 0x80, 0x0 ;  /* 0x000000000000781c */ /* 0x000fda0003f4f028 */
[----:B------:R-:W-:Y:S05]  /*3170*/  @!P2 BRA `(.L_x_25) ;  /* 0x000000000004a947 */ /* 0x000fea0003800000 */
[----:B--2---:R-:W-:Y:S01]  /*3180*/  BPT.TRAP 0x1 ;  /* 0x000000040000795c */ /* 0x004fe20000300000 */
.L_x_25:
[----:B------:R-:W-:Y:S01]  /*3190*/  UMOV UR11, 0x400 ;  /* 0x00000400000b7882 */ /* 0x000fe20000000000 */
[----:B------:R-:W-:Y:S01]  /*31a0*/  SHF.L.U32 R12, RZ, 0x1f, RZ ;  /* 0x0000001fff0c7819 */ /* 0x000fe200000006ff */
[----:B--2---:R-:W-:-:S09]  /*31b0*/  ULEA UR11, UR58, UR11, 0x18 ;  /* 0x0000000b3a0b7291 */ /* 0x004fd2000f8ec03f */
[----:B------:R-:W1:Y:S02]  /*31c0*/  SYNCS.PHASECHK.TRANS64.TRYWAIT P1, [UR11+0x34400], R12 ;  /* 0x0344000cff0075a7 */ /* 0x000e64000802014b */
[----:B-1----:R-:W-:Y:S05]  /*31d0*/  @!P1 BRA `(.L_x_26) ;  /* 0x0000012c00089947 */ /* 0x002fea0003800000 */
.L_x_366:
[----:B------:R-:W2:Y:S01]  /*31e0*/  LDS.128 R16, [UR11+0x34570] ;  /* 0x0345700bff107984 */ /* 0x000ea20008000c00 */
[----:B------:R-:W-:Y:S01]  /*31f0*/  @!PT LDS RZ, [RZ] ;  /* 0x00000000fffff984 */ /* 0x000fe20000000800 */
[----:B------:R-:W-:Y:S01]  /*3200*/  @!PT LDS RZ, [RZ] ;  /* 0x00000000fffff984 */ /* 0x000fe20000000800 */
[----:B------:R-:W-:Y:S01]  /*3210*/  @!PT LDS RZ, [RZ] ;  /* 0x00000000fffff984 */ /* 0x000fe20000000800 */
[----:B------:R-:W-:Y:S01]  /*3220*/  @!PT LDS RZ, [RZ] ;  /* 0x00000000fffff984 */ /* 0x000fe20000000800 */
[----:B------:R3:W-:Y:S06]  /*3230*/  MEMBAR.ALL.CTA ;  /* 0x0000000000007992 */ /* 0x0007ec0000008000 */
[----:B---3--:R-:W3:Y:S01]  /*3240*/  FENCE.VIEW.ASYNC.S ;  /* 0x00000000000073c6 */ /* 0x008ee20000000000 */
[----:B------:R-:W-:Y:S05]  /*3250*/  @!P2 BRA `(.L_x_27) ;  /* 0x000000000004a947 */ /* 0x000fea0003800000 */
[----:B------:R-:W-:Y:S01]  /*3260*/  BPT.TRAP 0x1 ;  /* 0x000000040000795c */ /* 0x000fe20000300000 */
.L_x_27:
[----:B------:R-:W-:Y:S01]  /*3270*/  UIADD3 UR11, UR11, 0x34440, URZ ;  /* 0x000344400b0b7890 */ /* 0x000fe2000fffe03f */
[----:B--2---:R-:W-:-:S03]  /*3280*/  ISETP.NE.AND P1, PT, R19, RZ, PT ;  /* 0x000000ff1300720c */ /* 0x004fc60003f25270 */
[----:B------:R-:W-:-:S09]  /*3290*/  UPRMT UR11, UR58, 0x654, UR11 ;  /* 0x000006543a0b7896 */ /* 0x000fd2000800000b */
[----:B---3--:R-:W-:Y:S01]  /*32a0*/  SYNCS.ARRIVE.TRANS64.RED.A1T0 RZ, [UR11], RZ ;  /* 0x000000ffffff79a7 */ /* 0x008fe2000810040b */
[----:B------:R-:W-:Y:S05]  /*32b0*/  @!P1 EXIT ;  /* 0x000000000000994d */ /* 0x000fea0003800000 */
[----:B-1----:R-:W-:Y:S01]  /*32c0*/  IMAD.WIDE R12, R18, 0xc, R24 ;  /* 0x0000000c120c7825 */ /* 0x002fe200078e0218 */
[----:B-----5:R-:W-:-:S04]  /*32d0*/  R2UR UR11, R11 ;  /* 0x000000000b0b72ca */ /* 0x020fc800000e0000 */
[----:B------:R1:W5:Y:S01]  /*32e0*/  LDG.E R11, desc[UR38][R12.64+0x8] ;  /* 0x000008260c0b7981 */ /* 0x000362000c1e1900 */
[----:B------:R-:W-:-:S08]  /*32f0*/  SHF.R.S32.HI R19, RZ, 0x1f, R18 ;  /* 0x0000001fff137819 */ /* 0x000fd00000011412 */
[----:B------:R-:W-:Y:S01]  /*3300*/  UIADD3 UR11, UR11, 0x3f, URZ ;  /* 0x0000003f0b0b7890 */ /* 0x000fe2000fffe03f */
[----:B-1----:R-:W-:-:S03]  /*3310*/  IMAD.MOV.U32 R12, RZ, RZ, 0x1 ;  /* 0x00000001ff0c7424 */ /* 0x002fc600078e00ff */
[----:B------:R-:W-:Y:S02]  /*3320*/  USHF.R.S32.HI UR13, URZ, 0x1f, UR11 ;  /* 0x0000001f3f0d7899 */ /* 0x000fe4000801140b */
[----:B------:R1:W-:Y:S02]  /*3330*/  STL [R1+0x200], R12 ;  /* 0x0002000c01007387 */ /* 0x0003e40000100800 */
[----:B------:R-:W-:-:S04]  /*3340*/  ULEA.HI UR13, UR13, UR11, URZ, 0x6 ;  /* 0x0000000b0d0d7291 */ /* 0x000fc8000f8f303f */
[----:B------:R-:W-:-:S04]  /*3350*/  USHF.R.S32.HI UR13, URZ, 0x6, UR13 ;  /* 0x000000063f0d7899 */ /* 0x000fc8000801140d */
[----:B------:R-:W-:Y:S02]  /*3360*/  USHF.R.U32.HI UR42, URZ, 0x3, UR13 ;  /* 0x000000033f2a7899 */ /* 0x000fe4000801160d */
[----:B------:R-:W-:Y:S02]  /*3370*/  ULOP3.LUT UR41, UR13, 0x7, URZ, 0xc0, !UPT ;  /* 0x000000070d297892 */ /* 0x000fe4000f8ec03f */
[----:B-1----:R-:W-:-:S12]  /*3380*/  ULOP3.LUT UR42, UR42, 0x1, URZ, 0xc0, !UPT ;  /* 0x000000012a2a7892 */ /* 0x002fd8000f8ec03f */
.L_x_24:
[----:B------:R-:W-:-:S04]  /*3390*/  IMAD.WIDE.U32 R24, R18, 0xc, R24 ;  /* 0x0000000c12187825 */ /* 0x000fc800078e0018 */
[----:B------:R-:W-:-:S04]  /*33a0*/  IMAD R13, R19, 0xc, RZ ;  /* 0x0000000c130d7824 */ /* 0x000fc800078e02ff */
[----:B------:R-:W-:-:S05]  /*33b0*/  IMAD.IADD R25, R25, 0x1, R13 ;  /* 0x0000000119197824 */ /* 0x000fca00078e020d */
[----:B------:R1:W5:Y:S04]  /*33c0*/  LDG.E R19, desc[UR38][R24.64+0x4] ;  /* 0x0000042618137981 */ /* 0x000368000c1e1900 */
[----:B------:R1:W5:Y:S01]  /*33d0*/  LDG.E R13, desc[UR38][R24.64] ;  /* 0x00000026180d7981 */ /* 0x000362000c1e1900 */
[----:B------:R-:W-:-:S13]  /*33e0*/  PLOP3.LUT P1, PT, PT, PT, UP1, 0x80, 0x0 ;  /* 0x000000000000781c */ /* 0x000fda0003f2f018 */
[----:B-1----:R-:W-:Y:S05]  /*33f0*/  @!P1 BRA `(.L_x_28) ;  /* 0x000000c0008c9947 */ /* 0x002fea0003800000 */
[----:B------:R-:W-:-:S06]  /*3400*/  UISETP.GT.U32.AND UP0, UPT, UR18, 0x1, UPT ;  /* 0x000000011200788c */ /* 0x000fcc000bf04070 */
[----:B------:R-:W-:-:S13]  /*3410*/  PLOP3.LUT P0, PT, PT, PT, UP0, 0x80, 0x0 ;  /* 0x000000000000781c */ /* 0x000fda0003f0f008 */
[----:B--2---:R-:W-:Y:S05]  /*3420*/  @P0 EXIT ;  /* 0x000000000000094d */ /* 0x004fea0003800000 */
.L_x_29:
[----:B------:R-:W-:-:S08]  /*3430*/  NOP ;  /* 0x0000000000007918 */ /* 0x000fd00000000000 */
[----:B------:R-:W1:Y:S02]  /*3440*/  USETMAXREG.TRY_ALLOC.CTAPOOL UP0, 0xe8 ;  /* 0x000000e8000079c8 */ /* 0x000e640008000600 */
[----:B-1----:R-:W-:-:S13]  /*3450*/  PLOP3.LUT P0, PT, PT, PT, UP0, 0x80, 0x0 ;  /* 0x000000000000781c */ /* 0x002fda0003f0f008 */
[----:B------:R-:W-:Y:S05]  /*3460*/  @!P0 BRA `(.L_x_29) ;  /* 0xfffffffc00f08947 */ /* 0x000fea000383ffff */
[----:B------:R-:W1:Y:S01]  /*3470*/  SHFL.IDX PT, R14, R14, RZ, 0x1f ;  /* 0x00001fff0e0e7589 */ /* 0x000e6200000e0000 */
[----:B------:R-:W2:Y:S01]  /*3480*/  S2UR UR4, SR_CTAID.Y ;  /* 0x00000000000479c3 */ /* 0x000ea20000002600 */
[----:B------:R-:W-:Y:S01]  /*3490*/  UMOV UR36, URZ ;  /* 0x0000003f00247c82 */ /* 0x000fe20008000000 */
[----:B------:R-:W-:Y:S01]  /*34a0*/  UMOV UR37, URZ ;  /* 0x0000003f00257c82 */ /* 0x000fe20008000000 */
[----:B-1----:R-:W-:Y:S01]  /*34b0*/  LOP3.LUT P0, RZ, R14, 0x3, RZ, 0xc0, !PT ;  /* 0x000000030eff7812 */ /* 0x002fe2000780c0ff */
[----:B--2---:R-:W-:-:S12]  /*34c0*/  UIMAD UR4, UR4, UR60, UR53 ;  /* 0x0000003c040472a4 */ /* 0x004fd8000f8e0235 */
[----:B------:R-:W-:Y:S05]  /*34d0*/  @P0 BRA `(.L_x_30) ;  /* 0x0000000000a40947 */ /* 0x000fea0003800000 */
[----:B------:R-:W-:Y:S01]  /*34e0*/  ELECT P0, URZ, PT ;  /* 0x00000000003f782f */ /* 0x000fe20003800000 */
[----:B------:R-:W-:-:S12]  /*34f0*/  BSSY B0, `(.L_x_31) ;  /* 0x0000020000007945 */ /* 0x000fd80003800000 */
[----:B------:R-:W-:Y:S05]  /*3500*/  @!P0 BRA `(.L_x_32) ;  /* 0x0000000000788947 */ /* 0x000fea0003800000 */
[----:B------:R-:W1:Y:S01]  /*3510*/  S2UR UR6, SR_CgaCtaId ;  /* 0x00000000000679c3 */ /* 0x000e620000008800 */
[----:B------:R-:W-:Y:S01]  /*3520*/  UISETP.NE.AND UP0, UPT, UR12, 0x1, UPT ;  /* 0x000000010c00788c */ /* 0x000fe2000bf05270 */
[----:B------:R-:W-:-:S06]  /*3530*/  UMOV UR5, 0x400 ;  /* 0x0000040000057882 */ /* 0x000fcc0000000000 */
[----:B------:R-:W2:Y:S08]  /*3540*/  LDC.64 R4, c[0x0][0x700] ;  /* 0x0001c000ff047b82 */ /* 0x000eb00000000a00 */
[----:B----4-:R-:W2:Y:S08]  /*3550*/  LDC.64 R6, c[0x0][0x708] ;  /* 0x0001c200ff067b82 */ /* 0x010eb00000000a00 */
[----:B-----5:R-:W3:Y:S01]  /*3560*/  LDC.64 R8, c[0x0][0x710] ;  /* 0x0001c400ff087b82 */ /* 0x020ee20000000a00 */
[----:B-1----:R-:W-:-:S04]  /*3570*/  ULEA UR5, UR6, UR5, 0x18 ;  /* 0x0000000506057291 */ /* 0x002fc8000f8ec03f */
[----:B------:R-:W-:Y:S02]  /*3580*/  UIADD3 UR6, UR5, 0x80, URZ ;  /* 0x0000008005067890 */ /* 0x000fe4000fffe03f */
[----:B------:R-:W-:Y:S01]  /*3590*/  @!UP0 UIADD3 UR6, UR5, URZ, URZ ;  /* 0x0000003f05068290 */ /* 0x000fe2000fffe03f */
[----:B------:R-:W3:Y:S08]  /*35a0*/  LDC.64 R10, c[0x0][0x718] ;  /* 0x0001c600ff0a7b82 */ /* 0x000ef00000000a00 */
[----:B------:R-:W1:Y:S01]  /*35b0*/  LDC.64 R24, c[0x0][0x720] ;  /* 0x0001c800ff187b82 */ /* 0x000e620000000a00 */
[----:B--2---:R2:W-:Y:S07]  /*35c0*/  STS.128 [UR6+0x34780], R4 ;  /* 0x03478004ff007988 */ /* 0x0045ee0008000c06 */
[----:B------:R-:W1:Y:S08]  /*35d0*/  LDC.64 R26, c[0x0][0x728] ;  /* 0x0001ca00ff1a7b82 */ /* 0x000e700000000a00 */
[----:B------:R-:W4:Y:S01]  /*35e0*/  LDC.64 R28, c[0x0][0x730] ;  /* 0x0001cc00ff1c7b82 */ /* 0x000f220000000a00 */
[----:B---3--:R2:W-:Y:S07]  /*35f0*/  STS.128 [UR6+0x34790], R8 ;  /* 0x03479008ff007988 */ /* 0x0085ee0008000c06 */
[----:B------:R-:W4:Y:S08]  /*3600*/  LDC.64 R30, c[0x0][0x738] ;  /* 0x0001ce00ff1e7b82 */ /* 0x000f300000000a00 */
[----:B------:R-:W3:Y:S01]  /*3610*/  LDC.64 R32, c[0x0][0x740] ;  /* 0x0001d000ff207b82 */ /* 0x000ee20000000a00 */
[----:B-1----:R2:W-:Y:S07]  /*3620*/  STS.128 [UR6+0x347a0], R24 ;  /* 0x0347a018ff007988 */ /* 0x0025ee0008000c06 */
[----:B------:R-:W3:Y:S08]  /*3630*/  LDC.64 R34, c[0x0][0x748] ;  /* 0x0001d200ff227b82 */ /* 0x000ef00000000a00 */
[----:B------:R-:W1:Y:S01]  /*3640*/  LDC.64 R36, c[0x0][0x750] ;  /* 0x0001d400ff247b82 */ /* 0x000e620000000a00 */
[----:B----4-:R2:W-:Y:S07]  /*3650*/  STS.128 [UR6+0x347b0], R28 ;  /* 0x0347b01cff007988 */ /* 0x0105ee0008000c06 */
[----:B------:R-:W1:Y:S08]  /*3660*/  LDC.64 R38, c[0x0][0x758] ;  /* 0x0001d600ff267b82 */ /* 0x000e700000000a00 */
[----:B------:R-:W4:Y:S01]  /*3670*/  LDC.64 R40, c[0x0][0x760] ;  /* 0x0001d800ff287b82 */ /* 0x000f220000000a00 */
[----:B---3--:R2:W-:Y:S07]  /*3680*/  STS.128 [UR6+0x347c0], R32 ;  /* 0x0347c020ff007988 */ /* 0x0085ee0008000c06 */
[----:B------:R-:W4:Y:S08]  /*3690*/  LDC.64 R42, c[0x0][0x768] ;  /* 0x0001da00ff2a7b82 */ /* 0x000f300000000a00 */
[----:B------:R-:W3:Y:S01]  /*36a0*/  LDC.64 R44, c[0x0][0x770] ;  /* 0x0001dc00ff2c7b82 */ /* 0x000ee20000000a00 */
[----:B-1----:R2:W-:Y:S07]  /*36b0*/  STS.128 [UR6+0x347d0], R36 ;  /* 0x0347d024ff007988 */ /* 0x0025ee0008000c06 */
[----:B------:R-:W3:Y:S01]  /*36c0*/  LDC.64 R46, c[0x0][0x778] ;  /* 0x0001de00ff2e7b82 */ /* 0x000ee20000000a00 */
[----:B----4-:R2:W-:Y:S04]  /*36d0*/  STS.128 [UR6+0x347e0], R40 ;  /* 0x0347e028ff007988 */ /* 0x0105e80008000c06 */
[----:B---3--:R2:W-:Y:S02]  /*36e0*/  STS.128 [UR6+0x347f0], R44 ;  /* 0x0347f02cff007988 */ /* 0x0085e40008000c06 */
.L_x_32:
[----:B------:R-:W-:Y:S05]  /*36f0*/  BSYNC B0 ;  /* 0x0000000000007941 */ /* 0x000fea0003800000 */
.L_x_31:
[----:B------:R-:W-:Y:S01]  /*3700*/  UISETP.NE.AND UP0, UPT, UR12, 0x1, UPT ;  /* 0x000000010c00788c */ /* 0x000fe2000bf05270 */
[----:B------:R-:W-:Y:S01]  /*3710*/  NOP ;  /* 0x0000000000007918 */ /* 0x000fe20000000000 */
[----:B------:R-:W-:Y:S01]  /*3720*/  ULDC UR5, c[0x0][0x884] ;  /* 0x0002210000057ab9 */ /* 0x000fe20000000800 */
[----:B------:R-:W-:Y:S01]  /*3730*/  ULDC.64 UR36, c[0x0][0x800] ;  /* 0x0002000000247ab9 */ /* 0x000fe20000000a00 */
[----:B------:R-:W-:-:S04]  /*3740*/  USEL UR5, UR5, URZ, UP0 ;  /* 0x0000003f05057287 */ /* 0x000fc80008000000 */
[----:B------:R-:W-:-:S04]  /*3750*/  UIADD3 UR5, UR4, UR5, URZ ;  /* 0x0000000504057290 */ /* 0x000fc8000fffe03f */
[----:B------:R-:W-:-:S12]  /*3760*/  UIMAD.WIDE UR36, UR5, 0x80, UR36 ;  /* 0x00000080052478a5 */ /* 0x000fd8000f8e0224 */
.L_x_30:
[----:B------:R-:W-:-:S13]  /*3770*/  ISETP.NE.AND P0, PT, RZ, UR43, PT ;  /* 0x0000002bff007c0c */ /* 0x000fda000bf05270 */
[----:B------:R-:W-:Y:S05]  /*3780*/  @P0 BRA `(.L_x_33) ;  /* 0x00000004000c0947 */ /* 0x000fea0003800000 */
[----:B------:R-:W-:Y:S01]  /*3790*/  ELECT P0, URZ, PT ;  /* 0x00000000003f782f */ /* 0x000fe20003800000 */
[----:B------:R-:W-:-:S12]  /*37a0*/  BSSY B0, `(.L_x_34) ;  /* 0x000002c000007945 */ /* 0x000fd80003800000 */
[----:B------:R-:W-:Y:S05]  /*37b0*/  @!P0 BRA `(.L_x_35) ;  /* 0x0000000000a88947 */ /* 0x000fea0003800000 */
[----:B--2-4-:R-:W1:Y:S08]  /*37c0*/  LDC.64 R6, c[0x0][0x820] ;  /* 0x00020800ff067b82 */ /* 0x014e700000000a00 */
[----:B------:R-:W2:Y:S01]  /*37d0*/  LDC.64 R4, c[0x0][0x818] ;  /* 0x00020600ff047b82 */ /* 0x000ea20000000a00 */
[----:B-1----:R-:W-:-:S06]  /*37e0*/  IMAD.WIDE R6, R18, 0x8, R6 ;  /* 0x0000000812067825 */ /* 0x002fcc00078e0206 */
[----:B------:R-:W3:Y:S01]  /*37f0*/  LDG.E.64 R6, desc[UR38][R6.64] ;  /* 0x0000002606067981 */ /* 0x000ee2000c1e1b00 */
[----:B--2---:R-:W-:-:S06]  /*3800*/  IMAD.WIDE R4, R18, 0x8, R4 ;  /* 0x0000000812047825 */ /* 0x004fcc00078e0204 */
[----:B------:R-:W2:Y:S01]  /*3810*/  LDG.E.64 R4, desc[UR38][R4.64] ;  /* 0x0000002604047981 */ /* 0x000ea2000c1e1b00 */
[----:B------:R-:W1:Y:S01]  /*3820*/  S2UR UR5, SR_CgaCtaId ;  /* 0x00000000000579c3 */ /* 0x000e620000008800 */
[----:B------:R-:W-:Y:S01]  /*3830*/  UISETP.NE.AND UP0, UPT, UR12, 0x1, UPT ;  /* 0x000000010c00788c */ /* 0x000fe2000bf05270 */
[----:B-----5:R-:W-:Y:S01]  /*3840*/  IADD3 R9, R19, -0x1, RZ ;  /* 0xffffffff13097810 */ /* 0x020fe20007ffe0ff */
[----:B------:R-:W-:Y:S01]  /*3850*/  UMOV UR4, 0x400 ;  /* 0x0000040000047882 */ /* 0x000fe20000000000 */
[----:B------:R-:W-:Y:S01]  /*3860*/  CS2R R10, SRZ ;  /* 0x00000000000a7805 */ /* 0x000fe2000001ff00 */
[----:B-1----:R-:W-:-:S04]  /*3870*/  ULEA UR4, UR5, UR4, 0x18 ;  /* 0x0000000405047291 */ /* 0x002fc8000f8ec03f */
[----:B------:R-:W-:-:S03]  /*3880*/  UIADD3 UR5, UR4, 0x80, URZ ;  /* 0x0000008004057890 */ /* 0x000fc6000fffe03f */
[----:B------:R-:W-:-:S04]  /*3890*/  @!UP0 UIADD3 UR5, UR4, URZ, URZ ;  /* 0x0000003f04058290 */ /* 0x000fc8000fffe03f */
[----:B------:R-:W-:-:S05]  /*38a0*/  UIADD3 UR4, UR5, 0x34780, URZ ;  /* 0x0003478005047890 */ /* 0x000fca000fffe03f */
[----:B------:R-:W1:Y:S01]  /*38b0*/  LDS R0, [UR5+0x3479c] ;  /* 0x03479c05ff007984 */ /* 0x000e620008000800 */
[----:B------:R-:W-:-:S03]  /*38c0*/  MOV R14, UR4 ;  /* 0x00000004000e7c02 */ /* 0x000fc60008000f00 */
[----:B------:R-:W-:Y:S01]  /*38d0*/  STS [UR5+0x347b0], RZ ;  /* 0x0347b0ffff007988 */ /* 0x000fe20008000805 */
[----:B------:R-:W-:-:S05]  /*38e0*/  SHF.R.U64 R14, R14, 0x4, RZ ;  /* 0x000000040e0e7819 */ /* 0x000fca00000012ff */
[----:B------:R-:W-:Y:S04]  /*38f0*/  STS [UR5+0x34790], R14 ;  /* 0x0347900eff007988 */ /* 0x000fe80008000805 */
[----:B------:R-:W-:Y:S01]  /*3900*/  STS [UR5+0x34794], R14 ;  /* 0x0347940eff007988 */ /* 0x000fe20008000805 */
[----:B---3--:R-:W-:-:S04]  /*3910*/  SHF.L.U64.HI R21, R6, 0x1, R7 ;  /* 0x0000000106157819 */ /* 0x008fc80000010207 */
[----:B------:R-:W-:-:S04]  /*3920*/  LOP3.LUT R21, R21, 0x1fffffff, RZ, 0xc0, !PT ;  /* 0x1fffffff15157812 */ /* 0x000fc800078ec0ff */
[----:B------:R-:W-:Y:S01]  /*3930*/  SHF.R.U32.HI R7, RZ, 0x4, R21 ;  /* 0x00000004ff077819 */ /* 0x000fe20000011615 */
[----:B--2---:R-:W-:Y:S03]  /*3940*/  STS.64 [UR5+0x34780], R4 ;  /* 0x03478004ff007988 */ /* 0x004fe60008000a05 */
[----:B-1----:R-:W-:-:S05]  /*3950*/  LOP3.LUT R0, R0, 0xf, R7, 0xb8, !PT ;  /* 0x0000000f00007812 */ /* 0x002fca00078eb807 */
[----:B------:R1:W-:Y:S04]  /*3960*/  STS [UR5+0x3479c], R0 ;  /* 0x03479c00ff007988 */ /* 0x0003e80008000805 */
[----:B------:R-:W2:Y:S01]  /*3970*/  LDS R7, [UR5+0x3479c] ;  /* 0x03479c05ff077984 */ /* 0x000ea20008000800 */
[----:B-1----:R-:W-:-:S05]  /*3980*/  IMAD.SHL.U32 R0, R6, 0x2, RZ ;  /* 0x0000000206007824 */ /* 0x002fca00078e00ff */
[----:B------:R-:W-:-:S04]  /*3990*/  LOP3.LUT R0, R0, 0xfffffffe, RZ, 0xc0, !PT ;  /* 0xfffffffe00007812 */ /* 0x000fc800078ec0ff */
[----:B------:R-:W-:-:S05]  /*39a0*/  SHF.R.U64 R0, R0, 0x4, R21 ;  /* 0x0000000400007819 */ /* 0x000fca0000001215 */
[----:B------:R-:W-:Y:S01]  /*39b0*/  STS [UR5+0x3478c], R0 ;  /* 0x03478c00ff007988 */ /* 0x000fe20008000805 */
[----:B--2---:R-:W-:-:S05]  /*39c0*/  LOP3.LUT R7, R7, 0xf0, RZ, 0xb8, !PT ;  /* 0x000000f007077812 */ /* 0x004fca00078eb8ff */
[----:B------:R-:W-:Y:S04]  /*39d0*/  STS [UR5+0x3479c], R7 ;  /* 0x03479c07ff007988 */ /* 0x000fe80008000805 */
[----:B------:R-:W1:Y:S02]  /*39e0*/  LDS R8, [UR5+0x3479c] ;  /* 0x03479c05ff087984 */ /* 0x000e640008000800 */
[----:B-1----:R-:W-:Y:S01]  /*39f0*/  LOP3.LUT R15, R8, 0xf00, RZ, 0xb8, !PT ;  /* 0x00000f00080f7812 */ /* 0x002fe200078eb8ff */
[----:B------:R-:W-:-:S04]  /*3a00*/  VIADD R8, R13, 0xffffffff ;  /* 0xffffffff0d087836 */ /* 0x000fc80000000000 */
[----:B------:R-:W-:Y:S04]  /*3a10*/  STS.64 [UR5+0x34798], R14 ;  /* 0x0347980eff007988 */ /* 0x000fe80008000a05 */
[----:B------:R-:W1:Y:S04]  /*3a20*/  LDS R12, [UR5+0x3479c] ;  /* 0x03479c05ff0c7984 */ /* 0x000e680008000800 */
[----:B------:R3:W-:Y:S01]  /*3a30*/  STS.128 [UR5+0x347a0], R8 ;  /* 0x0347a008ff007988 */ /* 0x0007e20008000c05 */
[----:B-1----:R-:W-:-:S05]  /*3a40*/  LOP3.LUT R12, R12, 0xf000, RZ, 0xb8, !PT ;  /* 0x0000f0000c0c7812 */ /* 0x002fca00078eb8ff */
[----:B------:R3:W-:Y:S02]  /*3a50*/  STS [UR5+0x3479c], R12 ;  /* 0x03479c0cff007988 */ /* 0x0007e40008000805 */
.L_x_35:
[----:B------:R-:W-:Y:S05]  /*3a60*/  BSYNC B0 ;  /* 0x0000000000007941 */ /* 0x000fea0003800000 */
.L_x_34:
[----:B------:R-:W-:Y:S01]  /*3a70*/  ELECT P0, URZ, PT ;  /* 0x00000000003f782f */ /* 0x000fe20003800000 */
[----:B------:R-:W-:Y:S01]  /*3a80*/  NOP ;  /* 0x0000000000007918 */ /* 0x000fe20000000000 */
[----:B------:R-:W-:Y:S11]  /*3a90*/  BSSY B0, `(.L_x_36) ;  /* 0x0000004000007945 */ /* 0x000ff60003800000 */
[----:B------:R-:W-:Y:S05]  /*3aa0*/  @!P0 BRA `(.L_x_37) ;  /* 0x0000000000088947 */ /* 0x000fea0003800000 */
[----:B------:R0:W-:Y:S01]  /*3ab0*/  UTMACMDFLUSH ;  /* 0x00000000000079b7 */ /* 0x0001e20000000000 */
[----:B------:R-:W-:-:S04]  /*3ac0*/  DEPBAR.LE SB0, 0x0 ;  /* 0x000080000000791a */ /* 0x000fc80000000000 */
.L_x_37:
[----:B------:R-:W-:Y:S05]  /*3ad0*/  BSYNC B0 ;  /* 0x0000000000007941 */ /* 0x000fea0003800000 */
.L_x_36:
[----:B------:R-:W1:Y:S01]  /*3ae0*/  S2UR UR5, SR_CgaCtaId ;  /* 0x00000000000579c3 */ /* 0x000e620000008800 */
[----:B-----5:R-:W2:Y:S01]  /*3af0*/  S2R R0, SR_LANEID ;  /* 0x0000000000007919 */ /* 0x020ea20000000000 */
[----:B------:R-:W-:Y:S01]  /*3b00*/  UISETP.NE.AND UP0, UPT, UR12, 0x1, UPT ;  /* 0x000000010c00788c */ /* 0x000fe2000bf05270 */
[----:B------:R-:W-:Y:S02]  /*3b10*/  UMOV UR4, 0x400 ;  /* 0x0000040000047882 */ /* 0x000fe40000000000 */
[----:B-1----:R-:W-:-:S04]  /*3b20*/  ULEA UR4, UR5, UR4, 0x18 ;  /* 0x0000000405047291 */ /* 0x002fc8000f8ec03f */
[----:B------:R-:W-:-:S04]  /*3b30*/  UIADD3 UR5, UR4, 0x80, URZ ;  /* 0x0000008004057890 */ /* 0x000fc8000fffe03f */
[----:B------:R-:W-:Y:S01]  /*3b40*/  @!UP0 UIADD3 UR5, UR4, URZ, URZ ;  /* 0x0000003f04058290 */ /* 0x000fe2000fffe03f */
[----:B--2---:R-:W-:-:S05]  /*3b50*/  IMAD.SHL.U32 R0, R0, 0x4, RZ ;  /* 0x0000000400007824 */ /* 0x004fca00078e00ff */
[----:B------:R-:W-:Y:S01]  /*3b60*/  IMAD.U32 R5, RZ, RZ, UR5 ;  /* 0x00000005ff057e24 */ /* 0x000fe2000f8e00ff */
[----:B------:R-:W-:-:S04]  /*3b70*/  IADD3 R4, P0, R0, UR36, RZ ;  /* 0x0000002400047c10 */ /* 0x000fc8000ff1e0ff */
[----:B----4-:R-:W-:Y:S02]  /*3b80*/  IADD3 R6, R0, 0x34780, R5 ;  /* 0x0003478000067810 */ /* 0x010fe40007ffe005 */
[----:B------:R-:W-:-:S03]  /*3b90*/  IADD3.X R5, RZ, UR37, RZ, P0, !PT ;  /* 0x00000025ff057c10 */ /* 0x000fc600087fe4ff */
[----:B------:R-:W1:Y:S04]  /*3ba0*/  LDS R7, [R6] ;  /* 0x0000000006077984 */ /* 0x000e680000000800 */
[----:B-1----:R1:W5:Y:S02]  /*3bb0*/  ATOMG.E.EXCH.STRONG.GPU PT, RZ, [R4], R7 ;  /* 0x0000000704ff73a8 */ /* 0x00236400041ee100 */
.L_x_33:
[----:B-----5:R-:W-:Y:S01]  /*3bc0*/  IMAD.SHL.U32 R0, R158, 0x40, RZ ;  /* 0x000000409e007824 */ /* 0x020fe200078e00ff */
[-C--:B-12---:R-:W-:Y:S01]  /*3bd0*/  LEA.HI R5, R3, R158.reuse, RZ, 0x5 ;  /* 0x0000009e03057211 */ /* 0x086fe200078f28ff */
[----:B------:R-:W1:Y:S01]  /*3be0*/  S2UR UR57, SR_CgaCtaId ;  /* 0x00000000003979c3 */ /* 0x000e620000008800 */
[----:B------:R-:W-:Y:S01]  /*3bf0*/  IMAD.SHL.U32 R2, R2, 0x8, RZ ;  /* 0x0000000802027824 */ /* 0x000fe200078e00ff */
[----:B------:R-:W-:Y:S01]  /*3c00*/  UISETP.NE.AND UP1, UPT, UR12, 0x1, UPT ;  /* 0x000000010c00788c */ /* 0x000fe2000bf25270 */
[----:B------:R-:W-:Y:S01]  /*3c10*/  LOP3.LUT R4, R0, 0x40, RZ, 0xc0, !PT ;  /* 0x0000004000047812 */ /* 0x000fe200078ec0ff */
[----:B------:R-:W-:Y:S01]  /*3c20*/  UISETP.NE.AND UP0, UPT, UR18, URZ, UPT ;  /* 0x0000003f1200728c */ /* 0x000fe2000bf05270 */
[----:B------:R-:W-:Y:S01]  /*3c30*/  SHF.R.U32.HI R5, RZ, 0x1, R5 ;  /* 0x00000001ff057819 */ /* 0x000fe20000011605 */
[----:B------:R-:W-:Y:S01]  /*3c40*/  UMOV UR50, 0x400 ;  /* 0x0000040000327882 */ /* 0x000fe20000000000 */
[-C--:B------:R-:W-:Y:S01]  /*3c50*/  LEA.HI R0, R158, R158.reuse, RZ, 0x1 ;  /* 0x0000009e9e007211 */ /* 0x080fe200078f08ff */
[----:B------:R-:W-:Y:S01]  /*3c60*/  USEL UR4, URZ, 0x1, UP0 ;  /* 0x000000013f047887 */ /* 0x000fe20008000000 */
[----:B------:R-:W-:Y:S01]  /*3c70*/  LOP3.LUT R5, R4, 0x30, R5, 0xf8, !PT ;  /* 0x0000003004057812 */ /* 0x000fe200078ef805 */
[----:B------:R-:W-:Y:S01]  /*3c80*/  USHF.L.U32 UR47, UR18, 0x3, URZ ;  /* 0x00000003122f7899 */ /* 0x000fe2000800063f */
[----:B------:R-:W-:Y:S01]  /*3c90*/  SHF.R.S32.HI R0, RZ, 0x1, R0 ;  /* 0x00000001ff007819 */ /* 0x000fe20000011400 */
[----:B------:R-:W-:Y:S01]  /*3ca0*/  IMAD.MOV.U32 R7, RZ, RZ, 0x1 ;  /* 0x00000001ff077424 */ /* 0x000fe200078e00ff */
[----:B------:R-:W-:Y:S01]  /*3cb0*/  LOP3.LUT R2, R5, 0x8, R2, 0xf8, !PT ;  /* 0x0000000805027812 */ /* 0x000fe200078ef802 */
[----:B------:R-:W-:Y:S01]  /*3cc0*/  ULOP3.LUT UR54, UR47, 0x8, URZ, 0xc0, !UPT ;  /* 0x000000082f367892 */ /* 0x000fe2000f8ec03f */
[----:B------:R-:W-:Y:S01]  /*3cd0*/  LEA.HI R5, R3, R158, RZ, 0x4 ;  /* 0x0000009e03057211 */ /* 0x000fe200078f20ff */
[----:B------:R-:W-:Y:S01]  /*3ce0*/  VIADD R158, R158, 0x1f ;  /* 0x0000001f9e9e7836 */ /* 0x000fe20000000000 */
[----:B------:R-:W-:Y:S01]  /*3cf0*/  SHF.L.U32 R0, R0, 0x7, RZ ;  /* 0x0000000700007819 */ /* 0x000fe200000006ff */
[----:B------:R-:W-:Y:S01]  /*3d00*/  IMAD.MOV.U32 R152, RZ, RZ, RZ ;  /* 0x000000ffff987224 */ /* 0x000fe200078e00ff */
[----:B----4-:R-:W-:Y:S01]  /*3d10*/  SHF.R.S32.HI R6, RZ, 0x4, R5 ;  /* 0x00000004ff067819 */ /* 0x010fe20000011405 */
[----:B------:R-:W-:Y:S01]  /*3d20*/  ULOP3.LUT UR48, UR40, 0x1, URZ, 0xfc, !UPT ;  /* 0x0000000128307892 */ /* 0x000fe2000f8efc3f */
[----:B------:R-:W-:Y:S01]  /*3d30*/  LOP3.LUT R3, R0, 0x180, RZ, 0xc0, !PT ;  /* 0x0000018000037812 */ /* 0x000fe200078ec0ff */
[----:B------:R-:W-:Y:S01]  /*3d40*/  ULOP3.LUT UR49, UR59, 0x1, URZ, 0xfc, !UPT ;  /* 0x000000013b317892 */ /* 0x000fe2000f8efc3f */
[----:B------:R-:W-:Y:S01]  /*3d50*/  LEA.HI R5, R5, R6, RZ, 0x1 ;  /* 0x0000000605057211 */ /* 0x000fe200078f08ff */
[----:B-1----:R-:W-:Y:S01]  /*3d60*/  ULEA UR50, UR57, UR50, 0x18 ;  /* 0x0000003239327291 */ /* 0x002fe2000f8ec03f */
[----:B------:R-:W-:Y:S01]  /*3d70*/  LOP3.LUT R4, R3, R4, RZ, 0xfc, !PT ;  /* 0x0000000403047212 */ /* 0x000fe200078efcff */
[----:B------:R-:W-:Y:S01]  /*3d80*/  ULOP3.LUT UR55, UR61, 0x1, URZ, 0xfc, !UPT ;  /* 0x000000013d377892 */ /* 0x000fe2000f8efc3f */
[----:B------:R-:W-:Y:S01]  /*3d90*/  LOP3.LUT R5, R5, 0x7ffffe, RZ, 0xc0, !PT ;  /* 0x007ffffe05057812 */ /* 0x000fe200078ec0ff */
[----:B------:R-:W-:Y:S01]  /*3da0*/  UIADD3 UR52, UR50, 0x80, URZ ;  /* 0x0000008032347890 */ /* 0x000fe2000fffe03f */
[----:B------:R-:W-:Y:S01]  /*3db0*/  SHF.R.U32.HI R4, RZ, 0x3, R4 ;  /* 0x00000003ff047819 */ /* 0x000fe20000011604 */
[----:B------:R-:W-:Y:S01]  /*3dc0*/  UIADD3 UR51, UR50, 0x34550, URZ ;  /* 0x0003455032337890 */ /* 0x000fe2000fffe03f */
[----:B------:R-:W-:Y:S01]  /*3dd0*/  MOV R153, UR4 ;  /* 0x0000000400997c02 */ /* 0x000fe20008000f00 */
[----:B------:R-:W-:Y:S01]  /*3de0*/  IMAD.IADD R5, R6, 0x1, -R5 ;  /* 0x0000000106057824 */ /* 0x000fe200078e0a05 */
[----:B------:R-:W-:Y:S01]  /*3df0*/  LOP3.LUT R2, R4, R2, R3, 0x1e, !PT ;  /* 0x0000000204027212 */ /* 0x000fe200078e1e03 */
[----:B------:R-:W-:-:S02]  /*3e00*/  @!UP1 UIADD3 UR52, UR50, URZ, URZ ;  /* 0x0000003f32349290 */ /* 0x000fc4000fffe03f */
[----:B------:R-:W-:Y:S01]  /*3e10*/  ULOP3.LUT UR56, UR47, 0x8, URZ, 0xc, !UPT ;  /* 0x000000082f387892 */ /* 0x000fe2000f8e0c3f */
[----:B------:R-:W-:Y:S01]  /*3e20*/  LEA R157, R5, R2, 0x9 ;  /* 0x00000002059d7211 */ /* 0x000fe200078e48ff */
[----:B------:R-:W-:Y:S02]  /*3e30*/  ULOP3.LUT UR54, UR54, 0x18, URZ, 0x3c, !UPT ;  /* 0x0000001836367892 */ /* 0x000fe4000f8e3c3f */
[----:B------:R-:W-:Y:S02]  /*3e40*/  UIADD3 UR5, UR47, UR51, URZ ;  /* 0x000000332f057290 */ /* 0x000fe4000fffe03f */
[----:B------:R-:W-:-:S12]  /*3e50*/  UIADD3 UR52, UR52, 0x34780, URZ ;  /* 0x0003478034347890 */ /* 0x000fd8000fffe03f */
.L_x_161:
[----:B-1-3--:R-:W1:Y:S02]  /*3e60*/  LDC.64 R2, c[0x0][0x290] ;  /* 0x0000a400ff027b82 */ /* 0x00ae640000000a00 */
[----:B-1----:R-:W-:-:S05]  /*3e70*/  IMAD.WIDE R2, R18, 0xc, R2 ;  /* 0x0000000c12027825 */ /* 0x002fca00078e0202 */
[----:B--2---:R-:W2:Y:S01]  /*3e80*/  LDG.E R5, desc[UR38][R2.64+0x8] ;  /* 0x0000082602057981 */ /* 0x004ea2000c1e1900 */
[----:B---3--:R-:W-:Y:S01]  /*3e90*/  SHF.L.U32 R11, R153, 0x1f, RZ ;  /* 0x0000001f990b7819 */ /* 0x008fe200000006ff */
[----:B------:R-:W-:Y:S01]  /*3ea0*/  IMAD.U32 R8, RZ, RZ, UR51 ;  /* 0x00000033ff087e24 */ /* 0x000fe2000f8e00ff */
[----:B------:R-:W-:-:S03]  /*3eb0*/  UMOV UR9, UR41 ;  /* 0x0000002900097c82 */ /* 0x000fc60008000000 */
[----:B------:R-:W1:Y:S01]  /*3ec0*/  SYNCS.PHASECHK.TRANS64.TRYWAIT P0, [R8+UR47], R11 ;  /* 0x0000000b080075a7 */ /* 0x000e62000800016f */
[----:B--2---:R-:W-:-:S05]  /*3ed0*/  VIADD R6, R5, 0x3f ;  /* 0x0000003f05067836 */ /* 0x004fca0000000000 */
[----:B------:R-:W-:-:S04]  /*3ee0*/  SHF.R.S32.HI R9, RZ, 0x1f, R6 ;  /* 0x0000001fff097819 */ /* 0x000fc80000011406 */
[----:B------:R-:W-:Y:S01]  /*3ef0*/  LEA.HI R6, R9, R6, RZ, 0x6 ;  /* 0x0000000609067211 */ /* 0x000fe200078f30ff */
[----:B-1----:R-:W-:Y:S06]  /*3f00*/  @!P0 BRA `(.L_x_38) ;  /* 0x0000011c00d48947 */ /* 0x002fec0003800000 */
.L_x_367:
[----:B------:R2:W-:Y:S01]  /*3f10*/  STL [R1], RZ ;  /* 0x000000ff01007387 */ /* 0x0005e20000100800 */
[----:B------:R-:W-:Y:S01]  /*3f20*/  ISETP.GE.AND P0, PT, R5, 0x1, PT ;  /* 0x000000010500780c */ /* 0x000fe20003f06270 */
[----:B------:R-:W-:Y:S01]  /*3f30*/  UMOV UR8, URZ ;  /* 0x0000003f00087c82 */ /* 0x000fe20008000000 */
[----:B------:R-:W-:Y:S01]  /*3f40*/  MOV R155, R18 ;  /* 0x00000012009b7202 */ /* 0x000fe20000000f00 */
[----:B------:R2:W-:Y:S01]  /*3f50*/  STL [R1+0x4], RZ ;  /* 0x000004ff01007387 */ /* 0x0005e20000100800 */
[----:B------:R-:W-:Y:S01]  /*3f60*/  SHF.R.S32.HI R19, RZ, 0x1f, R18 ;  /* 0x0000001fff137819 */ /* 0x000fe20000011412 */
[----:B------:R-:W-:Y:S01]  /*3f70*/  IMAD.U32 R2, RZ, RZ, UR42 ;  /* 0x0000002aff027e24 */ /* 0x000fe2000f8e00ff */
[----:B------:R-:W-:Y:S01]  /*3f80*/  CS2R R150, SRZ ;  /* 0x0000000000967805 */ /* 0x000fe2000001ff00 */
[----:B------:R2:W-:Y:S01]  /*3f90*/  STL [R1+0x8], RZ ;  /* 0x000008ff01007387 */ /* 0x0005e20000100800 */
[----:B------:R-:W-:Y:S02]  /*3fa0*/  CS2R R24, SRZ ;  /* 0x0000000000187805 */ /* 0x000fe4000001ff00 */
[----:B------:R-:W-:-:S02]  /*3fb0*/  CS2R R26, SRZ ;  /* 0x00000000001a7805 */ /* 0x000fc4000001ff00 */
[----:B------:R-:W-:Y:S01]  /*3fc0*/  CS2R R28, SRZ ;  /* 0x00000000001c7805 */ /* 0x000fe2000001ff00 */
[----:B------:R2:W-:Y:S01]  /*3fd0*/  STL [R1+0xc], RZ ;  /* 0x00000cff01007387 */ /* 0x0005e20000100800 */
[----:B------:R-:W-:Y:S02]  /*3fe0*/  CS2R R30, SRZ ;  /* 0x00000000001e7805 */ /* 0x000fe4000001ff00 */
[----:B------:R-:W-:Y:S02]  /*3ff0*/  CS2R R32, SRZ ;  /* 0x0000000000207805 */ /* 0x000fe4000001ff00 */
        /* <DEDUP_REMOVED lines=66> */
[----:B------:R-:W-:Y:S02]  /*4420*/  SHF.R.S32.HI R6, RZ, 0x6, R6 ;  /* 0x00000006ff067819 */ /* 0x000fe40000011406 */
        /* <DEDUP_REMOVED lines=11> */
[----:B------:R-:W-:-:S03]  /*44e0*/  CS2R R148, SRZ ;  /* 0x0000000000947805 */ /* 0x000fc6000001ff00 */
[----:B------:R2:W-:Y:S04]  /*44f0*/  STL [R1+0x60], RZ ;  /* 0x000060ff01007387 */ /* 0x0005e80000100800 */
        /* <DEDUP_REMOVED lines=102> */
[----:B------:R2:W-:Y:S01]  /*4b60*/  STL [R1+0x1fc], RZ ;  /* 0x0001fcff01007387 */ /* 0x0005e20000100800 */
[----:B------:R-:W-:Y:S05]  /*4b70*/  @!P0 BRA `(.L_x_39) ;  /* 0x0000001400848947 */ /* 0x000fea0003800000 */
[----:B------:R-:W-:-:S06]  /*4b80*/  UISETP.NE.AND UP0, UPT, UR48, 0x3, UPT ;  /* 0x000000033000788c */ /* 0x000fcc000bf05270 */
[----:B------:R-:W-:-:S13]  /*4b90*/  PLOP3.LUT P1, PT, PT, PT, UP0, 0x80, 0x0 ;  /* 0x000000000000781c */ /* 0x000fda0003f2f008 */
[----:B------:R-:W-:Y:S05]  /*4ba0*/  @!P1 BRA `(.L_x_40) ;  /* 0x0000000000049947 */ /* 0x000fea0003800000 */
[----:B------:R-:W-:Y:S01]  /*4bb0*/  BPT.TRAP 0x1 ;  /* 0x000000040000795c */ /* 0x000fe20000300000 */
.L_x_40:
[----:B------:R-:W-:Y:S01]  /*4bc0*/  ULEA UR4, UR41, UR50, 0x3 ;  /* 0x0000003229047291 */ /* 0x000fe2000f8e183f */
[----:B-1----:R-:W-:-:S05]  /*4bd0*/  IMAD.U32 R0, RZ, RZ, UR42 ;  /* 0x0000002aff007e24 */ /* 0x002fca000f8e00ff */
[----:B------:R-:W-:-:S04]  /*4be0*/  SHF.L.U32 R0, R0, 0x1f, RZ ;  /* 0x0000001f00007819 */ /* 0x000fc800000006ff */
[----:B------:R1:W3:Y:S01]  /*4bf0*/  SYNCS.PHASECHK.TRANS64.TRYWAIT P0, [UR4+0x34480], R0 ;  /* 0x03448000ff0075a7 */ /* 0x0002e20008000144 */
[----:B------:R-:W-:Y:S05]  /*4c00*/  @!P1 BRA `(.L_x_41) ;  /* 0x0000000000049947 */ /* 0x000fea0003800000 */
[----:B------:R-:W-:Y:S01]  /*4c10*/  BPT.TRAP 0x1 ;  /* 0x000000040000795c */ /* 0x000fe20000300000 */
.L_x_41:
[----:B---3--:R-:W-:Y:S05]  /*4c20*/  @P0 BRA `(.L_x_42) ;  /* 0x0000000000080947 */ /* 0x008fea0003800000 */
[----:B------:R-:W3:Y:S02]  /*4c30*/  SYNCS.PHASECHK.TRANS64.TRYWAIT P0, [UR4+0x34480], R0 ;  /* 0x03448000ff0075a7 */ /* 0x000ee40008000144 */
[----:B---3--:R-:W-:Y:S05]  /*4c40*/  @!P0 BRA `(.L_x_43) ;  /* 0x0000011000a08947 */ /* 0x008fea0003800000 */
.L_x_42:
[----:B------:R-:W-:Y:S01]  /*4c50*/  UIADD3 UR5, UR50, 0x10000, URZ ;  /* 0x0001000032057890 */ /* 0x000fe2000fffe03f */
[----:B------:R-:W-:Y:S01]  /*4c60*/  WARPGROUP.ARRIVE ;  /* 0x00000000000079c5 */ /* 0x000fe20000000000 */
[----:B------:R-:W-:Y:S02]  /*4c70*/  USHF.R.U32.HI UR4, URZ, 0x4, UR50 ;  /* 0x000000043f047899 */ /* 0x000fe40008011632 */
[----:B------:R-:W-:Y:S02]  /*4c80*/  USHF.R.U32.HI UR5, URZ, 0x4, UR5 ;  /* 0x000000043f057899 */ /* 0x000fe40008011605 */
[----:B------:R-:W-:Y:S02]  /*4c90*/  ULOP3.LUT UR4, UR4, 0x3fff, URZ, 0xc0, !UPT ;  /* 0x00003fff04047892 */ /* 0x000fe4000f8ec03f */
[----:B------:R-:W-:Y:S02]  /*4ca0*/  ULOP3.LUT UR5, UR5, 0x3fff, URZ, 0xc0, !UPT ;  /* 0x00003fff05057892 */ /* 0x000fe4000f8ec03f */
[----:B------:R-:W-:-:S02]  /*4cb0*/  ULOP3.LUT UR4, UR4, 0x10000, URZ, 0xfc, !UPT ;  /* 0x0001000004047892 */ /* 0x000fc4000f8efc3f */
[----:B------:R-:W-:Y:S02]  /*4cc0*/  ULOP3.LUT UR5, UR5, 0x10000, URZ, 0xfc, !UPT ;  /* 0x0001000005057892 */ /* 0x000fe4000f8efc3f */
[----:B------:R-:W-:Y:S02]  /*4cd0*/  ULEA UR8, UR41, UR4, 0x9 ;  /* 0x0000000429087291 */ /* 0x000fe4000f8e483f */
[----:B------:R-:W-:Y:S01]  /*4ce0*/  ULEA UR9, UR41, UR5, 0xa ;  /* 0x0000000529097291 */ /* 0x000fe2000f8e503f */
[----:B------:R-:W-:Y:S02]  /*4cf0*/  UMOV UR7, 0x80000020 ;  /* 0x8000002000077882 */ /* 0x000fe40000000000 */
[----:B------:R-:W-:Y:S02]  /*4d00*/  UMOV UR5, 0x80000020 ;  /* 0x8000002000057882 */ /* 0x000fe40000000000 */
[----:B------:R-:W-:Y:S02]  /*4d10*/  UMOV UR4, UR8 ;  /* 0x0000000800047c82 */ /* 0x000fe40008000000 */
[----:B------:R-:W-:-:S02]  /*4d20*/  UMOV UR6, UR9 ;  /* 0x0000000900067c82 */ /* 0x000fc40008000000 */
[----:B------:R-:W-:Y:S01]  /*4d30*/  QGMMA.64x256x32.F32.E4M3.E4M3 R24, gdesc[UR4], RZ, !UPT, gsb0 ;  /* 0x03e00000041879f3 */ /* 0x000fe2000c0008ff */
[----:B------:R-:W-:Y:S01]  /*4d40*/  UIADD3 UR4, UR8, 0x100, URZ ;  /* 0x0000010008047890 */ /* 0x000fe2000fffe03f */
[----:B------:R-:W-:Y:S01]  /*4d50*/  UMOV UR5, 0x80000020 ;  /* 0x8000002000057882 */ /* 0x000fe20000000000 */
[----:B------:R-:W-:Y:S02]  /*4d60*/  WARPGROUP.DEPBAR.LE gsb0, 0x0 ;  /* 0x00008000000079c5 */ /* 0x000fe40000010000 */
[----:B------:R-:W-:Y:S01]  /*4d70*/  STL.64 [R1], R24 ;  /* 0x0000001801007387 */ /* 0x000fe20000100a00 */
[----:B------:R-:W-:Y:S01]  /*4d80*/  MOV R227, R68 ;  /* 0x0000004400e37202 */ /* 0x000fe20000000f00 */
[----:B------:R-:W-:Y:S01]  /*4d90*/  IMAD.MOV.U32 R226, RZ, RZ, R69 ;  /* 0x000000ffffe27224 */ /* 0x000fe200078e0045 */
[----:B------:R-:W-:Y:S01]  /*4da0*/  MOV R224, R71 ;  /* 0x0000004700e07202 */ /* 0x000fe20000000f00 */
[----:B------:R-:W-:Y:S01]  /*4db0*/  STL.64 [R1+0x8], R26 ;  /* 0x0000081a01007387 */ /* 0x000fe20000100a00 */
[----:B------:R-:W-:Y:S01]  /*4dc0*/  IMAD.MOV.U32 R225, RZ, RZ, R70 ;  /* 0x000000ffffe17224 */ /* 0x000fe200078e0046 */
[----:B------:R-:W-:Y:S01]  /*4dd0*/  MOV R221, R74 ;  /* 0x0000004a00dd7202 */ /* 0x000fe20000000f00 */
[----:B------:R-:W-:Y:S01]  /*4de0*/  IMAD.MOV.U32 R223, RZ, RZ, R72 ;  /* 0x000000ffffdf7224 */ /* 0x000fe200078e0048 */
        /* <DEDUP_REMOVED lines=94> */
[----:B---3--:R-:W-:Y:S01]  /*53d0*/  IMAD.MOV.U32 R3, RZ, RZ, R149 ;  /* 0x000000ffff037224 */ /* 0x008fe200078e0095 */
[----:B------:R-:W-:Y:S01]  /*53e0*/  MOV R2, R150 ;  /* 0x0000009600027202 */ /* 0x000fe20000000f00 */
[----:B------:R3:W-:Y:S01]  /*53f0*/  STL.64 [R1+0xa8], R66 ;  /* 0x0000a84201007387 */ /* 0x0007e20000100a00 */
[----:B-1----:R-:W-:-:S03]  /*5400*/  IMAD.MOV.U32 R0, RZ, RZ, R151 ;  /* 0x000000ffff007224 */ /* 0x002fc600078e0097 */
[----:B------:R-:W-:Y:S04]  /*5410*/  STL [R1+0x2e8], R158 ;  /* 0x0002e89e01007387 */ /* 0x000fe80000100800 */
[----:B------:R-:W-:Y:S01]  /*5420*/  STL [R1+0x2e4], R157 ;  /* 0x0002e49d01007387 */ /* 0x000fe20000100800 */
[----:B---3--:R-:W-:-:S03]  /*5430*/  WARPGROUP.ARRIVE ;  /* 0x00000000000079c5 */ /* 0x008fc60000000000 */
[----:B------:R-:W-:Y:S04]  /*5440*/  STL [R1+0x2e0], R155 ;  /* 0x0002e09b01007387 */ /* 0x000fe80000100800 */
[----:B------:R-:W-:Y:S01]  /*5450*/  STL.64 [R1+0x2d8], R152 ;  /* 0x0002d89801007387 */ /* 0x000fe20000100a00 */
[----:B------:R-:W-:Y:S03]  /*5460*/  QGMMA.64x256x32.F32.E4M3.E4M3 R24, gdesc[UR4], RZ, !UPT, gsb0 ;  /* 0x03e00000041879f3 */ /* 0x000fe6000c0008ff */
[----:B------:R-:W-:Y:S02]  /*5470*/  WARPGROUP.DEPBAR.LE gsb0, 0x0 ;  /* 0x00008000000079c5 */ /* 0x000fe40000010000 */
[----:B------:R-:W-:Y:S04]  /*5480*/  STL.64 [R1+0x2d0], R150 ;  /* 0x0002d09601007387 */ /* 0x000fe80000100a00 */
        /* <DEDUP_REMOVED lines=24> */
[----:B------:R1:W-:Y:S04]  /*5610*/  STL.64 [R1+0x208], R100 ;  /* 0x0002086401007387 */ /* 0x0003e80000100a00 */
[----:B-1----:R-:W3:Y:S04]  /*5620*/  LDL.LU R100, [R1] ;  /* 0x0000000001647983 */ /* 0x002ee80000300800 */
[----:B------:R-:W3:Y:S04]  /*5630*/  LDL.LU R101, [R1+0x4] ;  /* 0x0000040001657983 */ /* 0x000ee80000300800 */
        /* <DEDUP_REMOVED lines=41> */
[----:B------:R-:W3:Y:S01]  /*58d0*/  LDL.LU R143, [R1+0xac] ;  /* 0x0000ac00018f7983 */ /* 0x000ee20000300800 */
        /* <DEDUP_REMOVED lines=26> */
[----:B------:R-:W-:-:S02]  /*5a80*/  UIADD3 UR4, UR8, 0x2, URZ ;  /* 0x0000000208047890 */ /* 0x000fc4000fffe03f */
[----:B------:R-:W-:Y:S01]  /*5a90*/  UIADD3 UR6, UR9, 0x2, URZ ;  /* 0x0000000209067890 */ /* 0x000fe2000fffe03f */
[----:B------:R-:W-:Y:S01]  /*5aa0*/  UMOV UR5, 0x80000020 ;  /* 0x8000002000057882 */ /* 0x000fe20000000000 */
[----:B------:R-:W-:Y:S01]  /*5ab0*/  UMOV UR7, 0x80000020 ;  /* 0x8000002000077882 */ /* 0x000fe20000000000 */
[----:B---3--:R-:W-:-:S06]  /*5ac0*/  WARPGROUP.ARRIVE ;  /* 0x00000000000079c5 */ /* 0x008fcc0000000000 */
[----:B------:R-:W-:Y:S03]  /*5ad0*/  QGMMA.64x256x32.F32.E4M3.E4M3 R100, gdesc[UR4], R100, gsb0 ;  /* 0x03e00000046479f3 */ /* 0x000fe60008000864 */
[----:B------:R-:W-:Y:S02]  /*5ae0*/  WARPGROUP.DEPBAR.LE gsb0, 0x0 ;  /* 0x00008000000079c5 */ /* 0x000fe40000010000 */
[----:B------:R-:W-:Y:S04]  /*5af0*/  STL.64 [R1], R100 ;  /* 0x0000006401007387 */ /* 0x000fe80000100a00 */
        /* <DEDUP_REMOVED lines=63> */
[----:B-1----:R3:W5:Y:S04]  /*5ef0*/  LDL.LU R158, [R1+0x2e8] ;  /* 0x0002e800019e7983 */ /* 0x0027680000300800 */
[----:B------:R3:W5:Y:S04]  /*5f00*/  LDL.LU R157, [R1+0x2e4] ;  /* 0x0002e400019d7983 */ /* 0x0007680000300800 */
[----:B------:R3:W5:Y:S04]  /*5f10*/  LDL.LU R155, [R1+0x2e0] ;  /* 0x0002e000019b7983 */ /* 0x0007680000300800 */
[----:B------:R3:W5:Y:S04]  /*5f20*/  LDL.LU.64 R152, [R1+0x2d8] ;  /* 0x0002d80001987983 */ /* 0x0007680000300a00 */
[----:B------:R-:W4:Y:S04]  /*5f30*/  LDL.LU.64 R150, [R1+0x2d0] ;  /* 0x0002d00001967983 */ /* 0x000f280000300a00 */
        /* <DEDUP_REMOVED lines=24> */
[----:B------:R-:W4:Y:S01]  /*60c0*/  LDL.LU.64 R100, [R1+0x208] ;  /* 0x0002080001647983 */ /* 0x000f220000300a00 */
[----:B------:R-:W-:Y:S01]  /*60d0*/  UIADD3 UR4, UR8, 0x102, URZ ;  /* 0x0000010208047890 */ /* 0x000fe2000fffe03f */
[----:B------:R-:W-:Y:S01]  /*60e0*/  UMOV UR5, 0x80000020 ;  /* 0x8000002000057882 */ /* 0x000fe20000000000 */
[----:B------:R-:W-:Y:S01]  /*60f0*/  UIADD3 UR9, UR41, 0x1, URZ ;  /* 0x0000000129097890 */ /* 0x000fe2000fffe03f */
[----:B------:R-:W-:-:S03]  /*6100*/  UMOV UR8, 0x1 ;  /* 0x0000000100087882 */ /* 0x000fc60000000000 */
[----:B------:R-:W-:-:S04]  /*6110*/  UISETP.NE.AND UP0, UPT, UR9, 0x8, UPT ;  /* 0x000000080900788c */ /* 0x000fc8000bf05270 */
[----:B------:R-:W-:Y:S01]  /*6120*/  USEL UR9, UR9, URZ, UP0 ;  /* 0x0000003f09097287 */ /* 0x000fe20008000000 */
[----:B----4-:R-:W-:-:S06]  /*6130*/  WARPGROUP.ARRIVE ;  /* 0x00000000000079c5 */ /* 0x010fcc0000000000 */
[----:B------:R-:W-:Y:S01]  /*6140*/  QGMMA.64x256x32.F32.E4M3.E4M3 R24, gdesc[UR4], R24, gsb0 ;  /* 0x03e00000041879f3 */ /* 0x000fe20008000818 */
[----:B------:R-:W-:-:S04]  /*6150*/  USEL UR4, URZ, 0x1, UP0 ;  /* 0x000000013f047887 */ /* 0x000fc80008000000 */
[----:B------:R-:W-:-:S06]  /*6160*/  ULOP3.LUT UR4, UR42, UR4, URZ, 0x3c, !UPT ;  /* 0x000000042a047292 */ /* 0x000fcc000f8e3c3f */
[----:B---3--:R-:W-:Y:S01]  /*6170*/  MOV R2, UR4 ;  /* 0x0000000400027c02 */ /* 0x008fe20008000f00 */
[----:B------:R-:W-:-:S06]  /*6180*/  WARPGROUP.DEPBAR.LE gsb0, 0x0 ;  /* 0x00008000000079c5 */ /* 0x000fcc0000010000 */
.L_x_39:
[----:B-1----:R-:W-:-:S05]  /*6190*/  VIMNMX R0, R6, 0x1, PT ;  /* 0x0000000106007848 */ /* 0x002fca0003fe0100 */
[----:B------:R-:W-:-:S05]  /*61a0*/  IMAD.IADD R6, R6, 0x1, -R0 ;  /* 0x0000000106067824 */ /* 0x000fca00078e0a00 */
[----:B------:R-:W-:-:S13]  /*61b0*/  ISETP.GE.AND P0, PT, R6, 0x1, PT ;  /* 0x000000010600780c */ /* 0x000fda0003f06270 */
[----:B------:R-:W-:Y:S05]  /*61c0*/  @!P0 BRA `(.L_x_44) ;  /* 0x0000002000b88947 */ /* 0x000fea0003800000 */
[----:B------:R-:W-:Y:S01]  /*61d0*/  MOV R3, R6 ;  /* 0x0000000600037202 */ /* 0x000fe20000000f00 */
[----:B------:R-:W-:-:S07]  /*61e0*/  IMAD.U32 R0, RZ, RZ, UR41 ;  /* 0x00000029ff007e24 */ /* 0x000fce000f8e00ff */
.L_x_51:
[----:B------:R-:W-:-:S06]  /*61f0*/  UISETP.NE.AND UP0, UPT, UR48, 0x3, UPT ;  /* 0x000000033000788c */ /* 0x000fcc000bf05270 */
[----:B------:R-:W-:-:S13]  /*6200*/  PLOP3.LUT P1, PT, PT, PT, UP0, 0x80, 0x0 ;  /* 0x000000000000781c */ /* 0x000fda0003f2f008 */
[----:B------:R-:W-:Y:S05]  /*6210*/  @!P1 BRA `(.L_x_45) ;  /* 0x0000000000049947 */ /* 0x000fea0003800000 */
[----:B------:R-:W-:Y:S01]  /*6220*/  BPT.TRAP 0x1 ;  /* 0x000000040000795c */ /* 0x000fe20000300000 */
.L_x_45:
[----:B------:R-:W-:Y:S01]  /*6230*/  ULEA UR4, UR9, UR50, 0x3 ;  /* 0x0000003209047291 */ /* 0x000fe2000f8e183f */
[----:B------:R-:W-:-:S08]  /*6240*/  SHF.L.U32 R4, R2, 0x1f, RZ ;  /* 0x0000001f02047819 */ /* 0x000fd000000006ff */
[----:B------:R1:W3:Y:S01]  /*6250*/  SYNCS.PHASECHK.TRANS64.TRYWAIT P0, [UR4+0x34480], R4 ;  /* 0x03448004ff0075a7 */ /* 0x0002e20008000144 */
[----:B------:R-:W-:Y:S05]  /*6260*/  @!P1 BRA `(.L_x_46) ;  /* 0x0000000000049947 */ /* 0x000fea0003800000 */
[----:B------:R-:W-:Y:S01]  /*6270*/  BPT.TRAP 0x1 ;  /* 0x000000040000795c */ /* 0x000fe20000300000 */
.L_x_46:
[----:B---3--:R-:W-:Y:S05]  /*6280*/  @P0 BRA `(.L_x_47) ;  /* 0x0000000000080947 */ /* 0x008fea0003800000 */
[----:B------:R-:W3:Y:S02]  /*6290*/  SYNCS.PHASECHK.TRANS64.TRYWAIT P0, [UR4+0x34480], R4 ;  /* 0x03448004ff0075a7 */ /* 0x000ee40008000144 */
[----:B---3--:R-:W-:Y:S05]  /*62a0*/  @!P0 BRA `(.L_x_48) ;  /* 0x000000fc00208947 */ /* 0x008fea0003800000 */
.L_x_47:
        /* <DEDUP_REMOVED lines=64> */
[----:B----4-:R-:W4:Y:S04]  /*66b0*/  LDL.LU.64 R24, [R1] ;  /* 0x0000000001187983 */ /* 0x010f280000300a00 */
        /* <DEDUP_REMOVED lines=63> */
[----:B------:R-:W-:-:S02]  /*6ab0*/  UIADD3 UR5, UR50, 0x10000, URZ ;  /* 0x0001000032057890 */ /* 0x000fc4000fffe03f */
[----:B------:R-:W-:Y:S02]  /*6ac0*/  USHF.R.U32.HI UR4, URZ, 0x4, UR50 ;  /* 0x000000043f047899 */ /* 0x000fe40008011632 */
[----:B------:R-:W-:Y:S02]  /*6ad0*/  USHF.R.U32.HI UR5, URZ, 0x4, UR5 ;  /* 0x000000043f057899 */ /* 0x000fe40008011605 */
[----:B------:R-:W-:Y:S02]  /*6ae0*/  ULOP3.LUT UR4, UR4, 0x3fff, URZ, 0xc0, !UPT ;  /* 0x00003fff04047892 */ /* 0x000fe4000f8ec03f */
[----:B------:R-:W-:Y:S02]  /*6af0*/  ULOP3.LUT UR5, UR5, 0x3fff, URZ, 0xc0, !UPT ;  /* 0x00003fff05057892 */ /* 0x000fe4000f8ec03f */
[----:B------:R-:W-:Y:S02]  /*6b00*/  ULOP3.LUT UR4, UR4, 0x10000, URZ, 0xfc, !UPT ;  /* 0x0001000004047892 */ /* 0x000fe4000f8efc3f */
[----:B------:R-:W-:-:S02]  /*6b10*/  ULOP3.LUT UR5, UR5, 0x10000, URZ, 0xfc, !UPT ;  /* 0x0001000005057892 */ /* 0x000fc4000f8efc3f */
[----:B------:R-:W-:Y:S02]  /*6b20*/  UISETP.NE.U32.AND UP0, UPT, UR8, URZ, UPT ;  /* 0x0000003f0800728c */ /* 0x000fe4000bf05070 */
[----:B------:R-:W-:Y:S02]  /*6b30*/  ULEA UR10, UR9, UR4, 0x9 ;  /* 0x00000004090a7291 */ /* 0x000fe4000f8e483f */
[----:B------:R-:W-:Y:S01]  /*6b40*/  ULEA UR11, UR9, UR5, 0xa ;  /* 0x00000005090b7291 */ /* 0x000fe2000f8e503f */
[----:B------:R-:W-:Y:S02]  /*6b50*/  UMOV UR7, 0x80000020 ;  /* 0x8000002000077882 */ /* 0x000fe40000000000 */
[----:B------:R-:W-:Y:S02]  /*6b60*/  UMOV UR5, 0x80000020 ;  /* 0x8000002000057882 */ /* 0x000fe40000000000 */
[----:B------:R-:W-:Y:S02]  /*6b70*/  UMOV UR4, UR10 ;  /* 0x0000000a00047c82 */ /* 0x000fe40008000000 */
[----:B------:R-:W-:Y:S01]  /*6b80*/  UMOV UR6, UR11 ;  /* 0x0000000b00067c82 */ /* 0x000fe20008000000 */
[----:B----4-:R-:W-:-:S06]  /*6b90*/  WARPGROUP.ARRIVE ;  /* 0x00000000000079c5 */ /* 0x010fcc0000000000 */
[----:B------:R-:W-:Y:S03]  /*6ba0*/  QGMMA.64x256x32.F32.E4M3.E4M3 R24, gdesc[UR4], R24, UP0, gsb0 ;  /* 0x03e00000041879f3 */ /* 0x000fe6000b800818 */
[----:B------:R-:W-:Y:S02]  /*6bb0*/  WARPGROUP.DEPBAR.LE gsb0, 0x0 ;  /* 0x00008000000079c5 */ /* 0x000fe40000010000 */
[----:B------:R-:W-:Y:S01]  /*6bc0*/  STL.64 [R1], R24 ;  /* 0x0000001801007387 */ /* 0x000fe20000100a00 */
[----:B---3--:R-:W-:Y:S01]  /*6bd0*/  IMAD.MOV.U32 R9, RZ, RZ, R150 ;  /* 0x000000ffff097224 */ /* 0x008fe200078e0096 */
[----:B-1----:R-:W-:Y:S01]  /*6be0*/  MOV R4, R151 ;  /* 0x0000009700047202 */ /* 0x002fe20000000f00 */
        /* <DEDUP_REMOVED lines=89> */
[----:B------:R1:W-:Y:S01]  /*7180*/  STL [R1+0xb8], R70 ;  /* 0x0000b84601007387 */ /* 0x0003e20000100800 */
[----:B------:R-:W-:Y:S01]  /*7190*/  MOV R159, R83 ;  /* 0x00000053009f7202 */ /* 0x000fe20000000f00 */
[----:B------:R-:W-:Y:S01]  /*71a0*/  IMAD.MOV.U32 R156, RZ, RZ, R80 ;  /* 0x000000ffff9c7224 */ /* 0x000fe200078e0050 */
[----:B------:R-:W-:Y:S01]  /*71b0*/  MOV R219, R81 ;  /* 0x0000005100db7202 */ /* 0x000fe20000000f00 */
[----:B------:R-:W3:Y:S01]  /*71c0*/  LDL.LU.64 R150, [R1+0x4e8] ;  /* 0x0004e80001967983 */ /* 0x000ee20000300a00 */
[----:B------:R-:W-:Y:S01]  /*71d0*/  IMAD.MOV.U32 R154, RZ, RZ, R78 ;  /* 0x000000ffff9a7224 */ /* 0x000fe200078e004e */
[----:B------:R-:W-:Y:S01]  /*71e0*/  MOV R220, R79 ;  /* 0x0000004f00dc7202 */ /* 0x000fe20000000f00 */
[----:B------:R-:W-:Y:S01]  /*71f0*/  IMAD.MOV.U32 R222, RZ, RZ, R76 ;  /* 0x000000ffffde7224 */ /* 0x000fe200078e004c */
[----:B------:R-:W3:Y:S01]  /*7200*/  LDL.LU.64 R148, [R1+0x4e0] ;  /* 0x0004e00001947983 */ /* 0x000ee20000300a00 */
[----:B------:R-:W-:Y:S01]  /*7210*/  MOV R221, R77 ;  /* 0x0000004d00dd7202 */ /* 0x000fe20000000f00 */
[----:B------:R-:W-:Y:S01]  /*7220*/  IMAD.MOV.U32 R224, RZ, RZ, R74 ;  /* 0x000000ffffe07224 */ /* 0x000fe200078e004a */
[----:B------:R-:W-:Y:S01]  /*7230*/  MOV R223, R75 ;  /* 0x0000004b00df7202 */ /* 0x000fe20000000f00 */
[----:B------:R-:W3:Y:S01]  /*7240*/  LDL.LU.64 R146, [R1+0x4d8] ;  /* 0x0004d80001927983 */ /* 0x000ee20000300a00 */
[----:B------:R-:W-:Y:S01]  /*7250*/  IMAD.MOV.U32 R226, RZ, RZ, R72 ;  /* 0x000000ffffe27224 */ /* 0x000fe200078e0048 */
[----:B------:R-:W-:-:S02]  /*7260*/  MOV R225, R73 ;  /* 0x0000004900e17202 */ /* 0x000fc40000000f00 */
[----:B------:R-:W3:Y:S01]  /*7270*/  LDL.LU.64 R144, [R1+0x4d0] ;  /* 0x0004d00001907983 */ /* 0x000ee20000300a00 */
[----:B------:R-:W-:-:S03]  /*7280*/  MOV R227, R71 ;  /* 0x0000004700e37202 */ /* 0x000fc60000000f00 */
[----:B------:R-:W3:Y:S04]  /*7290*/  LDL.LU.64 R142, [R1+0x4c8] ;  /* 0x0004c800018e7983 */ /* 0x000ee80000300a00 */
        /* <DEDUP_REMOVED lines=35> */
[----:B-1----:R-:W3:Y:S04]  /*74d0*/  LDL.LU.64 R70, [R1+0x3a8] ;  /* 0x0003a80001467983 */ /* 0x002ee80000300a00 */
        /* <DEDUP_REMOVED lines=22> */
[----:B------:R-:W3:Y:S01]  /*7640*/  LDL.LU.64 R24, [R1+0x2f0] ;  /* 0x0002f00001187983 */ /* 0x000ee20000300a00 */
[----:B------:R-:W-:Y:S01]  /*7650*/  UIADD3 UR4, UR10, 0x100, URZ ;  /* 0x000001000a047890 */ /* 0x000fe2000fffe03f */
[----:B------:R-:W-:-:S02]  /*7660*/  UMOV UR5, 0x80000020 ;  /* 0x8000002000057882 */ /* 0x000fc40000000000 */
[----:B-----5:R-:W-:Y:S04]  /*7670*/  STL [R1+0x2e8], R158 ;  /* 0x0002e89e01007387 */ /* 0x020fe80000100800 */
[----:B------:R-:W-:Y:S04]  /*7680*/  STL [R1+0x2e4], R157 ;  /* 0x0002e49d01007387 */ /* 0x000fe80000100800 */
[----:B------:R-:W-:Y:S04]  /*7690*/  STL [R1+0x2e0], R155 ;  /* 0x0002e09b01007387 */ /* 0x000fe80000100800 */
[----:B------:R-:W-:Y:S01]  /*76a0*/  STL.64 [R1+0x2d8], R152 ;  /* 0x0002d89801007387 */ /* 0x000fe20000100a00 */
[----:B---3--:R-:W-:-:S06]  /*76b0*/  WARPGROUP.ARRIVE ;  /* 0x00000000000079c5 */ /* 0x008fcc0000000000 */
[----:B------:R-:W-:Y:S03]  /*76c0*/  QGMMA.64x256x32.F32.E4M3.E4M3 R24, gdesc[UR4], R24, UP0, gsb0 ;  /* 0x03e00000041879f3 */ /* 0x000fe6000b800818 */
        /* <DEDUP_REMOVED lines=94> */
[----:B------:R-:W-:-:S02]  /*7cb0*/  UIADD3 UR4, UR10, 0x2, URZ ;  /* 0x000000020a047890 */ /* 0x000fc4000fffe03f */
[----:B------:R-:W-:Y:S01]  /*7cc0*/  UIADD3 UR6, UR11, 0x2, URZ ;  /* 0x000000020b067890 */ /* 0x000fe2000fffe03f */
[----:B------:R-:W-:Y:S01]  /*7cd0*/  UMOV UR5, 0x80000020 ;  /* 0x8000002000057882 */ /* 0x000fe20000000000 */
[----:B------:R-:W-:Y:S01]  /*7ce0*/  UMOV UR7, 0x80000020 ;  /* 0x8000002000077882 */ /* 0x000fe20000000000 */
[----:B---3--:R-:W-:-:S06]  /*7cf0*/  WARPGROUP.ARRIVE ;  /* 0x00000000000079c5 */ /* 0x008fcc0000000000 */
[----:B------:R-:W-:Y:S03]  /*7d00*/  QGMMA.64x256x32.F32.E4M3.E4M3 R100, gdesc[UR4], R100, UP0, gsb0 ;  /* 0x03e00000046479f3 */ /* 0x000fe6000b800864 */
        /* <DEDUP_REMOVED lines=97> */
[----:B----4-:R-:W-:-:S07]  /*8320*/  WARPGROUP.ARRIVE ;  /* 0x00000000000079c5 */ /* 0x010fce0000000000 */
[----:B------:R-:W-:Y:S03]  /*8330*/  QGMMA.64x256x32.F32.E4M3.E4M3 R24, gdesc[UR4], R24, UP0, gsb0 ;  /* 0x03e00000041879f3 */ /* 0x000fe6000b800818 */
[----:B------:R-:W-:Y:S02]  /*8340*/  WARPGROUP.DEPBAR.LE gsb0, 0x0 ;  /* 0x00008000000079c5 */ /* 0x000fe40000010000 */
[----:B---3--:R-:W-:Y:S05]  /*8350*/  @!P1 BRA `(.L_x_49) ;  /* 0x0000000000049947 */ /* 0x008fea0003800000 */
[----:B------:R-:W-:Y:S01]  /*8360*/  BPT.TRAP 0x1 ;  /* 0x000000040000795c */ /* 0x000fe20000300000 */
.L_x_49:
[----:B------:R-:W-:Y:S01]  /*8370*/  ISETP.NE.AND P0, PT, R22, RZ, PT ;  /* 0x000000ff1600720c */ /* 0x000fe20003f05270 */
[----:B------:R-:W-:-:S12]  /*8380*/  UISETP.GT.U32.AND UP0, UPT, UR40, 0x1, UPT ;  /* 0x000000012800788c */ /* 0x000fd8000bf04070 */
[----:B------:R-:W-:-:S05]  /*8390*/  @P0 LEA R4, R0, UR50, 0x3 ;  /* 0x0000003200040c11 */ /* 0x000fca000f8e18ff */
[----:B------:R-:W-:-:S05]  /*83a0*/  @P0 VIADD R4, R4, 0x344c0 ;  /* 0x000344c004040836 */ /* 0x000fca0000000000 */
[----:B------:R-:W-:-:S04]  /*83b0*/  @P0 PRMT R4, R23, 0x654, R4 ;  /* 0x0000065417040816 */ /* 0x000fc80000000004 */
[----:B------:R1:W-:Y:S01]  /*83c0*/  @P0 SYNCS.ARRIVE.TRANS64.RED.A1T0 RZ, [R4+URZ], RZ ;  /* 0x000000ff04ff09a7 */ /* 0x0003e2000810043f */
[----:B------:R-:W-:-:S13]  /*83d0*/  PLOP3.LUT P0, PT, PT, PT, UP0, 0x80, 0x0 ;  /* 0x000000000000781c */ /* 0x000fda0003f0f008 */
[----:B-1----:R-:W-:Y:S05]  /*83e0*/  @P0 BRA `(.L_x_50) ;  /* 0x0000000000040947 */ /* 0x002fea0003800000 */
[----:B------:R-:W-:Y:S01]  /*83f0*/  BPT.TRAP 0x1 ;  /* 0x000000040000795c */ /* 0x000fe20000300000 */
.L_x_50:
[----:B------:R-:W-:Y:S01]  /*8400*/  UIADD3 UR9, UR9, 0x1, URZ ;  /* 0x0000000109097890 */ /* 0x000fe2000fffe03f */
[C---:B------:R-:W-:Y:S01]  /*8410*/  ISETP.GT.AND P1, PT, R3.reuse, 0x1, PT ;  /* 0x000000010300780c */ /* 0x040fe20003f24270 */
[----:B------:R-:W-:Y:S01]  /*8420*/  VIADD R3, R3, 0xffffffff ;  /* 0xffffffff03037836 */ /* 0x000fe20000000000 */
[----:B------:R-:W-:Y:S01]  /*8430*/  IADD3 R0, R0, 0x1, RZ ;  /* 0x0000000100007810 */ /* 0x000fe20007ffe0ff */
[----:B------:R-:W-:-:S03]  /*8440*/  UISETP.NE.AND UP0, UPT, UR9, 0x8, UPT ;  /* 0x000000080900788c */ /* 0x000fc6000bf05270 */
[C---:B------:R-:W-:Y:S01]  /*8450*/  ISETP.NE.AND P0, PT, R0.reuse, 0x8, PT ;  /* 0x000000080000780c */ /* 0x040fe20003f05270 */
[----:B------:R-:W-:Y:S02]  /*8460*/  USEL UR4, URZ, 0x1, UP0 ;  /* 0x000000013f047887 */ /* 0x000fe40008000000 */
[----:B------:R-:W-:Y:S01]  /*8470*/  USEL UR9, UR9, URZ, UP0 ;  /* 0x0000003f09097287 */ /* 0x000fe20008000000 */
[----:B------:R-:W-:-:S03]  /*8480*/  SEL R0, R0, RZ, P0 ;  /* 0x000000ff00007207 */ /* 0x000fc60000000000 */
[----:B------:R-:W-:Y:S01]  /*8490*/  LOP3.LUT R2, R2, UR4, RZ, 0x3c, !PT ;  /* 0x0000000402027c12 */ /* 0x000fe2000f8e3cff */
[----:B------:R-:W-:Y:S07]  /*84a0*/  @P1 BRA `(.L_x_51) ;  /* 0xffffffdc00501947 */ /* 0x000fee000383ffff */
.L_x_44:
[----:B------:R-:W-:Y:S02]  /*84b0*/  ISETP.GE.AND P0, PT, R5, 0x1, PT ;  /* 0x000000010500780c */ /* 0x000fe40003f06270 */
[----:B------:R-:W-:-:S04]  /*84c0*/  MOV R0, UR56 ;  /* 0x0000003800007c02 */ /* 0x000fc80008000f00 */
[----:B------:R1:W-:Y:S07]  /*84d0*/  SYNCS.ARRIVE.TRANS64.A1T0 RZ, [R0+UR51], RZ ;  /* 0x000000ff00ff79a7 */ /* 0x0003ee0008100033 */
[----:B------:R-:W-:Y:S05]  /*84e0*/  @!P0 BRA `(.L_x_52) ;  /* 0x0000000000408947 */ /* 0x000fea0003800000 */
[----:B------:R-:W-:-:S06]  /*84f0*/  UISETP.NE.AND UP0, UPT, UR48, 0x3, UPT ;  /* 0x000000033000788c */ /* 0x000fcc000bf05270 */
[----:B------:R-:W-:-:S13]  /*8500*/  PLOP3.LUT P0, PT, PT, PT, UP0, 0x80, 0x0 ;  /* 0x000000000000781c */ /* 0x000fda0003f0f008 */
[----:B------:R-:W-:Y:S05]  /*8510*/  @!P0 BRA `(.L_x_53) ;  /* 0x0000000000048947 */ /* 0x000fea0003800000 */
[----:B------:R-:W-:Y:S01]  /*8520*/  BPT.TRAP 0x1 ;  /* 0x000000040000795c */ /* 0x000fe20000300000 */
.L_x_53:
[----:B------:R-:W-:Y:S01]  /*8530*/  ISETP.NE.AND P0, PT, R22, RZ, PT ;  /* 0x000000ff1600720c */ /* 0x000fe20003f05270 */
[----:B------:R-:W-:Y:S01]  /*8540*/  IMAD.U32 R2, RZ, RZ, UR50 ;  /* 0x00000032ff027e24 */ /* 0x000fe2000f8e00ff */
[----:B------:R-:W-:-:S11]  /*8550*/  UISETP.GT.U32.AND UP0, UPT, UR40, 0x1, UPT ;  /* 0x000000012800788c */ /* 0x000fd6000bf04070 */
[----:B------:R-:W-:-:S05]  /*8560*/  @P0 VIADD R6, R6, UR41 ;  /* 0x0000002906060c36 */ /* 0x000fca0008000000 */
[----:B-1----:R-:W-:-:S04]  /*8570*/  @P0 SHF.L.U32 R0, R6, 0x3, RZ ;  /* 0x0000000306000819 */ /* 0x002fc800000006ff */
[----:B------:R-:W-:-:S04]  /*8580*/  @P0 LOP3.LUT R0, R0, 0x38, RZ, 0xc0, !PT ;  /* 0x0000003800000812 */ /* 0x000fc800078ec0ff */
[----:B------:R-:W-:-:S04]  /*8590*/  @P0 IADD3 R0, R2, 0x344c0, R0 ;  /* 0x000344c002000810 */ /* 0x000fc80007ffe000 */
[----:B------:R-:W-:-:S04]  /*85a0*/  @P0 PRMT R0, R23, 0x654, R0 ;  /* 0x0000065417000816 */ /* 0x000fc80000000000 */
[----:B------:R3:W-:Y:S01]  /*85b0*/  @P0 SYNCS.ARRIVE.TRANS64.RED.A1T0 RZ, [R0+URZ], RZ ;  /* 0x000000ff00ff09a7 */ /* 0x0007e2000810043f */
[----:B------:R-:W-:-:S13]  /*85c0*/  PLOP3.LUT P0, PT, PT, PT, UP0, 0x80, 0x0 ;  /* 0x000000000000781c */ /* 0x000fda0003f0f008 */
[----:B---3--:R-:W-:Y:S05]  /*85d0*/  @P0 BRA `(.L_x_52) ;  /* 0x0000000000040947 */ /* 0x008fea0003800000 */
[----:B------:R-:W-:Y:S01]  /*85e0*/  BPT.TRAP 0x1 ;  /* 0x000000040000795c */ /* 0x000fe20000300000 */
.L_x_52:
[----:B-1---5:R-:W-:Y:S02]  /*85f0*/  SHF.L.U32 R0, R153, 0x1f, RZ ;  /* 0x0000001f99007819 */ /* 0x022fe400000006ff */
[----:B------:R-:W-:Y:S02]  /*8600*/  R2UR UR4, R5 ;  /* 0x00000000050472ca */ /* 0x000fe400000e0000 */
[----:B------:R-:W1:Y:S11]  /*8610*/  SYNCS.PHASECHK.TRANS64.TRYWAIT P0, [R8+UR47+0x10], R0 ;  /* 0x00001000080075a7 */ /* 0x000e76000800016f */
[----:B------:R-:W-:-:S04]  /*8620*/  UIADD3 UR4, UR4, 0x3f, URZ ;  /* 0x0000003f04047890 */ /* 0x000fc8000fffe03f */
[----:B------:R-:W-:-:S04]  /*8630*/  USHF.R.S32.HI UR5, URZ, 0x1f, UR4 ;  /* 0x0000001f3f057899 */ /* 0x000fc80008011404 */
[----:B------:R-:W-:-:S04]  /*8640*/  ULEA.HI UR5, UR5, UR4, URZ, 0x6 ;  /* 0x0000000405057291 */ /* 0x000fc8000f8f303f */
[----:B------:R-:W-:Y:S01]  /*8650*/  USHF.R.S32.HI UR5, URZ, 0x6, UR5 ;  /* 0x000000063f057899 */ /* 0x000fe20008011405 */
[----:B-1----:R-:W-:Y:S11]  /*8660*/  @!P0 BRA `(.L_x_54) ;  /* 0x000000d800488947 */ /* 0x002ff60003800000 */
.L_x_368:
[----:B------:R-:W-:Y:S01]  /*8670*/  UIADD3 UR41, UR5, UR41, URZ ;  /* 0x0000002905297290 */ /* 0x000fe2000fffe03f */
[----:B------:R-:W-:-:S03]  /*8680*/  LOP3.LUT P0, RZ, R7, 0xff, RZ, 0xc0, !PT ;  /* 0x000000ff07ff7812 */ /* 0x000fc6000780c0ff */
[----:B------:R-:W-:Y:S02]  /*8690*/  USHF.R.U32.HI UR4, URZ, 0x3, UR41 ;  /* 0x000000033f047899 */ /* 0x000fe40008011629 */
[----:B------:R-:W-:Y:S02]  /*86a0*/  UISETP.GT.U32.AND UP0, UPT, UR41, 0x7, UPT ;  /* 0x000000072900788c */ /* 0x000fe4000bf04070 */
[----:B------:R-:W-:Y:S02]  /*86b0*/  ULOP3.LUT UR4, UR4, 0x1, URZ, 0xc0, !UPT ;  /* 0x0000000104047892 */ /* 0x000fe4000f8ec03f */
[----:B------:R-:W-:Y:S02]  /*86c0*/  UISETP.LT.U32.AND UP0, UPT, UR5, 0x8, UP0 ;  /* 0x000000080500788c */ /* 0x000fe40008701070 */
[----:B------:R-:W-:Y:S02]  /*86d0*/  UISETP.NE.U32.AND UP1, UPT, UR4, 0x1, UPT ;  /* 0x000000010400788c */ /* 0x000fe4000bf25070 */
[----:B------:R-:W-:-:S02]  /*86e0*/  ULOP3.LUT UR41, UR41, 0x7, URZ, 0xc0, !UPT ;  /* 0x0000000729297892 */ /* 0x000fc4000f8ec03f */
[----:B------:R-:W-:Y:S02]  /*86f0*/  UISETP.GT.U32.AND UP1, UPT, UR5, 0x7, !UP1 ;  /* 0x000000070500788c */ /* 0x000fe4000cf24070 */
[----:B------:R-:W-:Y:S02]  /*8700*/  USEL UR5, URZ, 0x1, !UP0 ;  /* 0x000000013f057887 */ /* 0x000fe4000c000000 */
[----:B------:R-:W-:-:S04]  /*8710*/  USEL UR4, URZ, 0x1, !UP1 ;  /* 0x000000013f047887 */ /* 0x000fc8000c800000 */
[----:B------:R-:W-:Y:S01]  /*8720*/  ULOP3.LUT UR42, UR4, UR42, UR5, 0x96, !UPT ;  /* 0x0000002a042a7292 */ /* 0x000fe2000f8e9605 */
[----:B------:R-:W-:Y:S11]  /*8730*/  @!P0 BRA `(.L_x_55) ;  /* 0x00000000000c8947 */ /* 0x000ff60003800000 */
[----:B------:R-:W-:-:S04]  /*8740*/  DEPBAR {5,4,3,2,1,0} ;  /* 0x0000003f0000791a */ /* 0x000fc80000000000 */
[----:B------:R3:W-:Y:S02]  /*8750*/  UTMACCTL.IV [UR36] ;  /* 0x00000000240079b9 */ /* 0x0007e40008000000 */
[----:B---3--:R-:W-:Y:S01]  /*8760*/  NOP ;  /* 0x0000000000007918 */ /* 0x008fe20000000000 */
.L_x_55:
[----:B------:R-:W-:Y:S01]  /*8770*/  UIADD3 UR4, UR50, 0x30000, URZ ;  /* 0x0003000032047890 */ /* 0x000fe2000fffe03f */
[----:B------:R-:W-:Y:S02]  /*8780*/  R2UR UR45, R16 ;  /* 0x00000000102d72ca */ /* 0x000fe400000e0000 */
[----:B------:R-:W-:Y:S01]  /*8790*/  R2UR UR46, R17 ;  /* 0x00000000112e72ca */ /* 0x000fe200000e0000 */
[----:B------:R-:W-:-:S06]  /*87a0*/  ULOP3.LUT UP0, URZ, UR4, 0x3ff, URZ, 0xc0, !UPT ;  /* 0x000003ff043f7892 */ /* 0x000fcc000f80c03f */
[----:B------:R-:W-:-:S04]  /*87b0*/  PLOP3.LUT P0, PT, PT, PT, UP0, 0x80, 0x0 ;  /* 0x000000000000781c */ /* 0x000fc80003f0f008 */
[----:B------:R-:W-:Y:S02]  /*87c0*/  USHF.L.U32 UR45, UR45, 0x7, URZ ;  /* 0x000000072d2d7899 */ /* 0x000fe4000800063f */
[----:B------:R-:W-:-:S07]  /*87d0*/  USHF.L.U32 UR46, UR46, 0x8, URZ ;  /* 0x000000082e2e7899 */ /* 0x000fce000800063f */
[----:B------:R-:W-:Y:S05]  /*87e0*/  @!P0 BRA `(.L_x_56) ;  /* 0x00000000007c8947 */ /* 0x000fea0003800000 */
[----:B------:R-:W-:Y:S01]  /*87f0*/  MOV R16, 0x0 ;  /* 0x0000000000107802 */ /* 0x000fe20000000f00 */
[----:B------:R-:W-:Y:S01]  /*8800*/  ULDC.64 UR4, c[0x4][0x68] ;  /* 0x01001a0000047ab9 */ /* 0x000fe20000000a00 */
[----:B------:R-:W-:Y:S01]  /*8810*/  ULDC.64 UR6, c[0x4][0x70] ;  /* 0x01001c0000067ab9 */ /* 0x000fe20000000a00 */
[----:B------:R-:W-:Y:S01]  /*8820*/  ULDC.64 UR8, c[0x4][0x8] ;  /* 0x0100020000087ab9 */ /* 0x000fe20000000a00 */
[----:B-1----:R1:W3:Y:S01]  /*8830*/  LDC.64 R2, c[0x4][R16] ;  /* 0x0100000010027b82 */ /* 0x0022e20000000a00 */
[----:B------:R-:W-:Y:S01]  /*8840*/  MOV R4, UR4 ;  /* 0x0000000400047c02 */ /* 0x000fe20008000f00 */
[----:B------:R-:W-:Y:S01]  /*8850*/  IMAD.U32 R5, RZ, RZ, UR5 ;  /* 0x00000005ff057e24 */ /* 0x000fe2000f8e00ff */
[----:B------:R-:W-:Y:S01]  /*8860*/  MOV R6, UR6 ;  /* 0x0000000600067c02 */ /* 0x000fe20008000f00 */
[----:B------:R-:W-:Y:S01]  /*8870*/  IMAD.U32 R7, RZ, RZ, UR7 ;  /* 0x00000007ff077e24 */ /* 0x000fe2000f8e00ff */
[----:B------:R-:W-:Y:S01]  /*8880*/  MOV R10, UR8 ;  /* 0x00000008000a7c02 */ /* 0x000fe20008000f00 */
[----:B------:R-:W-:Y:S01]  /*8890*/  IMAD.U32 R11, RZ, RZ, UR9 ;  /* 0x00000009ff0b7e24 */ /* 0x000fe2000f8e00ff */
[----:B------:R-:W-:Y:S01]  /*88a0*/  MOV R8, 0x70 ;  /* 0x0000007000087802 */ /* 0x000fe20000000f00 */
[----:B------:R-:W-:Y:S01]  /*88b0*/  IMAD.MOV.U32 R12, RZ, RZ, 0x1 ;  /* 0x00000001ff0c7424 */ /* 0x000fe200078e00ff */
[----:B-1----:R-:W-:-:S07]  /*88c0*/  MOV R13, RZ ;  /* 0x000000ff000d7202 */ /* 0x002fce0000000f00 */
[----:B------:R-:W-:-:S07]  /*88d0*/  LEPC R20, `(.L_x_57) ;  /* 0x000000001014794e */ /* 0x000fce0000000000 */
[----:B--23--:R-:W-:Y:S05]  /*88e0*/  CALL.ABS.NOINC R2 ;  /* 0x0000000002007343 */ /* 0x00cfea0003c00000 */
.L_x_57:
[----:B------:R1:W2:Y:S01]  /*88f0*/  LDC.64 R2, c[0x4][R16] ;  /* 0x0100000010027b82 */ /* 0x0002a20000000a00 */
[----:B------:R-:W-:Y:S01]  /*8900*/  ULDC.64 UR4, c[0x4][0x68] ;  /* 0x01001a0000047ab9 */ /* 0x000fe20000000a00 */
[----:B------:R-:W-:Y:S01]  /*8910*/  ULDC.64 UR6, c[0x4][0x70] ;  /* 0x01001c0000067ab9 */ /* 0x000fe20000000a00 */
[----:B------:R-:W-:Y:S01]  /*8920*/  ULDC.64 UR8, c[0x4][0x8] ;  /* 0x0100020000087ab9 */ /* 0x000fe20000000a00 */
[----:B------:R-:W-:Y:S01]  /*8930*/  IMAD.U32 R4, RZ, RZ, UR4 ;  /* 0x00000004ff047e24 */ /* 0x000fe2000f8e00ff */
[----:B------:R-:W-:Y:S01]  /*8940*/  MOV R5, UR5 ;  /* 0x0000000500057c02 */ /* 0x000fe20008000f00 */
[----:B------:R-:W-:Y:S01]  /*8950*/  IMAD.U32 R6, RZ, RZ, UR6 ;  /* 0x00000006ff067e24 */ /* 0x000fe2000f8e00ff */
[----:B------:R-:W-:Y:S01]  /*8960*/  MOV R7, UR7 ;  /* 0x0000000700077c02 */ /* 0x000fe20008000f00 */
[----:B------:R-:W-:Y:S01]  /*8970*/  IMAD.U32 R10, RZ, RZ, UR8 ;  /* 0x00000008ff0a7e24 */ /* 0x000fe2000f8e00ff */
[----:B------:R-:W-:Y:S01]  /*8980*/  MOV R11, UR9 ;  /* 0x00000009000b7c02 */ /* 0x000fe20008000f00 */
[----:B------:R-:W-:Y:S01]  /*8990*/  IMAD.MOV.U32 R8, RZ, RZ, 0x70 ;  /* 0x00000070ff087424 */ /* 0x000fe200078e00ff */
[----:B------:R-:W-:Y:S01]  /*89a0*/  MOV R12, 0x1 ;  /* 0x00000001000c7802 */ /* 0x000fe20000000f00 */
[----:B-1----:R-:W-:-:S07]  /*89b0*/  IMAD.MOV.U32 R13, RZ, RZ, RZ ;  /* 0x000000ffff0d7224 */ /* 0x002fce00078e00ff */
[----:B------:R-:W-:-:S07]  /*89c0*/  LEPC R20, `(.L_x_56) ;  /* 0x000000001014794e */ /* 0x000fce0000000000 */
[----:B--2---:R-:W-:Y:S05]  /*89d0*/  CALL.ABS.NOINC R2 ;  /* 0x0000000002007343 */ /* 0x004fea0003c00000 */
.L_x_56:
[----:B------:R-:W-:Y:S02]  /*89e0*/  ULDC.64 UR4, c[0x0][0x590] ;  /* 0x0001640000047ab9 */ /* 0x000fe40000000a00 */
[----:B------:R-:W-:-:S04]  /*89f0*/  ISETP.NE.U32.AND P0, PT, RZ, UR4, PT ;  /* 0x00000004ff007c0c */ /* 0x000fc8000bf05070 */
[----:B------:R-:W-:-:S13]  /*8a00*/  ISETP.NE.AND.EX P0, PT, RZ, UR5, PT, P0 ;  /* 0x00000005ff007c0c */ /* 0x000fda000bf05300 */
[----:B------:R-:W-:Y:S05]  /*8a10*/  @!P0 BRA `(.L_x_58) ;  /* 0x0000000000148947 */ /* 0x000fea0003800000 */
[----:B-1----:R-:W-:-:S04]  /*8a20*/  LEA R2, P0, R18, UR4, 0x3 ;  /* 0x0000000412027c11 */ /* 0x002fc8000f8018ff */
[----:B------:R-:W-:-:S06]  /*8a30*/  LEA.HI.X R3, R18, UR5, R19, 0x3, P0 ;  /* 0x0000000512037c11 */ /* 0x000fcc00080f1c13 */
[----:B------:R-:W3:Y:S04]  /*8a40*/  LDG.E.64 R2, desc[UR38][R2.64] ;  /* 0x0000002602027981 */ /* 0x000ee8000c1e1b00 */
[----:B---3--:R1:W5:Y:S01]  /*8a50*/  LD.E R0, desc[UR38][R2.64] ;  /* 0x0000002602007980 */ /* 0x008362000c101900 */
[----:B------:R-:W-:Y:S05]  /*8a60*/  BRA `(.L_x_59) ;  /* 0x0000000000307947 */ /* 0x000fea0003800000 */
.L_x_58:
[----:B------:R-:W-:Y:S02]  /*8a70*/  ULDC.64 UR4, c[0x0][0x588] ;  /* 0x0001620000047ab9 */ /* 0x000fe40000000a00 */
[----:B------:R-:W-:-:S04]  /*8a80*/  ISETP.NE.U32.AND P0, PT, RZ, UR4, PT ;  /* 0x00000004ff007c0c */ /* 0x000fc8000bf05070 */
[----:B------:R-:W-:-:S13]  /*8a90*/  ISETP.NE.AND.EX P0, PT, RZ, UR5, PT, P0 ;  /* 0x00000005ff007c0c */ /* 0x000fda000bf05300 */
[----:B------:R-:W-:Y:S05]  /*8aa0*/  @!P0 BRA `(.L_x_60) ;  /* 0x0000000000188947 */ /* 0x000fea0003800000 */
[----:B------:R-:W3:Y:S01]  /*8ab0*/  LDC.64 R4, c[0x0][0x588] ;  /* 0x00016200ff047b82 */ /* 0x000ee20000000a00 */
[----:B------:R-:W-:Y:S02]  /*8ac0*/  ULDC UR4, c[0x0][0x598] ;  /* 0x0001660000047ab9 */ /* 0x000fe40000000800 */
[----:B-1----:R-:W-:-:S04]  /*8ad0*/  IMAD R2, R18, UR4, RZ ;  /* 0x0000000412027c24 */ /* 0x002fc8000f8e02ff */
[----:B---3--:R-:W-:-:S05]  /*8ae0*/  IMAD.WIDE R2, R2, 0x4, R4 ;  /* 0x0000000402027825 */ /* 0x008fca00078e0204 */
[----:B------:R3:W5:Y:S01]  /*8af0*/  LDG.E R0, desc[UR38][R2.64] ;  /* 0x0000002602007981 */ /* 0x000762000c1e1900 */
[----:B------:R-:W-:Y:S05]  /*8b00*/  BRA `(.L_x_59) ;  /* 0x0000000000087947 */ /* 0x000fea0003800000 */
.L_x_60:
[----:B------:R-:W-:Y:S02]  /*8b10*/  ULDC UR4, c[0x0][0x580] ;  /* 0x0001600000047ab9 */ /* 0x000fe40000000800 */
[----:B-1----:R-:W-:-:S07]  /*8b20*/  MOV R0, UR4 ;  /* 0x0000000400007c02 */ /* 0x002fce0008000f00 */
.L_x_59:
[----:B------:R-:W-:Y:S02]  /*8b30*/  ULDC.64 UR4, c[0x0][0x5b8] ;  /* 0x00016e0000047ab9 */ /* 0x000fe40000000a00 */
[----:B------:R-:W-:-:S04]  /*8b40*/  ISETP.NE.U32.AND P0, PT, RZ, UR4, PT ;  /* 0x00000004ff007c0c */ /* 0x000fc8000bf05070 */
[----:B------:R-:W-:-:S13]  /*8b50*/  ISETP.NE.AND.EX P0, PT, RZ, UR5, PT, P0 ;  /* 0x00000005ff007c0c */ /* 0x000fda000bf05300 */
[----:B------:R-:W-:Y:S05]  /*8b60*/  @!P0 BRA `(.L_x_61) ;  /* 0x0000000000148947 */ /* 0x000fea0003800000 */
[----:B-1-3--:R-:W-:-:S04]  /*8b70*/  LEA R2, P0, R18, UR4, 0x3 ;  /* 0x0000000412027c11 */ /* 0x00afc8000f8018ff */
[----:B------:R-:W-:-:S06]  /*8b80*/  LEA.HI.X R3, R18, UR5, R19, 0x3, P0 ;  /* 0x0000000512037c11 */ /* 0x000fcc00080f1c13 */
[----:B------:R-:W3:Y:S04]  /*8b90*/  LDG.E.64 R2, desc[UR38][R2.64] ;  /* 0x0000002602027981 */ /* 0x000ee8000c1e1b00 */
[----:B---3--:R1:W5:Y:S01]  /*8ba0*/  LD.E R2, desc[UR38][R2.64] ;  /* 0x0000002602027980 */ /* 0x008362000c101900 */
[----:B------:R-:W-:Y:S05]  /*8bb0*/  BRA `(.L_x_62) ;  /* 0x0000000000307947 */ /* 0x000fea0003800000 */
.L_x_61:
[----:B------:R-:W-:Y:S02]  /*8bc0*/  ULDC.64 UR4, c[0x0][0x5b0] ;  /* 0x00016c0000047ab9 */ /* 0x000fe40000000a00 */
[----:B------:R-:W-:-:S04]  /*8bd0*/  ISETP.NE.U32.AND P0, PT, RZ, UR4, PT ;  /* 0x00000004ff007c0c */ /* 0x000fc8000bf05070 */
[----:B------:R-:W-:-:S13]  /*8be0*/  ISETP.NE.AND.EX P0, PT, RZ, UR5, PT, P0 ;  /* 0x00000005ff007c0c */ /* 0x000fda000bf05300 */
[----:B------:R-:W-:Y:S05]  /*8bf0*/  @!P0 BRA `(.L_x_63) ;  /* 0x0000000000188947 */ /* 0x000fea0003800000 */
[----:B------:R-:W4:Y:S01]  /*8c00*/  LDC.64 R4, c[0x0][0x5b0] ;  /* 0x00016c00ff047b82 */ /* 0x000f220000000a00 */
[----:B------:R-:W-:Y:S02]  /*8c10*/  ULDC UR4, c[0x0][0x5c0] ;  /* 0x0001700000047ab9 */ /* 0x000fe40000000800 */
[----:B-1-3--:R-:W-:-:S04]  /*8c20*/  IMAD R2, R18, UR4, RZ ;  /* 0x0000000412027c24 */ /* 0x00afc8000f8e02ff */
[----:B----4-:R-:W-:-:S06]  /*8c30*/  IMAD.WIDE R2, R2, 0x4, R4 ;  /* 0x0000000402027825 */ /* 0x010fcc00078e0204 */
[----:B------:R3:W5:Y:S01]  /*8c40*/  LDG.E R2, desc[UR38][R2.64] ;  /* 0x0000002602027981 */ /* 0x000762000c1e1900 */
[----:B------:R-:W-:Y:S05]  /*8c50*/  BRA `(.L_x_62) ;  /* 0x0000000000087947 */ /* 0x000fea0003800000 */
.L_x_63:
[----:B------:R-:W-:Y:S02]  /*8c60*/  ULDC UR4, c[0x0][0x5a8] ;  /* 0x00016a0000047ab9 */ /* 0x000fe40000000800 */
[----:B-1-3--:R-:W-:-:S07]  /*8c70*/  IMAD.U32 R2, RZ, RZ, UR4 ;  /* 0x00000004ff027e24 */ /* 0x00afce000f8e00ff */
.L_x_62:
[----:B------:R-:W-:Y:S01]  /*8c80*/  ISETP.GT.U32.AND P0, PT, R158, 0x3e, PT ;  /* 0x0000003e9e00780c */ /* 0x000fe20003f04070 */
[----:B------:R-:W-:Y:S01]  /*8c90*/  BSSY B0, `(.L_x_64) ;  /* 0x0000007000007945 */ /* 0x000fe20003800000 */
[----:B------:R-:W-:-:S11]  /*8ca0*/  PRMT R16, RZ, 0x7610, R16 ;  /* 0x00007610ff107816 */ /* 0x000fd60000000010 */
[----:B------:R-:W-:Y:S05]  /*8cb0*/  @P0 BRA `(.L_x_65) ;  /* 0x0000000000100947 */ /* 0x000fea0003800000 */
[----:B------:R-:W-:-:S03]  /*8cc0*/  UMOV UR4, 0xffffffff ;  /* 0xffffffff00047882 */ /* 0x000fc60000000000 */
[----:B------:R-:W-:Y:S05]  /*8cd0*/  BRA.DIV UR4, `(.L_x_66) ;  /* 0x000000d204c87947 */ /* 0x000fea000b800000 */
[----:B------:R-:W-:-:S13]  /*8ce0*/  ELECT P6, URZ, PT ;  /* 0x00000000003f782f */ /* 0x000fda00038c0000 */
.L_x_370:
[----:B------:R-:W-:-:S07]  /*8cf0*/  SEL R16, RZ, 0x1, !P6 ;  /* 0x00000001ff107807 */ /* 0x000fce0007000000 */
.L_x_65:
[----:B------:R-:W-:Y:S05]  /*8d00*/  BSYNC B0 ;  /* 0x0000000000007941 */ /* 0x000fea0003800000 */
.L_x_64:
[----:B-1-3--:R-:W-:-:S04]  /*8d10*/  MOV R3, UR55 ;  /* 0x0000003700037c02 */ /* 0x00afc80008000f00 */
[----:B------:R-:W-:-:S13]  /*8d20*/  ISETP.NE.AND P0, PT, R3, 0x3, PT ;  /* 0x000000030300780c */ /* 0x000fda0003f05270 */
[----:B------:R-:W-:Y:S05]  /*8d30*/  @!P0 BRA `(.L_x_67) ;  /* 0x0000000000048947 */ /* 0x000fea0003800000 */
[----:B------:R-:W-:Y:S01]  /*8d40*/  BPT.TRAP 0x1 ;  /* 0x000000040000795c */ /* 0x000fe20000300000 */
.L_x_67:
[----:B------:R-:W-:Y:S02]  /*8d50*/  SHF.L.U32 R159, RZ, 0x1f, RZ ;  /* 0x0000001fff9f7819 */ /* 0x000fe400000006ff */
[----:B-----5:R-:W-:Y:S02]  /*8d60*/  FSETP.NEU.AND P1, PT, R0, RZ, PT ;  /* 0x000000ff0000720b */ /* 0x020fe40003f2d000 */
[----:B------:R-:W1:Y:S02]  /*8d70*/  SYNCS.PHASECHK.TRANS64.TRYWAIT P2, [UR50+0x34500], R159 ;  /* 0x0345009fff0075a7 */ /* 0x000e640008040172 */
[----:B-1----:R-:W-:Y:S09]  /*8d80*/  @!P2 BRA `(.L_x_68) ;  /* 0x000000d000b4a947 */ /* 0x002ff20003800000 */
.L_x_371:
[----:B------:R-:W3:Y:S04]  /*8d90*/  LDL.LU R3, [R1] ;  /* 0x0000000001037983 */ /* 0x000ee80000300800 */
[----:B------:R-:W4:Y:S04]  /*8da0*/  LDL.LU R7, [R1+0x4] ;  /* 0x0000040001077983 */ /* 0x000f280000300800 */
[----:B------:R-:W5:Y:S01]  /*8db0*/  LDL.LU R6, [R1+0x8] ;  /* 0x0000080001067983 */ /* 0x000f620000300800 */
[----:B------:R-:W-:Y:S01]  /*8dc0*/  IMAD.MOV.U32 R8, RZ, RZ, RZ ;  /* 0x000000ffff087224 */ /* 0x000fe200078e00ff */
[----:B-1----:R-:W-:Y:S01]  /*8dd0*/  @P1 LEA R4, R157, UR50, 0x1 ;  /* 0x000000329d041c11 */ /* 0x002fe2000f8e08ff */
[----:B------:R-:W-:Y:S05]  /*8de0*/  @P1 WARPSYNC.ALL ;  /* 0x0000000000001948 */ /* 0x000fea0003800000 */
[----:B------:R-:W1:Y:S01]  /*8df0*/  @P1 LDSM.16.MT88.4 R8, [R4+0x30000] ;  /* 0x030000000408183b */ /* 0x000e620000004200 */
[----:B------:R-:W-:Y:S01]  /*8e00*/  BSSY B0, `(.L_x_69) ;  /* 0x000000f000007945 */ /* 0x000fe20003800000 */
[----:B-1----:R-:W-:-:S02]  /*8e10*/  HADD2.F32 R5, -RZ, R8.H0_H0 ;  /* 0x20000008ff057230 */ /* 0x002fc40000004100 */
[----:B---3--:R-:W-:-:S04]  /*8e20*/  FMUL R3, R3, R2 ;  /* 0x0000000203037220 */ /* 0x008fc80000400000 */
[----:B------:R-:W-:Y:S01]  /*8e30*/  FFMA R5, R5, R0, R3 ;  /* 0x0000000005057223 */ /* 0x000fe20000000003 */
[----:B------:R-:W-:Y:S02]  /*8e40*/  HADD2.F32 R3, -RZ, R8.H1_H1 ;  /* 0x30000008ff037230 */ /* 0x000fe40000004100 */
[-C--:B----4-:R-:W-:Y:S01]  /*8e50*/  FMUL R12, R7, R2.reuse ;  /* 0x00000002070c7220 */ /* 0x090fe20000400000 */
[----:B-----5:R-:W-:-:S03]  /*8e60*/  FMUL R13, R6, R2 ;  /* 0x00000002060d7220 */ /* 0x020fc60000400000 */
[----:B------:R-:W-:-:S05]  /*8e70*/  FFMA R12, R3, R0, R12 ;  /* 0x00000000030c7223 */ /* 0x000fca000000000c */
[----:B------:R-:W-:Y:S02]  /*8e80*/  F2FP.F16.F32.PACK_AB R12, R12, R5 ;  /* 0x000000050c0c723e */ /* 0x000fe400000000ff */
[----:B------:R-:W1:Y:S01]  /*8e90*/  @P1 LDSM.16.MT88.4 R4, [R4+0x30800] ;  /* 0x030800000404183b */ /* 0x000e620000004200 */
[----:B------:R-:W-:Y:S05]  /*8ea0*/  @P1 BRA `(.L_x_70) ;  /* 0x0000000000101947 */ /* 0x000fea0003800000 */
[----:B------:R-:W-:Y:S02]  /*8eb0*/  MOV R9, RZ ;  /* 0x000000ff00097202 */ /* 0x000fe40000000f00 */
[----:B------:R-:W-:Y:S02]  /*8ec0*/  CS2R R10, SRZ ;  /* 0x00000000000a7805 */ /* 0x000fe4000001ff00 */
[----:B-1----:R-:W-:Y:S02]  /*8ed0*/  CS2R R4, SRZ ;  /* 0x0000000000047805 */ /* 0x002fe4000001ff00 */
[----:B------:R-:W-:-:S07]  /*8ee0*/  CS2R R6, SRZ ;  /* 0x0000000000067805 */ /* 0x000fce000001ff00 */
.L_x_70:
[----:B------:R-:W-:Y:S05]  /*8ef0*/  BSYNC B0 ;  /* 0x0000000000007941 */ /* 0x000fea0003800000 */
.L_x_69:
[----:B------:R-:W3:Y:S04]  /*8f00*/  LDL.LU R164, [R1+0xc] ;  /* 0x00000c0001a47983 */ /* 0x000ee80000300800 */
[----:B------:R-:W4:Y:S04]  /*8f10*/  LDL.LU R18, [R1+0x10] ;  /* 0x0000100001127983 */ /* 0x000f280000300800 */
[----:B------:R-:W5:Y:S04]  /*8f20*/  LDL.LU R17, [R1+0x14] ;  /* 0x0000140001117983 */ /* 0x000f680000300800 */
[----:B------:R-:W2:Y:S04]  /*8f30*/  LDL.LU R15, [R1+0x18] ;  /* 0x00001800010f7983 */ /* 0x000ea80000300800 */
        /* <DEDUP_REMOVED lines=8> */
[----:B------:R-:W2:Y:S01]  /*8fc0*/  LDL.LU R156, [R1+0x3c] ;  /* 0x00003c00019c7983 */ /* 0x000ea20000300800 */
[--C-:B------:R-:W-:Y:S01]  /*8fd0*/  HADD2.F32 R3, -RZ, R9.reuse.H0_H0 ;  /* 0x20000009ff037230 */ /* 0x100fe20000004100 */
[----:B------:R-:W-:Y:S05]  /*8fe0*/  WARPSYNC.ALL ;  /* 0x0000000000007948 */ /* 0x000fea0003800000 */
[----:B------:R-:W-:Y:S01]  /*8ff0*/  FFMA R14, R3, R0, R13 ;  /* 0x00000000030e7223 */ /* 0x000fe2000000000d */
[----:B------:R-:W-:Y:S01]  /*9000*/  HADD2.F32 R3, -RZ, R9.H1_H1 ;  /* 0x30000009ff037230 */ /* 0x000fe20000004100 */
[----:B------:R-:W-:Y:S01]  /*9010*/  PRMT R16, R16, 0x9910, RZ ;  /* 0x0000991010107816 */ /* 0x000fe200000000ff */
[----:B------:R-:W-:Y:S01]  /*9020*/  BSSY B0, `(.L_x_71) ;  /* 0x000003f000007945 */ /* 0x000fe20003800000 */
[----:B---3--:R-:W-:-:S04]  /*9030*/  FMUL R13, R164, R2 ;  /* 0x00000002a40d7220 */ /* 0x008fc80000400000 */
[----:B------:R-:W-:Y:S01]  /*9040*/  FFMA R13, R3, R0, R13 ;  /* 0x00000000030d7223 */ /* 0x000fe2000000000d */
[----:B----4-:R-:W-:-:S04]  /*9050*/  FMUL R3, R18, R2 ;  /* 0x0000000212037220 */ /* 0x010fc80000400000 */
[----:B------:R-:W-:Y:S01]  /*9060*/  F2FP.F16.F32.PACK_AB R13, R13, R14 ;  /* 0x0000000e0d0d723e */ /* 0x000fe200000000ff */
[----:B------:R-:W-:-:S05]  /*9070*/  HADD2.F32 R14, -RZ, R10.H0_H0 ;  /* 0x2000000aff0e7230 */ /* 0x000fca0000004100 */
[----:B------:R-:W-:Y:S01]  /*9080*/  FFMA R18, R14, R0, R3 ;  /* 0x000000000e127223 */ /* 0x000fe20000000003 */
[----:B------:R-:W-:Y:S02]  /*9090*/  HADD2.F32 R14, -RZ, R10.H1_H1 ;  /* 0x3000000aff0e7230 */ /* 0x000fe40000004100 */
[----:B-----5:R-:W-:-:S04]  /*90a0*/  FMUL R3, R17, R2 ;  /* 0x0000000211037220 */ /* 0x020fc80000400000 */
[----:B------:R-:W-:Y:S01]  /*90b0*/  FFMA R17, R14, R0, R3 ;  /* 0x000000000e117223 */ /* 0x000fe20000000003 */
[----:B------:R-:W-:Y:S02]  /*90c0*/  HADD2.F32 R14, -RZ, R11.H0_H0 ;  /* 0x2000000bff0e7230 */ /* 0x000fe40000004100 */
[----:B--2---:R-:W-:-:S04]  /*90d0*/  FMUL R3, R15, R2 ;  /* 0x000000020f037220 */ /* 0x004fc80000400000 */
[----:B------:R-:W-:Y:S01]  /*90e0*/  FFMA R15, R14, R0, R3 ;  /* 0x000000000e0f7223 */ /* 0x000fe20000000003 */
[----:B------:R-:W-:Y:S02]  /*90f0*/  HADD2.F32 R14, -RZ, R11.H1_H1 ;  /* 0x3000000bff0e7230 */ /* 0x000fe40000004100 */
[----:B------:R-:W-:-:S04]  /*9100*/  FMUL R3, R163, R2 ;  /* 0x00000002a3037220 */ /* 0x000fc80000400000 */
[----:B------:R-:W-:Y:S01]  /*9110*/  FFMA R3, R14, R0, R3 ;  /* 0x000000000e037223 */ /* 0x000fe20000000003 */
[----:B------:R-:W-:-:S04]  /*9120*/  F2FP.F16.F32.PACK_AB R14, R17, R18 ;  /* 0x00000012110e723e */ /* 0x000fc800000000ff */
[----:B------:R-:W-:Y:S02]  /*9130*/  F2FP.F16.F32.PACK_AB R15, R3, R15 ;  /* 0x0000000f030f723e */ /* 0x000fe400000000ff */
[----:B------:R-:W-:-:S05]  /*9140*/  LEA R3, R157, UR50, 0x1 ;  /* 0x000000329d037c11 */ /* 0x000fca000f8e08ff */
[----:B------:R1:W-:Y:S02]  /*9150*/  STSM.16.MT88.4 [R3+0x30000], R12 ;  /* 0x0300000c03007844 */ /* 0x0003e40000004200 */
[--C-:B-1----:R-:W-:Y:S02]  /*9160*/  HADD2.F32 R13, -RZ, R4.reuse.H1_H1 ;  /* 0x30000004ff0d7230 */ /* 0x102fe40000004100 */
[-C--:B------:R-:W-:Y:S01]  /*9170*/  FMUL R12, R21, R2.reuse ;  /* 0x00000002150c7220 */ /* 0x080fe20000400000 */
[----:B------:R-:W-:Y:S02]  /*9180*/  HADD2.F32 R14, -RZ, R4.H0_H0 ;  /* 0x20000004ff0e7230 */ /* 0x000fe40000004100 */
[----:B------:R-:W-:Y:S01]  /*9190*/  FMUL R15, R154, R2 ;  /* 0x000000029a0f7220 */ /* 0x000fe20000400000 */
[-C--:B------:R-:W-:Y:S01]  /*91a0*/  FFMA R21, R13, R0.reuse, R12 ;  /* 0x000000000d157223 */ /* 0x080fe2000000000c */
[--C-:B------:R-:W-:Y:S02]  /*91b0*/  HADD2.F32 R13, -RZ, R5.reuse.H1_H1 ;  /* 0x30000005ff0d7230 */ /* 0x100fe40000004100 */
[----:B------:R-:W-:Y:S01]  /*91c0*/  FFMA R154, R14, R0, R15 ;  /* 0x000000000e9a7223 */ /* 0x000fe2000000000f */
[----:B------:R-:W-:Y:S01]  /*91d0*/  FMUL R12, R19, R2 ;  /* 0x00000002130c7220 */ /* 0x000fe20000400000 */
[----:B------:R-:W-:-:S02]  /*91e0*/  HADD2.F32 R14, -RZ, R5.H0_H0 ;  /* 0x20000005ff0e7230 */ /* 0x000fc40000004100 */
[----:B------:R-:W-:Y:S01]  /*91f0*/  FMUL R15, R20, R2 ;  /* 0x00000002140f7220 */ /* 0x000fe20000400000 */
[-C--:B------:R-:W-:Y:S01]  /*9200*/  FFMA R19, R13, R0.reuse, R12 ;  /* 0x000000000d137223 */ /* 0x080fe2000000000c */
[--C-:B------:R-:W-:Y:S02]  /*9210*/  HADD2.F32 R13, -RZ, R6.reuse.H1_H1 ;  /* 0x30000006ff0d7230 */ /* 0x100fe40000004100 */
[----:B------:R-:W-:Y:S01]  /*9220*/  FFMA R20, R14, R0, R15 ;  /* 0x000000000e147223 */ /* 0x000fe2000000000f */
[-C--:B------:R-:W-:Y:S01]  /*9230*/  FMUL R12, R161, R2.reuse ;  /* 0x00000002a10c7220 */ /* 0x080fe20000400000 */
[----:B------:R-:W-:Y:S02]  /*9240*/  HADD2.F32 R14, -RZ, R6.H0_H0 ;  /* 0x20000006ff0e7230 */ /* 0x000fe40000004100 */
[----:B------:R-:W-:Y:S01]  /*9250*/  FMUL R15, R162, R2 ;  /* 0x00000002a20f7220 */ /* 0x000fe20000400000 */
[----:B------:R-:W-:Y:S01]  /*9260*/  FFMA R17, R13, R0, R12 ;  /* 0x000000000d117223 */ /* 0x000fe2000000000c */
[----:B------:R-:W-:-:S02]  /*9270*/  HADD2.F32 R13, -RZ, R7.H0_H0 ;  /* 0x20000007ff0d7230 */ /* 0x000fc40000004100 */
[----:B------:R-:W-:Y:S01]  /*9280*/  FFMA R18, R14, R0, R15 ;  /* 0x000000000e127223 */ /* 0x000fe2000000000f */
[----:B------:R-:W-:Y:S02]  /*9290*/  HADD2.F32 R12, -RZ, R7.H1_H1 ;  /* 0x30000007ff0c7230 */ /* 0x000fe40000004100 */
[-C--:B------:R-:W-:Y:S01]  /*92a0*/  FMUL R14, R160, R2.reuse ;  /* 0x00000002a00e7220 */ /* 0x080fe20000400000 */
[----:B------:R-:W-:Y:S01]  /*92b0*/  FMUL R15, R156, R2 ;  /* 0x000000029c0f7220 */ /* 0x000fe20000400000 */
[----:B------:R-:W-:Y:S02]  /*92c0*/  IMAD.MOV.U32 R156, RZ, RZ, R16 ;  /* 0x000000ffff9c7224 */ /* 0x000fe400078e0010 */
[-C--:B------:R-:W-:Y:S01]  /*92d0*/  FFMA R16, R13, R0.reuse, R14 ;  /* 0x000000000d107223 */ /* 0x080fe2000000000e */
[----:B------:R-:W-:Y:S01]  /*92e0*/  FFMA R15, R12, R0, R15 ;  /* 0x000000000c0f7223 */ /* 0x000fe2000000000f */
[----:B------:R-:W-:Y:S02]  /*92f0*/  F2FP.F16.F32.PACK_AB R12, R21, R154 ;  /* 0x0000009a150c723e */ /* 0x000fe400000000ff */
[----:B------:R-:W-:-:S02]  /*9300*/  F2FP.F16.F32.PACK_AB R13, R19, R20 ;  /* 0x00000014130d723e */ /* 0x000fc400000000ff */
[----:B------:R-:W-:Y:S02]  /*9310*/  F2FP.F16.F32.PACK_AB R14, R17, R18 ;  /* 0x00000012110e723e */ /* 0x000fe400000000ff */
[----:B------:R-:W-:Y:S02]  /*9320*/  F2FP.F16.F32.PACK_AB R15, R15, R16 ;  /* 0x000000100f0f723e */ /* 0x000fe400000000ff */
[----:B------:R-:W-:-:S03]  /*9330*/  ISETP.NE.AND P2, PT, R156, RZ, PT ;  /* 0x000000ff9c00720c */ /* 0x000fc60003f45270 */
[----:B------:R1:W-:Y:S01]  /*9340*/  STSM.16.MT88.4 [R3+0x30800], R12 ;  /* 0x0308000c03007844 */ /* 0x0003e20000004200 */
[----:B------:R-:W-:Y:S01]  /*9350*/  @!PT LDS RZ, [RZ] ;  /* 0x00000000fffff984 */ /* 0x000fe20000000800 */
[----:B------:R-:W-:Y:S01]  /*9360*/  @!PT LDS RZ, [RZ] ;  /* 0x00000000fffff984 */ /* 0x000fe20000000800 */
[----:B------:R-:W-:Y:S01]  /*9370*/  @!PT LDS RZ, [RZ] ;  /* 0x00000000fffff984 */ /* 0x000fe20000000800 */
[----:B------:R-:W-:Y:S01]  /*9380*/  @!PT LDS RZ, [RZ] ;  /* 0x00000000fffff984 */ /* 0x000fe20000000800 */
[----:B------:R2:W-:Y:S06]  /*9390*/  MEMBAR.ALL.CTA ;  /* 0x0000000000007992 */ /* 0x0005ec0000008000 */
[----:B--2---:R-:W2:Y:S02]  /*93a0*/  FENCE.VIEW.ASYNC.S ;  /* 0x00000000000073c6 */ /* 0x004ea40000000000 */
[----:B--2---:R-:W-:Y:S06]  /*93b0*/  BAR.SYNC.DEFER_BLOCKING 0x1, 0x80 ;  /* 0x0042000000007b1d */ /* 0x004fec0000010000 */
[----:B------:R-:W-:Y:S05]  /*93c0*/  @!P2 BRA `(.L_x_72) ;  /* 0x000000000010a947 */ /* 0x000fea0003800000 */
[----:B------:R-:W-:-:S09]  /*93d0*/  UIADD3 UR44, UR50, 0x30000, URZ ;  /* 0x00030000322c7890 */ /* 0x000fd2000fffe03f */
[----:B------:R2:W-:Y:S01]  /*93e0*/  UTMASTG.2D [UR44], [UR36] ;  /* 0x0000002c240073b5 */ /* 0x0005e20008008000 */
[----:B------:R0:W-:Y:S01]  /*93f0*/  UTMACMDFLUSH ;  /* 0x00000000000079b7 */ /* 0x0001e20000000000 */
[----:B--2---:R-:W-:-:S04]  /*9400*/  DEPBAR.LE SB0, 0x1 ;  /* 0x000080400000791a */ /* 0x004fc80000000000 */
.L_x_72:
[----:B------:R-:W-:Y:S05]  /*9410*/  BSYNC B0 ;  /* 0x0000000000007941 */ /* 0x000fea0003800000 */
.L_x_71:
[----:B------:R-:W-:Y:S06]  /*9420*/  BAR.SYNC.DEFER_BLOCKING 0x1, 0x80 ;  /* 0x0042000000007b1d */ /* 0x000fec0000010000 */
[----:B------:R-:W-:Y:S05]  /*9430*/  @!P0 BRA `(.L_x_73) ;  /* 0x0000000000048947 */ /* 0x000fea0003800000 */
[----:B------:R-:W-:Y:S01]  /*9440*/  BPT.TRAP 0x1 ;  /* 0x000000040000795c */ /* 0x000fe20000300000 */
.L_x_73:
[----:B------:R-:W2:Y:S02]  /*9450*/  SYNCS.PHASECHK.TRANS64.TRYWAIT P3, [UR50+0x34508], R159 ;  /* 0x0345089fff0075a7 */ /* 0x000ea40008060172 */
[----:B--2---:R-:W-:Y:S05]  /*9460*/  @!P3 BRA `(.L_x_74) ;  /* 0x000000cc0014b947 */ /* 0x004fea0003800000 */
.L_x_372:
[----:B------:R-:W-:Y:S05]  /*9470*/  @P1 WARPSYNC.ALL ;  /* 0x0000000000001948 */ /* 0x000fea0003800000 */
[----:B------:R-:W2:Y:S01]  /*9480*/  @P1 LDSM.16.MT88.4 R8, [R3+0x31000] ;  /* 0x031000000308183b */ /* 0x000ea20000004200 */
[-C--:B------:R-:W-:Y:S01]  /*9490*/  FMUL R28, R28, R2.reuse ;  /* 0x000000021c1c7220 */ /* 0x080fe20000400000 */
[-C--:B------:R-:W-:Y:S01]  /*94a0*/  FMUL R29, R29, R2.reuse ;  /* 0x000000021d1d7220 */ /* 0x080fe20000400000 */
[-C--:B------:R-:W-:Y:S01]  /*94b0*/  FMUL R24, R24, R2.reuse ;  /* 0x0000000218187220 */ /* 0x080fe20000400000 */
[----:B------:R-:W3:Y:S01]  /*94c0*/  @P1 LDSM.16.MT88.4 R4, [R3+0x31800] ;  /* 0x031800000304183b */ /* 0x000ee20000004200 */
[-C--:B------:R-:W-:Y:S01]  /*94d0*/  FMUL R26, R26, R2.reuse ;  /* 0x000000021a1a7220 */ /* 0x080fe20000400000 */
[-C--:B------:R-:W-:Y:S01]  /*94e0*/  FMUL R30, R30, R2.reuse ;  /* 0x000000021e1e7220 */ /* 0x080fe20000400000 */
[-C--:B------:R-:W-:Y:S01]  /*94f0*/  FMUL R25, R25, R2.reuse ;  /* 0x0000000219197220 */ /* 0x080fe20000400000 */
[-C--:B------:R-:W-:Y:S01]  /*9500*/  FMUL R27, R27, R2.reuse ;  /* 0x000000021b1b7220 */ /* 0x080fe20000400000 */
[-C--:B-1----:R-:W-:Y:S01]  /*9510*/  FMUL R15, R31, R2.reuse ;  /* 0x000000021f0f7220 */ /* 0x082fe20000400000 */
[----:B------:R-:W-:Y:S05]  /*9520*/  WARPSYNC.ALL ;  /* 0x0000000000007948 */ /* 0x000fea0003800000 */
[-C--:B------:R-:W-:Y:S01]  /*9530*/  FMUL R32, R32, R2.reuse ;  /* 0x0000000220207220 */ /* 0x080fe20000400000 */
[-C--:B------:R-:W-:Y:S01]  /*9540*/  FMUL R33, R33, R2.reuse ;  /* 0x0000000221217220 */ /* 0x080fe20000400000 */
[-C--:B------:R-:W-:Y:S01]  /*9550*/  FMUL R34, R34, R2.reuse ;  /* 0x0000000222227220 */ /* 0x080fe20000400000 */
[-C--:B------:R-:W-:Y:S01]  /*9560*/  FMUL R35, R35, R2.reuse ;  /* 0x0000000223237220 */ /* 0x080fe20000400000 */
[-C--:B------:R-:W-:Y:S01]  /*9570*/  FMUL R36, R36, R2.reuse ;  /* 0x0000000224247220 */ /* 0x080fe20000400000 */
[-C--:B------:R-:W-:Y:S01]  /*9580*/  FMUL R37, R37, R2.reuse ;  /* 0x0000000225257220 */ /* 0x080fe20000400000 */
[-C--:B------:R-:W-:Y:S01]  /*9590*/  FMUL R38, R38, R2.reuse ;  /* 0x0000000226267220 */ /* 0x080fe20000400000 */
[----:B------:R-:W-:Y:S01]  /*95a0*/  FMUL R39, R39, R2 ;  /* 0x0000000227277220 */ /* 0x000fe20000400000 */
[----:B------:R-:W-:Y:S01]  /*95b0*/  BSSY B0, `(.L_x_75) ;  /* 0x0000039000007945 */ /* 0x000fe20003800000 */
[----:B--2---:R-:W-:-:S02]  /*95c0*/  HADD2.F32 R14, -RZ, R10.H0_H0 ;  /* 0x2000000aff0e7230 */ /* 0x004fc40000004100 */
[----:B------:R-:W-:Y:S02]  /*95d0*/  HADD2.F32 R12, -RZ, R8.H0_H0 ;  /* 0x20000008ff0c7230 */ /* 0x000fe40000004100 */
[--C-:B------:R-:W-:Y:S02]  /*95e0*/  HADD2.F32 R13, -RZ, R9.reuse.H0_H0 ;  /* 0x20000009ff0d7230 */ /* 0x100fe40000004100 */
[-C--:B------:R-:W-:Y:S01]  /*95f0*/  FFMA R28, R14, R0.reuse, R28 ;  /* 0x000000000e1c7223 */ /* 0x080fe2000000001c */
[----:B------:R-:W-:Y:S02]  /*9600*/  HADD2.F32 R14, -RZ, R10.H1_H1 ;  /* 0x3000000aff0e7230 */ /* 0x000fe40000004100 */
[-C--:B------:R-:W-:Y:S01]  /*9610*/  FFMA R24, R12, R0.reuse, R24 ;  /* 0x000000000c187223 */ /* 0x080fe20000000018 */
[----:B------:R-:W-:Y:S02]  /*9620*/  HADD2.F32 R12, -RZ, R8.H1_H1 ;  /* 0x30000008ff0c7230 */ /* 0x000fe40000004100 */
[----:B------:R-:W-:Y:S01]  /*9630*/  FFMA R26, R13, R0, R26 ;  /* 0x000000000d1a7223 */ /* 0x000fe2000000001a */
[----:B------:R-:W-:-:S02]  /*9640*/  HADD2.F32 R13, -RZ, R9.H1_H1 ;  /* 0x30000009ff0d7230 */ /* 0x000fc40000004100 */
[-C--:B------:R-:W-:Y:S01]  /*9650*/  FFMA R29, R14, R0.reuse, R29 ;  /* 0x000000000e1d7223 */ /* 0x080fe2000000001d */
[--C-:B------:R-:W-:Y:S02]  /*9660*/  HADD2.F32 R14, -RZ, R11.reuse.H0_H0 ;  /* 0x2000000bff0e7230 */ /* 0x100fe40000004100 */
[-C--:B------:R-:W-:Y:S01]  /*9670*/  FFMA R12, R12, R0.reuse, R25 ;  /* 0x000000000c0c7223 */ /* 0x080fe20000000019 */
[-C--:B------:R-:W-:Y:S02]  /*9680*/  FFMA R13, R13, R0.reuse, R27 ;  /* 0x000000000d0d7223 */ /* 0x080fe4000000001b */
[----:B------:R-:W-:Y:S01]  /*9690*/  FFMA R30, R14, R0, R30 ;  /* 0x000000000e1e7223 */ /* 0x000fe2000000001e */
[----:B------:R-:W-:Y:S01]  /*96a0*/  HADD2.F32 R14, -RZ, R11.H1_H1 ;  /* 0x3000000bff0e7230 */ /* 0x000fe20000004100 */
[----:B------:R-:W-:Y:S02]  /*96b0*/  F2FP.F16.F32.PACK_AB R12, R12, R24 ;  /* 0x000000180c0c723e */ /* 0x000fe400000000ff */
[----:B------:R-:W-:-:S02]  /*96c0*/  F2FP.F16.F32.PACK_AB R13, R13, R26 ;  /* 0x0000001a0d0d723e */ /* 0x000fc400000000ff */
[----:B------:R-:W-:Y:S01]  /*96d0*/  FFMA R15, R14, R0, R15 ;  /* 0x000000000e0f7223 */ /* 0x000fe2000000000f */
[----:B------:R-:W-:-:S04]  /*96e0*/  F2FP.F16.F32.PACK_AB R14, R29, R28 ;  /* 0x0000001c1d0e723e */ /* 0x000fc800000000ff */
[----:B------:R-:W-:-:S05]  /*96f0*/  F2FP.F16.F32.PACK_AB R15, R15, R30 ;  /* 0x0000001e0f0f723e */ /* 0x000fca00000000ff */
[----:B------:R3:W-:Y:S02]  /*9700*/  STSM.16.MT88.4 [R3+0x31000], R12 ;  /* 0x0310000c03007844 */ /* 0x0007e40000004200 */
[--C-:B---3--:R-:W-:Y:S02]  /*9710*/  HADD2.F32 R13, -RZ, R4.reuse.H0_H0 ;  /* 0x20000004ff0d7230 */ /* 0x108fe40000004100 */
[----:B------:R-:W-:-:S03]  /*9720*/  HADD2.F32 R12, -RZ, R4.H1_H1 ;  /* 0x30000004ff0c7230 */ /* 0x000fc60000004100 */
[-C--:B------:R-:W-:Y:S01]  /*9730*/  FFMA R32, R13, R0.reuse, R32 ;  /* 0x000000000d207223 */ /* 0x080fe20000000020 */
[--C-:B------:R-:W-:Y:S02]  /*9740*/  HADD2.F32 R13, -RZ, R5.reuse.H0_H0 ;  /* 0x20000005ff0d7230 */ /* 0x100fe40000004100 */
[-C--:B------:R-:W-:Y:S01]  /*9750*/  FFMA R33, R12, R0.reuse, R33 ;  /* 0x000000000c217223 */ /* 0x080fe20000000021 */
[----:B------:R-:W-:Y:S02]  /*9760*/  HADD2.F32 R12, -RZ, R5.H1_H1 ;  /* 0x30000005ff0c7230 */ /* 0x000fe40000004100 */
[-C--:B------:R-:W-:Y:S01]  /*9770*/  FFMA R34, R13, R0.reuse, R34 ;  /* 0x000000000d227223 */ /* 0x080fe20000000022 */
[--C-:B------:R-:W-:Y:S02]  /*9780*/  HADD2.F32 R13, -RZ, R6.reuse.H0_H0 ;  /* 0x20000006ff0d7230 */ /* 0x100fe40000004100 */
[----:B------:R-:W-:Y:S01]  /*9790*/  FFMA R35, R12, R0, R35 ;  /* 0x000000000c237223 */ /* 0x000fe20000000023 */
[----:B------:R-:W-:-:S02]  /*97a0*/  HADD2.F32 R12, -RZ, R6.H1_H1 ;  /* 0x30000006ff0c7230 */ /* 0x000fc40000004100 */
[-C--:B------:R-:W-:Y:S01]  /*97b0*/  FFMA R36, R13, R0.reuse, R36 ;  /* 0x000000000d247223 */ /* 0x080fe20000000024 */
[--C-:B------:R-:W-:Y:S02]  /*97c0*/  HADD2.F32 R13, -RZ, R7.reuse.H0_H0 ;  /* 0x20000007ff0d7230 */ /* 0x100fe40000004100 */
[-C--:B------:R-:W-:Y:S01]  /*97d0*/  FFMA R14, R12, R0.reuse, R37 ;  /* 0x000000000c0e7223 */ /* 0x080fe20000000025 */
[----:B------:R-:W-:Y:S02]  /*97e0*/  HADD2.F32 R12, -RZ, R7.H1_H1 ;  /* 0x30000007ff0c7230 */ /* 0x000fe40000004100 */
[----:B------:R-:W-:Y:S01]  /*97f0*/  FFMA R38, R13, R0, R38 ;  /* 0x000000000d267223 */ /* 0x000fe20000000026 */
[----:B------:R-:W-:Y:S02]  /*9800*/  F2FP.F16.F32.PACK_AB R13, R35, R34 ;  /* 0x00000022230d723e */ /* 0x000fe400000000ff */
[----:B------:R-:W-:Y:S01]  /*9810*/  FFMA R15, R12, R0, R39 ;  /* 0x000000000c0f7223 */ /* 0x000fe20000000027 */
[----:B------:R-:W-:-:S02]  /*9820*/  F2FP.F16.F32.PACK_AB R12, R33, R32 ;  /* 0x00000020210c723e */ /* 0x000fc400000000ff */
[----:B------:R-:W-:Y:S02]  /*9830*/  F2FP.F16.F32.PACK_AB R14, R14, R36 ;  /* 0x000000240e0e723e */ /* 0x000fe400000000ff */
[----:B------:R-:W-:-:S05]  /*9840*/  F2FP.F16.F32.PACK_AB R15, R15, R38 ;  /* 0x000000260f0f723e */ /* 0x000fca00000000ff */
        /* <DEDUP_REMOVED lines=9> */
[----:B------:R-:W-:Y:S02]  /*98e0*/  UIADD3 UR5, UR45, 0x40, URZ ;  /* 0x000000402d057890 */ /* 0x000fe4000fffe03f */
[----:B------:R-:W-:Y:S01]  /*98f0*/  UIADD3 UR4, UR50, 0x31000, URZ ;  /* 0x0003100032047890 */ /* 0x000fe2000fffe03f */
[----:B------:R-:W-:-:S08]  /*9900*/  UMOV UR6, UR46 ;  /* 0x0000002e00067c82 */ /* 0x000fd00008000000 */
[----:B------:R2:W-:Y:S01]  /*9910*/  UTMASTG.2D [UR4], [UR36] ;  /* 0x00000004240073b5 */ /* 0x0005e20008008000 */
[----:B------:R0:W-:Y:S01]  /*9920*/  UTMACMDFLUSH ;  /* 0x00000000000079b7 */ /* 0x0001e20000000000 */
[----:B--2---:R-:W-:-:S04]  /*9930*/  DEPBAR.LE SB0, 0x1 ;  /* 0x000080400000791a */ /* 0x004fc80000000000 */
.L_x_76:
[----:B------:R-:W-:Y:S05]  /*9940*/  BSYNC B0 ;  /* 0x0000000000007941 */ /* 0x000fea0003800000 */
.L_x_75:
[----:B------:R-:W-:Y:S06]  /*9950*/  BAR.SYNC.DEFER_BLOCKING 0x1, 0x80 ;  /* 0x0042000000007b1d */ /* 0x000fec0000010000 */
[----:B------:R-:W-:Y:S05]  /*9960*/  @!P0 BRA `(.L_x_77) ;  /* 0x0000000000048947 */ /* 0x000fea0003800000 */
[----:B------:R-:W-:Y:S01]  /*9970*/  BPT.TRAP 0x1 ;  /* 0x000000040000795c */ /* 0x000fe20000300000 */
.L_x_77:
[----:B------:R-:W-:-:S04]  /*9980*/  UIADD3 UR7, UR50, 0x34520, URZ ;  /* 0x0003452032077890 */ /* 0x000fc8000fffe03f */
[----:B------:R-:W-:-:S09]  /*9990*/  UPRMT UR7, UR57, 0x654, UR7 ;  /* 0x0000065439077896 */ /* 0x000fd20008000007 */
[----:B------:R-:W-:Y:S01]  /*99a0*/  SYNCS.ARRIVE.TRANS64.RED.A1T0 RZ, [UR7], RZ ;  /* 0x000000ffffff79a7 */ /* 0x000fe20008100407 */
[----:B------:R-:W-:Y:S05]  /*99b0*/  @!P0 BRA `(.L_x_78) ;  /* 0x0000000000048947 */ /* 0x000fea0003800000 */
[----:B------:R-:W-:Y:S01]  /*99c0*/  BPT.TRAP 0x1 ;  /* 0x000000040000795c */ /* 0x000fe20000300000 */
.L_x_78:
[----:B------:R-:W2:Y:S02]  /*99d0*/  SYNCS.PHASECHK.TRANS64.TRYWAIT P3, [UR50+0x34510], R159 ;  /* 0x0345109fff0075a7 */ /* 0x000ea40008060172 */
[----:B--2---:R-:W-:Y:S05]  /*99e0*/  @!P3 BRA `(.L_x_79) ;  /* 0x000000c400ccb947 */ /* 0x004fea0003800000 */
.L_x_373:
[----:B-1----:R-:W2:Y:S04]  /*99f0*/  LDL.LU R12, [R1+0x40] ;  /* 0x00004000010c7983 */ /* 0x002ea80000300800 */
[----:B------:R-:W3:Y:S04]  /*9a00*/  LDL.LU R31, [R1+0x44] ;  /* 0x00004400011f7983 */ /* 0x000ee80000300800 */
[----:B------:R-:W4:Y:S04]  /*9a10*/  LDL.LU R15, [R1+0x48] ;  /* 0x00004800010f7983 */ /* 0x000f280000300800 */
[----:B------:R-:W5:Y:S04]  /*9a20*/  LDL.LU R30, [R1+0x4c] ;  /* 0x00004c00011e7983 */ /* 0x000f680000300800 */
        /* <DEDUP_REMOVED lines=11> */
[----:B------:R-:W5:Y:S01]  /*9ae0*/  LDL.LU R24, [R1+0x7c] ;  /* 0x00007c0001187983 */ /* 0x000f620000300800 */
[----:B------:R-:W-:Y:S05]  /*9af0*/  @P1 WARPSYNC.ALL ;  /* 0x0000000000001948 */ /* 0x000fea0003800000 */
[----:B------:R-:W1:Y:S04]  /*9b00*/  @P1 LDSM.16.MT88.4 R8, [R3+0x32000] ;  /* 0x032000000308183b */ /* 0x000e680000004200 */
[----:B------:R-:W5:Y:S01]  /*9b10*/  @P1 LDSM.16.MT88.4 R4, [R3+0x32800] ;  /* 0x032800000304183b */ /* 0x000f620000004200 */
[----:B------:R-:W-:Y:S05]  /*9b20*/  WARPSYNC.ALL ;  /* 0x0000000000007948 */ /* 0x000fea0003800000 */
[----:B------:R-:W-:Y:S01]  /*9b30*/  BSSY B0, `(.L_x_80) ;  /* 0x0000049000007945 */ /* 0x000fe20003800000 */
[----:B--2---:R-:W-:Y:S01]  /*9b40*/  FMUL R13, R12, R2 ;  /* 0x000000020c0d7220 */ /* 0x004fe20000400000 */
[----:B-1----:R-:W-:-:S05]  /*9b50*/  HADD2.F32 R12, -RZ, R8.H0_H0 ;  /* 0x20000008ff0c7230 */ /* 0x002fca0000004100 */
[----:B------:R-:W-:Y:S01]  /*9b60*/  FFMA R14, R12, R0, R13 ;  /* 0x000000000c0e7223 */ /* 0x000fe2000000000d */
[----:B------:R-:W-:Y:S02]  /*9b70*/  HADD2.F32 R12, -RZ, R8.H1_H1 ;  /* 0x30000008ff0c7230 */ /* 0x000fe40000004100 */
[----:B---3--:R-:W-:-:S04]  /*9b80*/  FMUL R13, R31, R2 ;  /* 0x000000021f0d7220 */ /* 0x008fc80000400000 */
[----:B------:R-:W-:Y:S01]  /*9b90*/  FFMA R12, R12, R0, R13 ;  /* 0x000000000c0c7223 */ /* 0x000fe2000000000d */
[----:B------:R-:W-:-:S04]  /*9ba0*/  HADD2.F32 R13, -RZ, R9.H0_H0 ;  /* 0x20000009ff0d7230 */ /* 0x000fc80000004100 */
[----:B------:R-:W-:Y:S01]  /*9bb0*/  F2FP.F16.F32.PACK_AB R12, R12, R14 ;  /* 0x0000000e0c0c723e */ /* 0x000fe200000000ff */
[----:B----4-:R-:W-:-:S04]  /*9bc0*/  FMUL R14, R15, R2 ;  /* 0x000000020f0e7220 */ /* 0x010fc80000400000 */
[----:B------:R-:W-:Y:S01]  /*9bd0*/  FFMA R15, R13, R0, R14 ;  /* 0x000000000d0f7223 */ /* 0x000fe2000000000e */
[----:B------:R-:W-:Y:S02]  /*9be0*/  HADD2.F32 R13, -RZ, R9.H1_H1 ;  /* 0x30000009ff0d7230 */ /* 0x000fe40000004100 */
[----:B-----5:R-:W-:-:S04]  /*9bf0*/  FMUL R14, R30, R2 ;  /* 0x000000021e0e7220 */ /* 0x020fc80000400000 */
[----:B------:R-:W-:Y:S01]  /*9c00*/  FFMA R13, R13, R0, R14 ;  /* 0x000000000d0d7223 */ /* 0x000fe2000000000e */
[----:B------:R-:W-:-:S04]  /*9c10*/  HADD2.F32 R14, -RZ, R10.H0_H0 ;  /* 0x2000000aff0e7230 */ /* 0x000fc80000004100 */
[----:B------:R-:W-:Y:S01]  /*9c20*/  F2FP.F16.F32.PACK_AB R13, R13, R15 ;  /* 0x0000000f0d0d723e */ /* 0x000fe200000000ff */
[----:B------:R-:W-:-:S04]  /*9c30*/  FMUL R15, R18, R2 ;  /* 0x00000002120f7220 */ /* 0x000fc80000400000 */
[----:B------:R-:W-:Y:S01]  /*9c40*/  FFMA R18, R14, R0, R15 ;  /* 0x000000000e127223 */ /* 0x000fe2000000000f */
[----:B------:R-:W-:Y:S02]  /*9c50*/  HADD2.F32 R14, -RZ, R10.H1_H1 ;  /* 0x3000000aff0e7230 */ /* 0x000fe40000004100 */
[----:B------:R-:W-:-:S04]  /*9c60*/  FMUL R15, R17, R2 ;  /* 0x00000002110f7220 */ /* 0x000fc80000400000 */
[----:B------:R-:W-:Y:S01]  /*9c70*/  FFMA R17, R14, R0, R15 ;  /* 0x000000000e117223 */ /* 0x000fe2000000000f */
[----:B------:R-:W-:Y:S02]  /*9c80*/  HADD2.F32 R14, -RZ, R11.H0_H0 ;  /* 0x2000000bff0e7230 */ /* 0x000fe40000004100 */
[----:B------:R-:W-:-:S04]  /*9c90*/  FMUL R15, R16, R2 ;  /* 0x00000002100f7220 */ /* 0x000fc80000400000 */
[----:B------:R-:W-:Y:S01]  /*9ca0*/  FFMA R16, R14, R0, R15 ;  /* 0x000000000e107223 */ /* 0x000fe2000000000f */
[----:B------:R-:W-:Y:S02]  /*9cb0*/  HADD2.F32 R14, -RZ, R11.H1_H1 ;  /* 0x3000000bff0e7230 */ /* 0x000fe40000004100 */
[----:B------:R-:W-:-:S04]  /*9cc0*/  FMUL R15, R29, R2 ;  /* 0x000000021d0f7220 */ /* 0x000fc80000400000 */
[----:B------:R-:W-:Y:S01]  /*9cd0*/  FFMA R15, R14, R0, R15 ;  /* 0x000000000e0f7223 */ /* 0x000fe2000000000f */
[----:B------:R-:W-:-:S04]  /*9ce0*/  F2FP.F16.F32.PACK_AB R14, R17, R18 ;  /* 0x00000012110e723e */ /* 0x000fc800000000ff */
[----:B------:R-:W-:Y:S01]  /*9cf0*/  F2FP.F16.F32.PACK_AB R15, R15, R16 ;  /* 0x000000100f0f723e */ /* 0x000fe200000000ff */
[----:B------:R-:W-:-:S04]  /*9d00*/  FMUL R16, R24, R2 ;  /* 0x0000000218107220 */ /* 0x000fc80000400000 */
[----:B------:R1:W-:Y:S02]  /*9d10*/  STSM.16.MT88.4 [R3+0x32000], R12 ;  /* 0x0320000c03007844 */ /* 0x0003e40000004200 */
[--C-:B-1----:R-:W-:Y:S02]  /*9d20*/  HADD2.F32 R13, -RZ, R4.reuse.H0_H0 ;  /* 0x20000004ff0d7230 */ /* 0x102fe40000004100 */
[-C--:B------:R-:W-:Y:S01]  /*9d30*/  FMUL R15, R21, R2.reuse ;  /* 0x00000002150f7220 */ /* 0x080fe20000400000 */
[----:B------:R-:W-:Y:S02]  /*9d40*/  HADD2.F32 R12, -RZ, R4.H1_H1 ;  /* 0x30000004ff0c7230 */ /* 0x000fe40000004100 */
[----:B------:R-:W-:Y:S01]  /*9d50*/  FMUL R14, R20, R2 ;  /* 0x00000002140e7220 */ /* 0x000fe20000400000 */
[-C--:B------:R-:W-:Y:S01]  /*9d60*/  FFMA R21, R13, R0.reuse, R15 ;  /* 0x000000000d157223 */ /* 0x080fe2000000000f */
[--C-:B------:R-:W-:Y:S02]  /*9d70*/  HADD2.F32 R13, -RZ, R5.reuse.H0_H0 ;  /* 0x20000005ff0d7230 */ /* 0x100fe40000004100 */
[----:B------:R-:W-:Y:S01]  /*9d80*/  FFMA R20, R12, R0, R14 ;  /* 0x000000000c147223 */ /* 0x000fe2000000000e */
[----:B------:R-:W-:-:S02]  /*9d90*/  HADD2.F32 R12, -RZ, R5.H1_H1 ;  /* 0x30000005ff0c7230 */ /* 0x000fc40000004100 */
[-C--:B------:R-:W-:Y:S01]  /*9da0*/  FMUL R15, R28, R2.reuse ;  /* 0x000000021c0f7220 */ /* 0x080fe20000400000 */
[----:B------:R-:W-:-:S03]  /*9db0*/  FMUL R14, R19, R2 ;  /* 0x00000002130e7220 */ /* 0x000fc60000400000 */
[-C--:B------:R-:W-:Y:S01]  /*9dc0*/  FFMA R19, R13, R0.reuse, R15 ;  /* 0x000000000d137223 */ /* 0x080fe2000000000f */
[----:B------:R-:W-:Y:S01]  /*9dd0*/  FFMA R18, R12, R0, R14 ;  /* 0x000000000c127223 */ /* 0x000fe2000000000e */
[--C-:B------:R-:W-:Y:S02]  /*9de0*/  HADD2.F32 R12, -RZ, R6.reuse.H0_H0 ;  /* 0x20000006ff0c7230 */ /* 0x100fe40000004100 */
[-C--:B------:R-:W-:Y:S01]  /*9df0*/  FMUL R15, R27, R2.reuse ;  /* 0x000000021b0f7220 */ /* 0x080fe20000400000 */
[----:B------:R-:W-:Y:S02]  /*9e00*/  HADD2.F32 R13, -RZ, R6.H1_H1 ;  /* 0x30000006ff0d7230 */ /* 0x000fe40000004100 */
[----:B------:R-:W-:Y:S01]  /*9e10*/  FMUL R14, R26, R2 ;  /* 0x000000021a0e7220 */ /* 0x000fe20000400000 */
[-C--:B------:R-:W-:Y:S01]  /*9e20*/  FFMA R17, R12, R0.reuse, R15 ;  /* 0x000000000c117223 */ /* 0x080fe2000000000f */
[--C-:B------:R-:W-:Y:S02]  /*9e30*/  HADD2.F32 R12, -RZ, R7.reuse.H1_H1 ;  /* 0x30000007ff0c7230 */ /* 0x100fe40000004100 */
[----:B------:R-:W-:Y:S01]  /*9e40*/  FFMA R14, R13, R0, R14 ;  /* 0x000000000d0e7223 */ /* 0x000fe2000000000e */
[----:B------:R-:W-:-:S02]  /*9e50*/  HADD2.F32 R13, -RZ, R7.H0_H0 ;  /* 0x20000007ff0d7230 */ /* 0x000fc40000004100 */
[----:B------:R-:W-:Y:S01]  /*9e60*/  FMUL R15, R25, R2 ;  /* 0x00000002190f7220 */ /* 0x000fe20000400000 */
[-C--:B------:R-:W-:Y:S01]  /*9e70*/  FFMA R16, R12, R0.reuse, R16 ;  /* 0x000000000c107223 */ /* 0x080fe20000000010 */
[----:B------:R-:W-:Y:S02]  /*9e80*/  F2FP.F16.F32.PACK_AB R12, R20, R21 ;  /* 0x00000015140c723e */ /* 0x000fe400000000ff */
[----:B------:R-:W-:Y:S01]  /*9e90*/  FFMA R15, R13, R0, R15 ;  /* 0x000000000d0f7223 */ /* 0x000fe2000000000f */
[----:B------:R-:W-:Y:S02]  /*9ea0*/  F2FP.F16.F32.PACK_AB R13, R18, R19 ;  /* 0x00000013120d723e */ /* 0x000fe400000000ff */
        /* <DEDUP_REMOVED lines=17> */
.L_x_81:
[----:B------:R-:W-:Y:S05]  /*9fc0*/  BSYNC B0 ;  /* 0x0000000000007941 */ /* 0x000fea0003800000 */
.L_x_80:
[----:B------:R-:W-:Y:S06]  /*9fd0*/  BAR.SYNC.DEFER_BLOCKING 0x1, 0x80 ;  /* 0x0042000000007b1d */ /* 0x000fec0000010000 */
[----:B------:R-:W-:Y:S05]  /*9fe0*/  @!P0 BRA `(.L_x_82) ;  /* 0x0000000000048947 */ /* 0x000fea0003800000 */
[----:B------:R-:W-:Y:S01]  /*9ff0*/  BPT.TRAP 0x1 ;  /* 0x000000040000795c */ /* 0x000fe20000300000 */
.L_x_82:
[----:B------:R-:W-:-:S04]  /*a000*/  UIADD3 UR8, UR50, 0x34528, URZ ;  /* 0x0003452832087890 */ /* 0x000fc8000fffe03f */
[----:B------:R-:W-:-:S09]  /*a010*/  UPRMT UR8, UR57, 0x654, UR8 ;  /* 0x0000065439087896 */ /* 0x000fd20008000008 */
[----:B------:R-:W-:Y:S01]  /*a020*/  SYNCS.ARRIVE.TRANS64.RED.A1T0 RZ, [UR8], RZ ;  /* 0x000000ffffff79a7 */ /* 0x000fe20008100408 */
[----:B------:R-:W-:Y:S05]  /*a030*/  @!P0 BRA `(.L_x_83) ;  /* 0x0000000000048947 */ /* 0x000fea0003800000 */
[----:B------:R-:W-:Y:S01]  /*a040*/  BPT.TRAP 0x1 ;  /* 0x000000040000795c */ /* 0x000fe20000300000 */
.L_x_83:
[----:B------:R-:W2:Y:S02]  /*a050*/  SYNCS.PHASECHK.TRANS64.TRYWAIT P3, [UR50+0x34518], R159 ;  /* 0x0345189fff0075a7 */ /* 0x000ea40008060172 */
[----:B--2---:R-:W-:Y:S05]  /*a060*/  @!P3 BRA `(.L_x_84) ;  /* 0x000000c00044b947 */ /* 0x004fea0003800000 */
.L_x_374:
[----:B------:R-:W-:Y:S05]  /*a070*/  @P1 WARPSYNC.ALL ;  /* 0x0000000000001948 */ /* 0x000fea0003800000 */
[----:B------:R-:W2:Y:S01]  /*a080*/  @P1 LDSM.16.MT88.4 R8, [R3+0x33000] ;  /* 0x033000000308183b */ /* 0x000ea20000004200 */
[-C--:B------:R-:W-:Y:S01]  /*a090*/  FMUL R41, R41, R2.reuse ;  /* 0x0000000229297220 */ /* 0x080fe20000400000 */
[-C--:B-1----:R-:W-:Y:S01]  /*a0a0*/  FMUL R13, R40, R2.reuse ;  /* 0x00000002280d7220 */ /* 0x082fe20000400000 */
[-C--:B------:R-:W-:Y:S01]  /*a0b0*/  FMUL R43, R43, R2.reuse ;  /* 0x000000022b2b7220 */ /* 0x080fe20000400000 */
[----:B------:R-:W1:Y:S01]  /*a0c0*/  @P1 LDSM.16.MT88.4 R4, [R3+0x33800] ;  /* 0x033800000304183b */ /* 0x000e620000004200 */
[-C--:B------:R-:W-:Y:S01]  /*a0d0*/  FMUL R15, R44, R2.reuse ;  /* 0x000000022c0f7220 */ /* 0x080fe20000400000 */
[-C--:B------:R-:W-:Y:S01]  /*a0e0*/  FMUL R17, R46, R2.reuse ;  /* 0x000000022e117220 */ /* 0x080fe20000400000 */
[-C--:B------:R-:W-:Y:S01]  /*a0f0*/  FMUL R47, R47, R2.reuse ;  /* 0x000000022f2f7220 */ /* 0x080fe20000400000 */
[-C--:B------:R-:W-:Y:S01]  /*a100*/  FMUL R49, R49, R2.reuse ;  /* 0x0000000231317220 */ /* 0x080fe20000400000 */
[----:B------:R-:W-:Y:S05]  /*a110*/  WARPSYNC.ALL ;  /* 0x0000000000007948 */ /* 0x000fea0003800000 */
[-C--:B------:R-:W-:Y:S01]  /*a120*/  FMUL R19, R50, R2.reuse ;  /* 0x0000000232137220 */ /* 0x080fe20000400000 */
[-C--:B------:R-:W-:Y:S01]  /*a130*/  FMUL R51, R51, R2.reuse ;  /* 0x0000000233337220 */ /* 0x080fe20000400000 */
[-C--:B------:R-:W-:Y:S01]  /*a140*/  FMUL R53, R53, R2.reuse ;  /* 0x0000000235357220 */ /* 0x080fe20000400000 */
[----:B------:R-:W-:Y:S01]  /*a150*/  FMUL R55, R55, R2 ;  /* 0x0000000237377220 */ /* 0x000fe20000400000 */
[----:B------:R-:W-:Y:S01]  /*a160*/  BSSY B0, `(.L_x_85) ;  /* 0x000003e000007945 */ /* 0x000fe20003800000 */
[----:B--2---:R-:W-:-:S02]  /*a170*/  HADD2.F32 R14, -RZ, R8.H1_H1 ;  /* 0x30000008ff0e7230 */ /* 0x004fc40000004100 */
[----:B------:R-:W-:Y:S02]  /*a180*/  HADD2.F32 R12, -RZ, R8.H0_H0 ;  /* 0x20000008ff0c7230 */ /* 0x000fe40000004100 */
[----:B------:R-:W-:Y:S02]  /*a190*/  HADD2.F32 R16, -RZ, R10.H1_H1 ;  /* 0x3000000aff107230 */ /* 0x000fe40000004100 */
[-C--:B------:R-:W-:Y:S01]  /*a1a0*/  FFMA R41, R14, R0.reuse, R41 ;  /* 0x000000000e297223 */ /* 0x080fe20000000029 */
[----:B------:R-:W-:Y:S02]  /*a1b0*/  HADD2.F32 R14, -RZ, R9.H0_H0 ;  /* 0x20000009ff0e7230 */ /* 0x000fe40000004100 */
[----:B------:R-:W-:Y:S01]  /*a1c0*/  FFMA R12, R12, R0, R13 ;  /* 0x000000000c0c7223 */ /* 0x000fe2000000000d */
[----:B------:R-:W-:Y:S01]  /*a1d0*/  FMUL R13, R42, R2 ;  /* 0x000000022a0d7220 */ /* 0x000fe20000400000 */
[----:B------:R-:W-:Y:S02]  /*a1e0*/  HADD2.F32 R18, -RZ, R11.H1_H1 ;  /* 0x3000000bff127230 */ /* 0x000fe40000004100 */
[----:B-1----:R-:W-:-:S02]  /*a1f0*/  HADD2.F32 R20, -RZ, R5.H1_H1 ;  /* 0x30000005ff147230 */ /* 0x002fc40000004100 */
[-C--:B------:R-:W-:Y:S01]  /*a200*/  FFMA R13, R14, R0.reuse, R13 ;  /* 0x000000000e0d7223 */ /* 0x080fe2000000000d */
[----:B------:R-:W-:Y:S02]  /*a210*/  HADD2.F32 R14, -RZ, R9.H1_H1 ;  /* 0x30000009ff0e7230 */ /* 0x000fe40000004100 */
[----:B------:R-:W-:Y:S01]  /*a220*/  FFMA R47, R18, R0, R47 ;  /* 0x00000000122f7223 */ /* 0x000fe2000000002f */
[----:B------:R-:W-:Y:S01]  /*a230*/  HADD2.F32 R18, -RZ, R4.H1_H1 ;  /* 0x30000004ff127230 */ /* 0x000fe20000004100 */
[----:B------:R-:W-:Y:S01]  /*a240*/  F2FP.F16.F32.PACK_AB R12, R41, R12 ;  /* 0x0000000c290c723e */ /* 0x000fe200000000ff */
[----:B------:R-:W-:-:S05]  /*a250*/  FFMA R14, R14, R0, R43 ;  /* 0x000000000e0e7223 */ /* 0x000fca000000002b */
[----:B------:R-:W-:Y:S01]  /*a260*/  F2FP.F16.F32.PACK_AB R13, R14, R13 ;  /* 0x0000000d0e0d723e */ /* 0x000fe200000000ff */
[----:B------:R-:W-:-:S05]  /*a270*/  HADD2.F32 R14, -RZ, R10.H0_H0 ;  /* 0x2000000aff0e7230 */ /* 0x000fca0000004100 */
[----:B------:R-:W-:Y:S01]  /*a280*/  FFMA R14, R14, R0, R15 ;  /* 0x000000000e0e7223 */ /* 0x000fe2000000000f */
[----:B------:R-:W-:-:S04]  /*a290*/  FMUL R15, R45, R2 ;  /* 0x000000022d0f7220 */ /* 0x000fc80000400000 */
[----:B------:R-:W-:Y:S01]  /*a2a0*/  FFMA R15, R16, R0, R15 ;  /* 0x00000000100f7223 */ /* 0x000fe2000000000f */
[----:B------:R-:W-:-:S04]  /*a2b0*/  HADD2.F32 R16, -RZ, R11.H0_H0 ;  /* 0x2000000bff107230 */ /* 0x000fc80000004100 */
[----:B------:R-:W-:Y:S01]  /*a2c0*/  F2FP.F16.F32.PACK_AB R14, R15, R14 ;  /* 0x0000000e0f0e723e */ /* 0x000fe200000000ff */
[----:B------:R-:W-:Y:S01]  /*a2d0*/  FFMA R16, R16, R0, R17 ;  /* 0x0000000010107223 */ /* 0x000fe20000000011 */
[----:B------:R-:W-:-:S04]  /*a2e0*/  FMUL R17, R48, R2 ;  /* 0x0000000230117220 */ /* 0x000fc80000400000 */
[----:B------:R-:W-:Y:S01]  /*a2f0*/  F2FP.F16.F32.PACK_AB R15, R47, R16 ;  /* 0x000000102f0f723e */ /* 0x000fe200000000ff */
[----:B------:R-:W-:-:S04]  /*a300*/  HADD2.F32 R16, -RZ, R4.H0_H0 ;  /* 0x20000004ff107230 */ /* 0x000fc80000004100 */
[----:B------:R1:W-:Y:S01]  /*a310*/  STSM.16.MT88.4 [R3+0x33000], R12 ;  /* 0x0330000c03007844 */ /* 0x0003e20000004200 */
[-C--:B------:R-:W-:Y:S01]  /*a320*/  FFMA R16, R16, R0.reuse, R17 ;  /* 0x0000000010107223 */ /* 0x080fe20000000011 */
[----:B------:R-:W-:Y:S01]  /*a330*/  FFMA R17, R18, R0, R49 ;  /* 0x0000000012117223 */ /* 0x000fe20000000031 */
[----:B------:R-:W-:Y:S02]  /*a340*/  HADD2.F32 R18, -RZ, R5.H0_H0 ;  /* 0x20000005ff127230 */ /* 0x000fe40000004100 */
[--C-:B-1----:R-:W-:Y:S02]  /*a350*/  HADD2.F32 R12, -RZ, R6.reuse.H0_H0 ;  /* 0x20000006ff0c7230 */ /* 0x102fe40000004100 */
[----:B------:R-:W-:Y:S01]  /*a360*/  FMUL R15, R52, R2 ;  /* 0x00000002340f7220 */ /* 0x000fe20000400000 */
[-C--:B------:R-:W-:Y:S01]  /*a370*/  FFMA R13, R18, R0.reuse, R19 ;  /* 0x00000000120d7223 */ /* 0x080fe20000000013 */
[----:B------:R-:W-:Y:S01]  /*a380*/  FFMA R14, R20, R0, R51 ;  /* 0x00000000140e7223 */ /* 0x000fe20000000033 */
[----:B------:R-:W-:-:S02]  /*a390*/  HADD2.F32 R18, -RZ, R6.H1_H1 ;  /* 0x30000006ff127230 */ /* 0x000fc40000004100 */
[----:B------:R-:W-:Y:S01]  /*a3a0*/  FFMA R15, R12, R0, R15 ;  /* 0x000000000c0f7223 */ /* 0x000fe2000000000f */
[--C-:B------:R-:W-:Y:S02]  /*a3b0*/  HADD2.F32 R12, -RZ, R7.reuse.H0_H0 ;  /* 0x20000007ff0c7230 */ /* 0x100fe40000004100 */
[----:B------:R-:W-:Y:S01]  /*a3c0*/  FMUL R19, R54, R2 ;  /* 0x0000000236137220 */ /* 0x000fe20000400000 */
[----:B------:R-:W-:Y:S02]  /*a3d0*/  HADD2.F32 R20, -RZ, R7.H1_H1 ;  /* 0x30000007ff147230 */ /* 0x000fe40000004100 */
[-C--:B------:R-:W-:Y:S01]  /*a3e0*/  FFMA R18, R18, R0.reuse, R53 ;  /* 0x0000000012127223 */ /* 0x080fe20000000035 */
[----:B------:R-:W-:Y:S01]  /*a3f0*/  F2FP.F16.F32.PACK_AB R13, R14, R13 ;  /* 0x0000000d0e0d723e */ /* 0x000fe200000000ff */
[----:B------:R-:W-:Y:S01]  /*a400*/  FFMA R19, R12, R0, R19 ;  /* 0x000000000c137223 */ /* 0x000fe20000000013 */
[----:B------:R-:W-:Y:S01]  /*a410*/  F2FP.F16.F32.PACK_AB R12, R17, R16 ;  /* 0x00000010110c723e */ /* 0x000fe200000000ff */
[----:B------:R-:W-:Y:S01]  /*a420*/  FFMA R20, R20, R0, R55 ;  /* 0x0000000014147223 */ /* 0x000fe20000000037 */
[----:B------:R-:W-:-:S04]  /*a430*/  F2FP.F16.F32.PACK_AB R14, R18, R15 ;  /* 0x0000000f120e723e */ /* 0x000fc800000000ff */
        /* <DEDUP_REMOVED lines=11> */
[----:B------:R-:W-:Y:S02]  /*a4f0*/  UIADD3 UR5, UR45, 0x40, URZ ;  /* 0x000000402d057890 */ /* 0x000fe4000fffe03f */
[----:B------:R-:W-:-:S09]  /*a500*/  UIADD3 UR4, UR50, 0x33000, URZ ;  /* 0x0003300032047890 */ /* 0x000fd2000fffe03f */
[----:B------:R2:W-:Y:S01]  /*a510*/  UTMASTG.2D [UR4], [UR36] ;  /* 0x00000004240073b5 */ /* 0x0005e20008008000 */
[----:B------:R0:W-:Y:S01]  /*a520*/  UTMACMDFLUSH ;  /* 0x00000000000079b7 */ /* 0x0001e20000000000 */
[----:B--2---:R-:W-:-:S04]  /*a530*/  DEPBAR.LE SB0, 0x1 ;  /* 0x000080400000791a */ /* 0x004fc80000000000 */
.L_x_86:
[----:B------:R-:W-:Y:S05]  /*a540*/  BSYNC B0 ;  /* 0x0000000000007941 */ /* 0x000fea0003800000 */
.L_x_85:
[----:B------:R-:W-:Y:S06]  /*a550*/  BAR.SYNC.DEFER_BLOCKING 0x1, 0x80 ;  /* 0x0042000000007b1d */ /* 0x000fec0000010000 */
[----:B------:R-:W-:Y:S05]  /*a560*/  @!P0 BRA `(.L_x_87) ;  /* 0x0000000000048947 */ /* 0x000fea0003800000 */
[----:B------:R-:W-:Y:S01]  /*a570*/  BPT.TRAP 0x1 ;  /* 0x000000040000795c */ /* 0x000fe20000300000 */
.L_x_87:
[----:B------:R-:W-:-:S04]  /*a580*/  UIADD3 UR9, UR50, 0x34530, URZ ;  /* 0x0003453032097890 */ /* 0x000fc8000fffe03f */
[----:B------:R-:W-:-:S09]  /*a590*/  UPRMT UR9, UR57, 0x654, UR9 ;  /* 0x0000065439097896 */ /* 0x000fd20008000009 */
[----:B------:R-:W-:Y:S01]  /*a5a0*/  SYNCS.ARRIVE.TRANS64.RED.A1T0 RZ, [UR9], RZ ;  /* 0x000000ffffff79a7 */ /* 0x000fe20008100409 */
[----:B------:R-:W-:Y:S05]  /*a5b0*/  @!P0 BRA `(.L_x_88) ;  /* 0x0000000000048947 */ /* 0x000fea0003800000 */
[----:B------:R-:W-:Y:S01]  /*a5c0*/  BPT.TRAP 0x1 ;  /* 0x000000040000795c */ /* 0x000fe20000300000 */
.L_x_88:
[----:B------:R-:W-:-:S04]  /*a5d0*/  MOV R20, 0x1 ;  /* 0x0000000100147802 */ /* 0x000fc80000000f00 */
[----:B------:R-:W-:-:S04]  /*a5e0*/  SHF.L.U32 R20, R20, 0x1f, RZ ;  /* 0x0000001f14147819 */ /* 0x000fc800000006ff */
[----:B------:R-:W2:Y:S02]  /*a5f0*/  SYNCS.PHASECHK.TRANS64.TRYWAIT P3, [UR50+0x34500], R20 ;  /* 0x03450014ff0075a7 */ /* 0x000ea40008060172 */
[----:B--2---:R-:W-:Y:S05]  /*a600*/  @!P3 BRA `(.L_x_89) ;  /* 0x000000b800f4b947 */ /* 0x004fea0003800000 */
.L_x_375:
        /* <DEDUP_REMOVED lines=21> */
[----:B-1----:R-:W-:-:S02]  /*a760*/  HADD2.F32 R14, -RZ, R8.H1_H1 ;  /* 0x30000008ff0e7230 */ /* 0x002fc40000004100 */
[-C--:B--2---:R-:W-:Y:S01]  /*a770*/  FMUL R13, R13, R2.reuse ;  /* 0x000000020d0d7220 */ /* 0x084fe20000400000 */
[----:B---3--:R-:W-:Y:S01]  /*a780*/  FMUL R15, R12, R2 ;  /* 0x000000020c0f7220 */ /* 0x008fe20000400000 */
[----:B------:R-:W-:-:S03]  /*a790*/  HADD2.F32 R12, -RZ, R8.H0_H0 ;  /* 0x20000008ff0c7230 */ /* 0x000fc60000004100 */
[-C--:B------:R-:W-:Y:S01]  /*a7a0*/  FFMA R15, R14, R0.reuse, R15 ;  /* 0x000000000e0f7223 */ /* 0x080fe2000000000f */
[--C-:B------:R-:W-:Y:S02]  /*a7b0*/  HADD2.F32 R14, -RZ, R9.reuse.H0_H0 ;  /* 0x20000009ff0e7230 */ /* 0x100fe40000004100 */
[----:B------:R-:W-:Y:S01]  /*a7c0*/  FFMA R12, R12, R0, R13 ;  /* 0x000000000c0c7223 */ /* 0x000fe2000000000d */
[-C--:B----4-:R-:W-:Y:S01]  /*a7d0*/  FMUL R13, R17, R2.reuse ;  /* 0x00000002110d7220 */ /* 0x090fe20000400000 */
[----:B-----5:R-:W-:Y:S01]  /*a7e0*/  FMUL R17, R16, R2 ;  /* 0x0000000210117220 */ /* 0x020fe20000400000 */
[----:B------:R-:W-:Y:S02]  /*a7f0*/  HADD2.F32 R16, -RZ, R9.H1_H1 ;  /* 0x30000009ff107230 */ /* 0x000fe40000004100 */
[----:B------:R-:W-:Y:S01]  /*a800*/  FFMA R13, R14, R0, R13 ;  /* 0x000000000e0d7223 */ /* 0x000fe2000000000d */
[----:B------:R-:W-:Y:S01]  /*a810*/  F2FP.F16.F32.PACK_AB R12, R15, R12 ;  /* 0x0000000c0f0c723e */ /* 0x000fe200000000ff */
[----:B------:R-:W-:Y:S01]  /*a820*/  FMUL R15, R32, R2 ;  /* 0x00000002200f7220 */ /* 0x000fe20000400000 */
[----:B------:R-:W-:Y:S01]  /*a830*/  FFMA R14, R16, R0, R17 ;  /* 0x00000000100e7223 */ /* 0x000fe20000000011 */
[----:B------:R-:W-:-:S02]  /*a840*/  HADD2.F32 R16, -RZ, R10.H1_H1 ;  /* 0x3000000aff107230 */ /* 0x000fc40000004100 */
[----:B------:R-:W-:Y:S02]  /*a850*/  FMUL R17, R31, R2 ;  /* 0x000000021f117220 */ /* 0x000fe40000400000 */
[----:B------:R-:W-:Y:S01]  /*a860*/  F2FP.F16.F32.PACK_AB R13, R14, R13 ;  /* 0x0000000d0e0d723e */ /* 0x000fe200000000ff */
[----:B------:R-:W-:-:S05]  /*a870*/  HADD2.F32 R14, -RZ, R10.H0_H0 ;  /* 0x2000000aff0e7230 */ /* 0x000fca0000004100 */
[-C--:B------:R-:W-:Y:S01]  /*a880*/  FFMA R14, R14, R0.reuse, R15 ;  /* 0x000000000e0e7223 */ /* 0x080fe2000000000f */
[----:B------:R-:W-:Y:S01]  /*a890*/  FFMA R15, R16, R0, R17 ;  /* 0x00000000100f7223 */ /* 0x000fe20000000011 */
[-C--:B------:R-:W-:Y:S01]  /*a8a0*/  FMUL R17, R19, R2.reuse ;  /* 0x0000000213117220 */ /* 0x080fe20000400000 */
[-C--:B------:R-:W-:Y:S01]  /*a8b0*/  FMUL R19, R18, R2.reuse ;  /* 0x0000000212137220 */ /* 0x080fe20000400000 */
[--C-:B------:R-:W-:Y:S02]  /*a8c0*/  HADD2.F32 R16, -RZ, R11.reuse.H0_H0 ;  /* 0x2000000bff107230 */ /* 0x100fe40000004100 */
[----:B------:R-:W-:Y:S02]  /*a8d0*/  HADD2.F32 R18, -RZ, R11.H1_H1 ;  /* 0x3000000bff127230 */ /* 0x000fe40000004100 */
[----:B------:R-:W-:Y:S01]  /*a8e0*/  FMUL R21, R21, R2 ;  /* 0x0000000215157220 */ /* 0x000fe20000400000 */
[----:B------:R-:W-:Y:S01]  /*a8f0*/  F2FP.F16.F32.PACK_AB R14, R15, R14 ;  /* 0x0000000e0f0e723e */ /* 0x000fe200000000ff */
[-C--:B------:R-:W-:Y:S01]  /*a900*/  FFMA R16, R16, R0.reuse, R17 ;  /* 0x0000000010107223 */ /* 0x080fe20000000011 */
[----:B------:R-:W-:Y:S01]  /*a910*/  FFMA R17, R18, R0, R19 ;  /* 0x0000000012117223 */ /* 0x000fe20000000013 */
[----:B------:R-:W-:Y:S01]  /*a920*/  FMUL R19, R24, R2 ;  /* 0x0000000218137220 */ /* 0x000fe20000400000 */
[----:B------:R-:W-:-:S02]  /*a930*/  HADD2.F32 R18, -RZ, R4.H0_H0 ;  /* 0x20000004ff127230 */ /* 0x000fc40000004100 */
[----:B------:R-:W-:Y:S02]  /*a940*/  HADD2.F32 R24, -RZ, R4.H1_H1 ;  /* 0x30000004ff187230 */ /* 0x000fe40000004100 */
[----:B------:R-:W-:Y:S01]  /*a950*/  FMUL R25, R25, R2 ;  /* 0x0000000219197220 */ /* 0x000fe20000400000 */
[----:B------:R-:W-:Y:S01]  /*a960*/  F2FP.F16.F32.PACK_AB R15, R17, R16 ;  /* 0x00000010110f723e */ /* 0x000fe200000000ff */
[-C--:B------:R-:W-:Y:S01]  /*a970*/  FFMA R18, R18, R0.reuse, R19 ;  /* 0x0000000012127223 */ /* 0x080fe20000000013 */
[----:B------:R-:W-:Y:S01]  /*a980*/  FFMA R19, R24, R0, R21 ;  /* 0x0000000018137223 */ /* 0x000fe20000000015 */
[-C--:B------:R-:W-:Y:S01]  /*a990*/  FMUL R21, R26, R2.reuse ;  /* 0x000000021a157220 */ /* 0x080fe20000400000 */
[--C-:B------:R-:W-:Y:S02]  /*a9a0*/  HADD2.F32 R24, -RZ, R5.reuse.H0_H0 ;  /* 0x20000005ff187230 */ /* 0x100fe40000004100 */
[----:B------:R-:W-:Y:S01]  /*a9b0*/  FMUL R27, R27, R2 ;  /* 0x000000021b1b7220 */ /* 0x000fe20000400000 */
[----:B------:R-:W-:Y:S01]  /*a9c0*/  HADD2.F32 R26, -RZ, R5.H1_H1 ;  /* 0x30000005ff1a7230 */ /* 0x000fe20000004100 */
[----:B------:R-:W-:Y:S01]  /*a9d0*/  F2FP.F16.F32.PACK_AB R16, R19, R18 ;  /* 0x000000121310723e */ /* 0x000fe200000000ff */
[----:B------:R1:W-:Y:S01]  /*a9e0*/  STSM.16.MT88.4 [R3+0x30000], R12 ;  /* 0x0300000c03007844 */ /* 0x0003e20000004200 */
[----:B------:R-:W-:-:S02]  /*a9f0*/  FFMA R21, R24, R0, R21 ;  /* 0x0000000018157223 */ /* 0x000fc40000000015 */
[----:B------:R-:W-:Y:S01]  /*aa00*/  FFMA R24, R26, R0, R25 ;  /* 0x000000001a187223 */ /* 0x000fe20000000019 */
[-C--:B------:R-:W-:Y:S01]  /*aa10*/  FMUL R25, R28, R2.reuse ;  /* 0x000000021c197220 */ /* 0x080fe20000400000 */
[--C-:B------:R-:W-:Y:S02]  /*aa20*/  HADD2.F32 R26, -RZ, R6.reuse.H0_H0 ;  /* 0x20000006ff1a7230 */ /* 0x100fe40000004100 */
[----:B------:R-:W-:Y:S01]  /*aa30*/  FMUL R29, R29, R2 ;  /* 0x000000021d1d7220 */ /* 0x000fe20000400000 */
[----:B------:R-:W-:Y:S01]  /*aa40*/  HADD2.F32 R28, -RZ, R6.H1_H1 ;  /* 0x30000006ff1c7230 */ /* 0x000fe20000004100 */
[----:B------:R-:W-:Y:S01]  /*aa50*/  F2FP.F16.F32.PACK_AB R17, R24, R21 ;  /* 0x000000151811723e */ /* 0x000fe200000000ff */
[----:B------:R-:W-:-:S03]  /*aa60*/  FFMA R25, R26, R0, R25 ;  /* 0x000000001a197223 */ /* 0x000fc60000000019 */
[----:B------:R-:W-:Y:S01]  /*aa70*/  FFMA R26, R28, R0, R27 ;  /* 0x000000001c1a7223 */ /* 0x000fe2000000001b */
[----:B------:R-:W-:Y:S01]  /*aa80*/  FMUL R27, R30, R2 ;  /* 0x000000021e1b7220 */ /* 0x000fe20000400000 */
[--C-:B------:R-:W-:Y:S02]  /*aa90*/  HADD2.F32 R28, -RZ, R7.reuse.H0_H0 ;  /* 0x20000007ff1c7230 */ /* 0x100fe40000004100 */
[----:B------:R-:W-:Y:S01]  /*aaa0*/  HADD2.F32 R30, -RZ, R7.H1_H1 ;  /* 0x30000007ff1e7230 */ /* 0x000fe20000004100 */
[----:B------:R-:W-:Y:S02]  /*aab0*/  F2FP.F16.F32.PACK_AB R18, R26, R25 ;  /* 0x000000191a12723e */ /* 0x000fe400000000ff */
[-C--:B------:R-:W-:Y:S02]  /*aac0*/  FFMA R27, R28, R0.reuse, R27 ;  /* 0x000000001c1b7223 */ /* 0x080fe4000000001b */
[----:B------:R-:W-:-:S05]  /*aad0*/  FFMA R28, R30, R0, R29 ;  /* 0x000000001e1c7223 */ /* 0x000fca000000001d */
        /* <DEDUP_REMOVED lines=16> */
.L_x_91:
[----:B------:R-:W-:Y:S05]  /*abe0*/  BSYNC B0 ;  /* 0x0000000000007941 */ /* 0x000fea0003800000 */
.L_x_90:
[----:B------:R-:W-:Y:S06]  /*abf0*/  BAR.SYNC.DEFER_BLOCKING 0x1, 0x80 ;  /* 0x0042000000007b1d */ /* 0x000fec0000010000 */
[----:B------:R-:W-:Y:S05]  /*ac00*/  @!P0 BRA `(.L_x_92) ;  /* 0x0000000000048947 */ /* 0x000fea0003800000 */
[----:B------:R-:W-:Y:S01]  /*ac10*/  BPT.TRAP 0x1 ;  /* 0x000000040000795c */ /* 0x000fe20000300000 */
.L_x_92:
[----:B------:R-:W-:-:S04]  /*ac20*/  UIADD3 UR10, UR50, 0x34538, URZ ;  /* 0x00034538320a7890 */ /* 0x000fc8000fffe03f */
[----:B------:R-:W-:-:S09]  /*ac30*/  UPRMT UR10, UR57, 0x654, UR10 ;  /* 0x00000654390a7896 */ /* 0x000fd2000800000a */
[----:B------:R-:W-:Y:S01]  /*ac40*/  SYNCS.ARRIVE.TRANS64.RED.A1T0 RZ, [UR10], RZ ;  /* 0x000000ffffff79a7 */ /* 0x000fe2000810040a */
[----:B------:R-:W-:Y:S05]  /*ac50*/  @!P0 BRA `(.L_x_93) ;  /* 0x0000000000048947 */ /* 0x000fea0003800000 */
[----:B------:R-:W-:Y:S01]  /*ac60*/  BPT.TRAP 0x1 ;  /* 0x000000040000795c */ /* 0x000fe20000300000 */
.L_x_93:
[----:B------:R-:W2:Y:S02]  /*ac70*/  SYNCS.PHASECHK.TRANS64.TRYWAIT P3, [UR50+0x34508], R20 ;  /* 0x03450814ff0075a7 */ /* 0x000ea40008060172 */
[----:B--2---:R-:W-:Y:S05]  /*ac80*/  @!P3 BRA `(.L_x_94) ;  /* 0x000000b4006cb947 */ /* 0x004fea0003800000 */
.L_x_376:
[----:B------:R-:W-:Y:S05]  /*ac90*/  @P1 WARPSYNC.ALL ;  /* 0x0000000000001948 */ /* 0x000fea0003800000 */
[----:B------:R-:W2:Y:S01]  /*aca0*/  @P1 LDSM.16.MT88.4 R8, [R3+0x31000] ;  /* 0x031000000308183b */ /* 0x000ea20000004200 */
[-C--:B-1----:R-:W-:Y:S01]  /*acb0*/  FMUL R13, R56, R2.reuse ;  /* 0x00000002380d7220 */ /* 0x082fe20000400000 */
[-C--:B------:R-:W-:Y:S01]  /*acc0*/  FMUL R57, R57, R2.reuse ;  /* 0x0000000239397220 */ /* 0x080fe20000400000 */
[-C--:B------:R-:W-:Y:S01]  /*acd0*/  FMUL R15, R58, R2.reuse ;  /* 0x000000023a0f7220 */ /* 0x080fe20000400000 */
[----:B------:R-:W1:Y:S01]  /*ace0*/  @P1 LDSM.16.MT88.4 R4, [R3+0x31800] ;  /* 0x031800000304183b */ /* 0x000e620000004200 */
[-C--:B------:R-:W-:Y:S01]  /*acf0*/  FMUL R59, R59, R2.reuse ;  /* 0x000000023b3b7220 */ /* 0x080fe20000400000 */
        /* <DEDUP_REMOVED lines=12> */
[----:B------:R-:W-:Y:S05]  /*adc0*/  WARPSYNC.ALL ;  /* 0x0000000000007948 */ /* 0x000fea0003800000 */
[----:B------:R-:W-:Y:S01]  /*add0*/  BSSY B0, `(.L_x_95) ;  /* 0x0000039000007945 */ /* 0x000fe20003800000 */
[----:B--2---:R-:W-:-:S02]  /*ade0*/  HADD2.F32 R12, -RZ, R8.H0_H0 ;  /* 0x20000008ff0c7230 */ /* 0x004fc40000004100 */
[----:B------:R-:W-:Y:S02]  /*adf0*/  HADD2.F32 R14, -RZ, R8.H1_H1 ;  /* 0x30000008ff0e7230 */ /* 0x000fe40000004100 */
[--C-:B------:R-:W-:Y:S02]  /*ae00*/  HADD2.F32 R16, -RZ, R9.reuse.H0_H0 ;  /* 0x20000009ff107230 */ /* 0x100fe40000004100 */
[-C--:B------:R-:W-:Y:S01]  /*ae10*/  FFMA R12, R12, R0.reuse, R13 ;  /* 0x000000000c0c7223 */ /* 0x080fe2000000000d */
[----:B------:R-:W-:Y:S02]  /*ae20*/  HADD2.F32 R18, -RZ, R9.H1_H1 ;  /* 0x30000009ff127230 */ /* 0x000fe40000004100 */
[-C--:B------:R-:W-:Y:S01]  /*ae30*/  FFMA R13, R14, R0.reuse, R57 ;  /* 0x000000000e0d7223 */ /* 0x080fe20000000039 */
[----:B------:R-:W-:Y:S02]  /*ae40*/  HADD2.F32 R24, -RZ, R11.H0_H0 ;  /* 0x2000000bff187230 */ /* 0x000fe40000004100 */
[----:B------:R-:W-:Y:S01]  /*ae50*/  FFMA R14, R16, R0, R15 ;  /* 0x00000000100e7223 */ /* 0x000fe2000000000f */
[----:B------:R-:W-:-:S02]  /*ae60*/  HADD2.F32 R16, -RZ, R10.H0_H0 ;  /* 0x2000000aff107230 */ /* 0x000fc40000004100 */
[-C--:B------:R-:W-:Y:S01]  /*ae70*/  FFMA R15, R18, R0.reuse, R59 ;  /* 0x00000000120f7223 */ /* 0x080fe2000000003b */
[----:B------:R-:W-:Y:S02]  /*ae80*/  HADD2.F32 R18, -RZ, R10.H1_H1 ;  /* 0x3000000aff127230 */ /* 0x000fe40000004100 */
[-C--:B------:R-:W-:Y:S01]  /*ae90*/  FFMA R19, R24, R0.reuse, R19 ;  /* 0x0000000018137223 */ /* 0x080fe20000000013 */
[----:B------:R-:W-:Y:S02]  /*aea0*/  HADD2.F32 R26, -RZ, R11.H1_H1 ;  /* 0x3000000bff1a7230 */ /* 0x000fe40000004100 */
[-C--:B------:R-:W-:Y:S01]  /*aeb0*/  FFMA R17, R16, R0.reuse, R17 ;  /* 0x0000000010117223 */ /* 0x080fe20000000011 */
[----:B-1----:R-:W-:Y:S02]  /*aec0*/  HADD2.F32 R24, -RZ, R4.H0_H0 ;  /* 0x20000004ff187230 */ /* 0x002fe40000004100 */
[----:B------:R-:W-:Y:S01]  /*aed0*/  FFMA R16, R18, R0, R61 ;  /* 0x0000000012107223 */ /* 0x000fe2000000003d */
[----:B------:R-:W-:-:S02]  /*aee0*/  HADD2.F32 R28, -RZ, R5.H0_H0 ;  /* 0x20000005ff1c7230 */ /* 0x000fc40000004100 */
[-C--:B------:R-:W-:Y:S01]  /*aef0*/  FFMA R18, R26, R0.reuse, R63 ;  /* 0x000000001a127223 */ /* 0x080fe2000000003f */
[----:B------:R-:W-:Y:S02]  /*af00*/  HADD2.F32 R26, -RZ, R4.H1_H1 ;  /* 0x30000004ff1a7230 */ /* 0x000fe40000004100 */
        /* <DEDUP_REMOVED lines=10> */
[----:B------:R-:W-:Y:S01]  /*afb0*/  FFMA R29, R32, R0, R29 ;  /* 0x00000000201d7223 */ /* 0x000fe2000000001d */
[----:B------:R-:W-:Y:S01]  /*afc0*/  F2FP.F16.F32.PACK_AB R12, R13, R12 ;  /* 0x0000000c0d0c723e */ /* 0x000fe200000000ff */
[----:B------:R-:W-:Y:S01]  /*afd0*/  FFMA R28, R30, R0, R69 ;  /* 0x000000001e1c7223 */ /* 0x000fe20000000045 */
[----:B------:R-:W-:Y:S01]  /*afe0*/  F2FP.F16.F32.PACK_AB R13, R15, R14 ;  /* 0x0000000e0f0d723e */ /* 0x000fe200000000ff */
[----:B------:R-:W-:Y:S01]  /*aff0*/  FFMA R30, R34, R0, R71 ;  /* 0x00000000221e7223 */ /* 0x000fe20000000047 */
[----:B------:R-:W-:-:S02]  /*b000*/  F2FP.F16.F32.PACK_AB R14, R16, R17 ;  /* 0x00000011100e723e */ /* 0x000fc400000000ff */
[----:B------:R-:W-:Y:S02]  /*b010*/  F2FP.F16.F32.PACK_AB R15, R18, R19 ;  /* 0x00000013120f723e */ /* 0x000fe400000000ff */
[----:B------:R-:W-:Y:S02]  /*b020*/  F2FP.F16.F32.PACK_AB R16, R24, R21 ;  /* 0x000000151810723e */ /* 0x000fe400000000ff */
[----:B------:R-:W-:Y:S01]  /*b030*/  F2FP.F16.F32.PACK_AB R17, R26, R25 ;  /* 0x000000191a11723e */ /* 0x000fe200000000ff */
[----:B------:R1:W-:Y:S01]  /*b040*/  STSM.16.MT88.4 [R3+0x31000], R12 ;  /* 0x0310000c03007844 */ /* 0x0003e20000004200 */
        /* <DEDUP_REMOVED lines=17> */
.L_x_96:
[----:B------:R-:W-:Y:S05]  /*b160*/  BSYNC B0 ;  /* 0x0000000000007941 */ /* 0x000fea0003800000 */
.L_x_95:
[----:B------:R-:W-:Y:S06]  /*b170*/  BAR.SYNC.DEFER_BLOCKING 0x1, 0x80 ;  /* 0x0042000000007b1d */ /* 0x000fec0000010000 */
[----:B------:R-:W-:Y:S05]  /*b180*/  @!P0 BRA `(.L_x_97) ;  /* 0x0000000000048947 */ /* 0x000fea0003800000 */
[----:B------:R-:W-:Y:S01]  /*b190*/  BPT.TRAP 0x1 ;  /* 0x000000040000795c */ /* 0x000fe20000300000 */
.L_x_97:
[----:B------:R-:W-:Y:S01]  /*b1a0*/  SYNCS.ARRIVE.TRANS64.RED.A1T0 RZ, [UR7], RZ ;  /* 0x000000ffffff79a7 */ /* 0x000fe20008100407 */
[----:B------:R-:W-:Y:S05]  /*b1b0*/  @!P0 BRA `(.L_x_98) ;  /* 0x0000000000048947 */ /* 0x000fea0003800000 */
[----:B------:R-:W-:Y:S01]  /*b1c0*/  BPT.TRAP 0x1 ;  /* 0x000000040000795c */ /* 0x000fe20000300000 */
.L_x_98:
[----:B------:R-:W2:Y:S02]  /*b1d0*/  SYNCS.PHASECHK.TRANS64.TRYWAIT P3, [UR50+0x34510], R20 ;  /* 0x03451014ff0075a7 */ /* 0x000ea40008060172 */
[----:B--2---:R-:W-:Y:S05]  /*b1e0*/  @!P3 BRA `(.L_x_99) ;  /* 0x000000b0002cb947 */ /* 0x004fea0003800000 */
.L_x_377:
        /* <DEDUP_REMOVED lines=21> */
[----:B-1----:R-:W-:-:S02]  /*b340*/  HADD2.F32 R16, -RZ, R9.H0_H0 ;  /* 0x20000009ff107230 */ /* 0x002fc40000004100 */
[----:B------:R-:W-:Y:S02]  /*b350*/  HADD2.F32 R18, -RZ, R9.H1_H1 ;  /* 0x30000009ff127230 */ /* 0x000fe40000004100 */
[-C--:B--2---:R-:W-:Y:S01]  /*b360*/  FMUL R13, R13, R2.reuse ;  /* 0x000000020d0d7220 */ /* 0x084fe20000400000 */
[-C--:B---3--:R-:W-:Y:S01]  /*b370*/  FMUL R15, R14, R2.reuse ;  /* 0x000000020e0f7220 */ /* 0x088fe20000400000 */
[--C-:B------:R-:W-:Y:S02]  /*b380*/  HADD2.F32 R14, -RZ, R8.reuse.H1_H1 ;  /* 0x30000008ff0e7230 */ /* 0x100fe40000004100 */
[----:B----4-:R-:W-:Y:S01]  /*b390*/  FMUL R17, R12, R2 ;  /* 0x000000020c117220 */ /* 0x010fe20000400000 */
[----:B------:R-:W-:Y:S02]  /*b3a0*/  HADD2.F32 R12, -RZ, R8.H0_H0 ;  /* 0x20000008ff0c7230 */ /* 0x000fe40000004100 */
[----:B------:R-:W-:Y:S01]  /*b3b0*/  FFMA R15, R14, R0, R15 ;  /* 0x000000000e0f7223 */ /* 0x000fe2000000000f */
[----:B-----5:R-:W-:-:S02]  /*b3c0*/  FMUL R19, R19, R2 ;  /* 0x0000000213137220 */ /* 0x020fc40000400000 */
[-C--:B------:R-:W-:Y:S01]  /*b3d0*/  FFMA R12, R12, R0.reuse, R13 ;  /* 0x000000000c0c7223 */ /* 0x080fe2000000000d */
[-C--:B------:R-:W-:Y:S01]  /*b3e0*/  FFMA R13, R16, R0.reuse, R17 ;  /* 0x00000000100d7223 */ /* 0x080fe20000000011 */
[----:B------:R-:W-:Y:S01]  /*b3f0*/  FFMA R14, R18, R0, R19 ;  /* 0x00000000120e7223 */ /* 0x000fe20000000013 */
[--C-:B------:R-:W-:Y:S02]  /*b400*/  HADD2.F32 R16, -RZ, R10.reuse.H0_H0 ;  /* 0x2000000aff107230 */ /* 0x100fe40000004100 */
[-C--:B------:R-:W-:Y:S01]  /*b410*/  FMUL R17, R26, R2.reuse ;  /* 0x000000021a117220 */ /* 0x080fe20000400000 */
[----:B------:R-:W-:Y:S02]  /*b420*/  HADD2.F32 R18, -RZ, R10.H1_H1 ;  /* 0x3000000aff127230 */ /* 0x000fe40000004100 */
[----:B------:R-:W-:Y:S01]  /*b430*/  FMUL R19, R24, R2 ;  /* 0x0000000218137220 */ /* 0x000fe20000400000 */
[--C-:B------:R-:W-:Y:S02]  /*b440*/  HADD2.F32 R24, -RZ, R11.reuse.H0_H0 ;  /* 0x2000000bff187230 */ /* 0x100fe40000004100 */
[----:B------:R-:W-:Y:S01]  /*b450*/  FFMA R17, R16, R0, R17 ;  /* 0x0000000010117223 */ /* 0x000fe20000000011 */
[----:B------:R-:W-:-:S02]  /*b460*/  HADD2.F32 R26, -RZ, R11.H1_H1 ;  /* 0x3000000bff1a7230 */ /* 0x000fc40000004100 */
[----:B------:R-:W-:Y:S01]  /*b470*/  FMUL R21, R21, R2 ;  /* 0x0000000215157220 */ /* 0x000fe20000400000 */
[----:B------:R-:W-:Y:S01]  /*b480*/  FFMA R16, R18, R0, R19 ;  /* 0x0000000012107223 */ /* 0x000fe20000000013 */
[----:B------:R-:W-:Y:S01]  /*b490*/  F2FP.F16.F32.PACK_AB R13, R14, R13 ;  /* 0x0000000d0e0d723e */ /* 0x000fe200000000ff */
[----:B------:R-:W-:Y:S01]  /*b4a0*/  FMUL R25, R25, R2 ;  /* 0x0000000219197220 */ /* 0x000fe20000400000 */
[----:B------:R-:W-:Y:S01]  /*b4b0*/  FFMA R21, R24, R0, R21 ;  /* 0x0000000018157223 */ /* 0x000fe20000000015 */
[--C-:B------:R-:W-:Y:S01]  /*b4c0*/  HADD2.F32 R24, -RZ, R4.reuse.H0_H0 ;  /* 0x20000004ff187230 */ /* 0x100fe20000004100 */
[----:B------:R-:W-:Y:S01]  /*b4d0*/  F2FP.F16.F32.PACK_AB R12, R15, R12 ;  /* 0x0000000c0f0c723e */ /* 0x000fe200000000ff */
[----:B------:R-:W-:Y:S01]  /*b4e0*/  FFMA R18, R26, R0, R25 ;  /* 0x000000001a127223 */ /* 0x000fe20000000019 */
[-C--:B------:R-:W-:Y:S01]  /*b4f0*/  FMUL R19, R30, R2.reuse ;  /* 0x000000021e137220 */ /* 0x080fe20000400000 */
[----:B------:R-:W-:Y:S01]  /*b500*/  HADD2.F32 R26, -RZ, R4.H1_H1 ;  /* 0x30000004ff1a7230 */ /* 0x000fe20000004100 */
[----:B------:R-:W-:Y:S01]  /*b510*/  F2FP.F16.F32.PACK_AB R14, R16, R17 ;  /* 0x00000011100e723e */ /* 0x000fe200000000ff */
[----:B------:R-:W-:Y:S01]  /*b520*/  FMUL R25, R28, R2 ;  /* 0x000000021c197220 */ /* 0x000fe20000400000 */
[----:B------:R-:W-:-:S02]  /*b530*/  HADD2.F32 R28, -RZ, R5.H0_H0 ;  /* 0x20000005ff1c7230 */ /* 0x000fc40000004100 */
[----:B------:R-:W-:Y:S01]  /*b540*/  FFMA R19, R24, R0, R19 ;  /* 0x0000000018137223 */ /* 0x000fe20000000013 */
[----:B------:R-:W-:Y:S02]  /*b550*/  HADD2.F32 R30, -RZ, R5.H1_H1 ;  /* 0x30000005ff1e7230 */ /* 0x000fe40000004100 */
[----:B------:R-:W-:Y:S01]  /*b560*/  FMUL R27, R27, R2 ;  /* 0x000000021b1b7220 */ /* 0x000fe20000400000 */
[----:B------:R-:W-:Y:S01]  /*b570*/  FFMA R24, R26, R0, R25 ;  /* 0x000000001a187223 */ /* 0x000fe20000000019 */
[----:B------:R-:W-:Y:S01]  /*b580*/  F2FP.F16.F32.PACK_AB R15, R18, R21 ;  /* 0x00000015120f723e */ /* 0x000fe200000000ff */
[----:B------:R-:W-:Y:S01]  /*b590*/  FMUL R29, R29, R2 ;  /* 0x000000021d1d7220 */ /* 0x000fe20000400000 */
[-C--:B------:R-:W-:Y:S01]  /*b5a0*/  FFMA R27, R28, R0.reuse, R27 ;  /* 0x000000001c1b7223 */ /* 0x080fe2000000001b */
[--C-:B------:R-:W-:Y:S01]  /*b5b0*/  HADD2.F32 R28, -RZ, R6.reuse.H0_H0 ;  /* 0x20000006ff1c7230 */ /* 0x100fe20000004100 */
[----:B------:R-:W-:Y:S01]  /*b5c0*/  F2FP.F16.F32.PACK_AB R16, R24, R19 ;  /* 0x000000131810723e */ /* 0x000fe200000000ff */
[----:B------:R-:W-:Y:S01]  /*b5d0*/  FFMA R26, R30, R0, R29 ;  /* 0x000000001e1a7223 */ /* 0x000fe2000000001d */
[-C--:B------:R-:W-:Y:S01]  /*b5e0*/  FMUL R25, R34, R2.reuse ;  /* 0x0000000222197220 */ /* 0x080fe20000400000 */
[----:B------:R-:W-:Y:S01]  /*b5f0*/  HADD2.F32 R30, -RZ, R6.H1_H1 ;  /* 0x30000006ff1e7230 */ /* 0x000fe20000004100 */
[----:B------:R1:W-:Y:S01]  /*b600*/  STSM.16.MT88.4 [R3+0x32000], R12 ;  /* 0x0320000c03007844 */ /* 0x0003e20000004200 */
        /* <DEDUP_REMOVED lines=8> */
[-C--:B------:R-:W-:Y:S02]  /*b690*/  FFMA R31, R32, R0.reuse, R31 ;  /* 0x00000000201f7223 */ /* 0x080fe4000000001f */
[----:B------:R-:W-:Y:S01]  /*b6a0*/  F2FP.F16.F32.PACK_AB R18, R28, R25 ;  /* 0x000000191c12723e */ /* 0x000fe200000000ff */
        /* <DEDUP_REMOVED lines=17> */
.L_x_101:
[----:B------:R-:W-:Y:S05]  /*b7c0*/  BSYNC B0 ;  /* 0x0000000000007941 */ /* 0x000fea0003800000 */
.L_x_100:
[----:B------:R-:W-:Y:S06]  /*b7d0*/  BAR.SYNC.DEFER_BLOCKING 0x1, 0x80 ;  /* 0x0042000000007b1d */ /* 0x000fec0000010000 */
[----:B------:R-:W-:Y:S05]  /*b7e0*/  @!P0 BRA `(.L_x_102) ;  /* 0x0000000000048947 */ /* 0x000fea0003800000 */
[----:B------:R-:W-:Y:S01]  /*b7f0*/  BPT.TRAP 0x1 ;  /* 0x000000040000795c */ /* 0x000fe20000300000 */
.L_x_102:
[----:B------:R-:W-:Y:S01]  /*b800*/  SYNCS.ARRIVE.TRANS64.RED.A1T0 RZ, [UR8], RZ ;  /* 0x000000ffffff79a7 */ /* 0x000fe20008100408 */
[----:B------:R-:W-:Y:S05]  /*b810*/  @!P0 BRA `(.L_x_103) ;  /* 0x0000000000048947 */ /* 0x000fea0003800000 */
[----:B------:R-:W-:Y:S01]  /*b820*/  BPT.TRAP 0x1 ;  /* 0x000000040000795c */ /* 0x000fe20000300000 */
.L_x_103:
[----:B------:R-:W2:Y:S02]  /*b830*/  SYNCS.PHASECHK.TRANS64.TRYWAIT P3, [UR50+0x34518], R20 ;  /* 0x03451814ff0075a7 */ /* 0x000ea40008060172 */
[----:B--2---:R-:W-:Y:S05]  /*b840*/  @!P3 BRA `(.L_x_104) ;  /* 0x000000a800acb947 */ /* 0x004fea0003800000 */
.L_x_378:
        /* <DEDUP_REMOVED lines=29> */
[----:B------:R-:W-:Y:S01]  /*ba20*/  FFMA R14, R18, R0, R75 ;  /* 0x00000000120e7223 */ /* 0x000fe2000000004b */
[----:B------:R-:W-:Y:S01]  /*ba30*/  FMUL R15, R76, R2 ;  /* 0x000000024c0f7220 */ /* 0x000fe20000400000 */
        /* <DEDUP_REMOVED lines=20> */
[----:B------:R-:W-:Y:S01]  /*bb80*/  F2FP.F16.F32.PACK_AB R13, R14, R13 ;  /* 0x0000000d0e0d723e */ /* 0x000fe200000000ff */
[-C--:B------:R-:W-:Y:S01]  /*bb90*/  FFMA R28, R30, R0.reuse, R85 ;  /* 0x000000001e1c7223 */ /* 0x080fe20000000055 */
        /* <DEDUP_REMOVED lines=24> */
.L_x_106:
[----:B------:R-:W-:Y:S05]  /*bd20*/  BSYNC B0 ;  /* 0x0000000000007941 */ /* 0x000fea0003800000 */
.L_x_105:
[----:B------:R-:W-:Y:S06]  /*bd30*/  BAR.SYNC.DEFER_BLOCKING 0x1, 0x80 ;  /* 0x0042000000007b1d */ /* 0x000fec0000010000 */
[----:B------:R-:W-:Y:S05]  /*bd40*/  @!P0 BRA `(.L_x_107) ;  /* 0x0000000000048947 */ /* 0x000fea0003800000 */
[----:B------:R-:W-:Y:S01]  /*bd50*/  BPT.TRAP 0x1 ;  /* 0x000000040000795c */ /* 0x000fe20000300000 */
.L_x_107:
[----:B------:R-:W-:Y:S01]  /*bd60*/  SYNCS.ARRIVE.TRANS64.RED.A1T0 RZ, [UR9], RZ ;  /* 0x000000ffffff79a7 */ /* 0x000fe20008100409 */
[----:B------:R-:W-:Y:S05]  /*bd70*/  @!P0 BRA `(.L_x_108) ;  /* 0x0000000000048947 */ /* 0x000fea0003800000 */
[----:B------:R-:W-:Y:S01]  /*bd80*/  BPT.TRAP 0x1 ;  /* 0x000000040000795c */ /* 0x000fe20000300000 */
.L_x_108:
[----:B------:R-:W2:Y:S02]  /*bd90*/  SYNCS.PHASECHK.TRANS64.TRYWAIT P3, [UR50+0x34500], R159 ;  /* 0x0345009fff0075a7 */ /* 0x000ea40008060172 */
[----:B--2---:R-:W-:Y:S05]  /*bda0*/  @!P3 BRA `(.L_x_109) ;  /* 0x000000a4006cb947 */ /* 0x004fea0003800000 */
.L_x_379:
        /* <DEDUP_REMOVED lines=93> */
.L_x_111:
[----:B------:R-:W-:Y:S05]  /*c380*/  BSYNC B0 ;  /* 0x0000000000007941 */ /* 0x000fea0003800000 */
.L_x_110:
[----:B------:R-:W-:Y:S06]  /*c390*/  BAR.SYNC.DEFER_BLOCKING 0x1, 0x80 ;  /* 0x0042000000007b1d */ /* 0x000fec0000010000 */
[----:B------:R-:W-:Y:S05]  /*c3a0*/  @!P0 BRA `(.L_x_112) ;  /* 0x0000000000048947 */ /* 0x000fea0003800000 */
[----:B------:R-:W-:Y:S01]  /*c3b0*/  BPT.TRAP 0x1 ;  /* 0x000000040000795c */ /* 0x000fe20000300000 */
.L_x_112:
[----:B------:R-:W-:Y:S01]  /*c3c0*/  SYNCS.ARRIVE.TRANS64.RED.A1T0 RZ, [UR10], RZ ;  /* 0x000000ffffff79a7 */ /* 0x000fe2000810040a */
[----:B------:R-:W-:Y:S05]  /*c3d0*/  @!P0 BRA `(.L_x_113) ;  /* 0x0000000000048947 */ /* 0x000fea0003800000 */
[----:B------:R-:W-:Y:S01]  /*c3e0*/  BPT.TRAP 0x1 ;  /* 0x000000040000795c */ /* 0x000fe20000300000 */
.L_x_113:
[----:B------:R-:W2:Y:S02]  /*c3f0*/  SYNCS.PHASECHK.TRANS64.TRYWAIT P3, [UR50+0x34508], R159 ;  /* 0x0345089fff0075a7 */ /* 0x000ea40008060172 */
[----:B--2---:R-:W-:Y:S05]  /*c400*/  @!P3 BRA `(.L_x_114) ;  /* 0x0000009c00ecb947 */ /* 0x004fea0003800000 */
.L_x_380:
        /* <DEDUP_REMOVED lines=58> */
[----:B------:R-:W-:Y:S02]  /*c7b0*/  F2FP.F16.F32.PACK_AB R26, R28, R27 ;  /* 0x0000001b1c1a723e */ /* 0x000fe400000000ff */
[----:B------:R-:W-:Y:S01]  /*c7c0*/  F2FP.F16.F32.PACK_AB R24, R24, R21 ;  /* 0x000000151818723e */ /* 0x000fe200000000ff */
[----:B------:R1:W-:Y:S01]  /*c7d0*/  STSM.16.MT88.4 [R3+0x31000], R12 ;  /* 0x0310000c03007844 */ /* 0x0003e20000004200 */
        /* <DEDUP_REMOVED lines=16> */
.L_x_116:
[----:B------:R-:W-:Y:S05]  /*c8e0*/  BSYNC B0 ;  /* 0x0000000000007941 */ /* 0x000fea0003800000 */
.L_x_115:
[----:B------:R-:W-:Y:S06]  /*c8f0*/  BAR.SYNC.DEFER_BLOCKING 0x1, 0x80 ;  /* 0x0042000000007b1d */ /* 0x000fec0000010000 */
[----:B------:R-:W-:Y:S05]  /*c900*/  @!P0 BRA `(.L_x_117) ;  /* 0x0000000000048947 */ /* 0x000fea0003800000 */
[----:B------:R-:W-:Y:S01]  /*c910*/  BPT.TRAP 0x1 ;  /* 0x000000040000795c */ /* 0x000fe20000300000 */
.L_x_117:
[----:B------:R-:W-:Y:S01]  /*c920*/  SYNCS.ARRIVE.TRANS64.RED.A1T0 RZ, [UR7], RZ ;  /* 0x000000ffffff79a7 */ /* 0x000fe20008100407 */
[----:B------:R-:W-:Y:S05]  /*c930*/  @!P0 BRA `(.L_x_118) ;  /* 0x0000000000048947 */ /* 0x000fea0003800000 */
[----:B------:R-:W-:Y:S01]  /*c940*/  BPT.TRAP 0x1 ;  /* 0x000000040000795c */ /* 0x000fe20000300000 */
.L_x_118:
[----:B------:R-:W2:Y:S02]  /*c950*/  SYNCS.PHASECHK.TRANS64.TRYWAIT P3, [UR50+0x34510], R159 ;  /* 0x0345109fff0075a7 */ /* 0x000ea40008060172 */
[----:B--2---:R-:W-:Y:S05]  /*c960*/  @!P3 BRA `(.L_x_119) ;  /* 0x0000009800acb947 */ /* 0x004fea0003800000 */
.L_x_381:
        /* <DEDUP_REMOVED lines=26> */
[-C--:B----4-:R-:W-:Y:S01]  /*cb10*/  FMUL R17, R12, R2.reuse ;  /* 0x000000020c117220 */ /* 0x090fe20000400000 */
[----:B------:R-:W-:Y:S02]  /*cb20*/  HADD2.F32 R12, -RZ, R8.H0_H0 ;  /* 0x20000008ff0c7230 */ /* 0x000fe40000004100 */
[----:B-----5:R-:W-:Y:S01]  /*cb30*/  FMUL R19, R19, R2 ;  /* 0x0000000213137220 */ /* 0x020fe20000400000 */
[----:B------:R-:W-:-:S02]  /*cb40*/  FFMA R17, R16, R0, R17 ;  /* 0x0000000010117223 */ /* 0x000fc40000000011 */
        /* <DEDUP_REMOVED lines=63> */
.L_x_121:
[----:B------:R-:W-:Y:S05]  /*cf40*/  BSYNC B0 ;  /* 0x0000000000007941 */ /* 0x000fea0003800000 */
.L_x_120:
[----:B------:R-:W-:Y:S06]  /*cf50*/  BAR.SYNC.DEFER_BLOCKING 0x1, 0x80 ;  /* 0x0042000000007b1d */ /* 0x000fec0000010000 */
[----:B------:R-:W-:Y:S05]  /*cf60*/  @!P0 BRA `(.L_x_122) ;  /* 0x0000000000048947 */ /* 0x000fea0003800000 */
[----:B------:R-:W-:Y:S01]  /*cf70*/  BPT.TRAP 0x1 ;  /* 0x000000040000795c */ /* 0x000fe20000300000 */
.L_x_122:
[----:B------:R-:W-:Y:S01]  /*cf80*/  SYNCS.ARRIVE.TRANS64.RED.A1T0 RZ, [UR8], RZ ;  /* 0x000000ffffff79a7 */ /* 0x000fe20008100408 */
[----:B------:R-:W-:Y:S05]  /*cf90*/  @!P0 BRA `(.L_x_123) ;  /* 0x0000000000048947 */ /* 0x000fea0003800000 */
[----:B------:R-:W-:Y:S01]  /*cfa0*/  BPT.TRAP 0x1 ;  /* 0x000000040000795c */ /* 0x000fe20000300000 */
.L_x_123:
[----:B------:R-:W2:Y:S02]  /*cfb0*/  SYNCS.PHASECHK.TRANS64.TRYWAIT P3, [UR50+0x34518], R159 ;  /* 0x0345189fff0075a7 */ /* 0x000ea40008060172 */
[----:B--2---:R-:W-:Y:S05]  /*cfc0*/  @!P3 BRA `(.L_x_124) ;  /* 0x00000094002cb947 */ /* 0x004fea0003800000 */
.L_x_382:
        /* <DEDUP_REMOVED lines=77> */
.L_x_126:
[----:B------:R-:W-:Y:S05]  /*d4a0*/  BSYNC B0 ;  /* 0x0000000000007941 */ /* 0x000fea0003800000 */
.L_x_125:
[----:B------:R-:W-:Y:S06]  /*d4b0*/  BAR.SYNC.DEFER_BLOCKING 0x1, 0x80 ;  /* 0x0042000000007b1d */ /* 0x000fec0000010000 */
[----:B------:R-:W-:Y:S05]  /*d4c0*/  @!P0 BRA `(.L_x_127) ;  /* 0x0000000000048947 */ /* 0x000fea0003800000 */
[----:B------:R-:W-:Y:S01]  /*d4d0*/  BPT.TRAP 0x1 ;  /* 0x000000040000795c */ /* 0x000fe20000300000 */
.L_x_127:
[----:B------:R-:W-:Y:S01]  /*d4e0*/  SYNCS.ARRIVE.TRANS64.RED.A1T0 RZ, [UR9], RZ ;  /* 0x000000ffffff79a7 */ /* 0x000fe20008100409 */
[----:B------:R-:W-:Y:S05]  /*d4f0*/  @!P0 BRA `(.L_x_128) ;  /* 0x0000000000048947 */ /* 0x000fea0003800000 */
[----:B------:R-:W-:Y:S01]  /*d500*/  BPT.TRAP 0x1 ;  /* 0x000000040000795c */ /* 0x000fe20000300000 */
.L_x_128:
[----:B------:R-:W2:Y:S02]  /*d510*/  SYNCS.PHASECHK.TRANS64.TRYWAIT P3, [UR50+0x34500], R20 ;  /* 0x03450014ff0075a7 */ /* 0x000ea40008060172 */
[----:B--2---:R-:W-:Y:S05]  /*d520*/  @!P3 BRA `(.L_x_129) ;  /* 0x0000008c00ecb947 */ /* 0x004fea0003800000 */
.L_x_383:
        /* <DEDUP_REMOVED lines=93> */
.L_x_131:
[----:B------:R-:W-:Y:S05]  /*db00*/  BSYNC B0 ;  /* 0x0000000000007941 */ /* 0x000fea0003800000 */
.L_x_130:
[----:B------:R-:W-:Y:S06]  /*db10*/  BAR.SYNC.DEFER_BLOCKING 0x1, 0x80 ;  /* 0x0042000000007b1d */ /* 0x000fec0000010000 */
[----:B------:R-:W-:Y:S05]  /*db20*/  @!P0 BRA `(.L_x_132) ;  /* 0x0000000000048947 */ /* 0x000fea0003800000 */
[----:B------:R-:W-:Y:S01]  /*db30*/  BPT.TRAP 0x1 ;  /* 0x000000040000795c */ /* 0x000fe20000300000 */
.L_x_132:
[----:B------:R-:W-:Y:S01]  /*db40*/  SYNCS.ARRIVE.TRANS64.RED.A1T0 RZ, [UR10], RZ ;  /* 0x000000ffffff79a7 */ /* 0x000fe2000810040a */
[----:B------:R-:W-:Y:S05]  /*db50*/  @!P0 BRA `(.L_x_133) ;  /* 0x0000000000048947 */ /* 0x000fea0003800000 */
[----:B------:R-:W-:Y:S01]  /*db60*/  BPT.TRAP 0x1 ;  /* 0x000000040000795c */ /* 0x000fe20000300000 */
.L_x_133:
[----:B------:R-:W2:Y:S02]  /*db70*/  SYNCS.PHASECHK.TRANS64.TRYWAIT P3, [UR50+0x34508], R20 ;  /* 0x03450814ff0075a7 */ /* 0x000ea40008060172 */
[----:B--2---:R-:W-:Y:S05]  /*db80*/  @!P3 BRA `(.L_x_134) ;  /* 0x00000088006cb947 */ /* 0x004fea0003800000 */
.L_x_384:
        /* <DEDUP_REMOVED lines=77> */
.L_x_136:
[----:B------:R-:W-:Y:S05]  /*e060*/  BSYNC B0 ;  /* 0x0000000000007941 */ /* 0x000fea0003800000 */
.L_x_135:
[----:B------:R-:W-:Y:S06]  /*e070*/  BAR.SYNC.DEFER_BLOCKING 0x1, 0x80 ;  /* 0x0042000000007b1d */ /* 0x000fec0000010000 */
[----:B------:R-:W-:Y:S05]  /*e080*/  @!P0 BRA `(.L_x_137) ;  /* 0x0000000000048947 */ /* 0x000fea0003800000 */
[----:B------:R-:W-:Y:S01]  /*e090*/  BPT.TRAP 0x1 ;  /* 0x000000040000795c */ /* 0x000fe20000300000 */
.L_x_137:
[----:B------:R-:W-:Y:S01]  /*e0a0*/  SYNCS.ARRIVE.TRANS64.RED.A1T0 RZ, [UR7], RZ ;  /* 0x000000ffffff79a7 */ /* 0x000fe20008100407 */
[----:B------:R-:W-:Y:S05]  /*e0b0*/  @!P0 BRA `(.L_x_138) ;  /* 0x0000000000048947 */ /* 0x000fea0003800000 */
[----:B------:R-:W-:Y:S01]  /*e0c0*/  BPT.TRAP 0x1 ;  /* 0x000000040000795c */ /* 0x000fe20000300000 */
.L_x_138:
[----:B------:R-:W2:Y:S02]  /*e0d0*/  SYNCS.PHASECHK.TRANS64.TRYWAIT P3, [UR50+0x34510], R20 ;  /* 0x03451014ff0075a7 */ /* 0x000ea40008060172 */
[----:B--2---:R-:W-:Y:S05]  /*e0e0*/  @!P3 BRA `(.L_x_139) ;  /* 0x00000084002cb947 */ /* 0x004fea0003800000 */
.L_x_385:
        /* <DEDUP_REMOVED lines=17> */
[----:B------:R-:W-:Y:S04]  /*e200*/  @P1 LDSM.16.MT88.4 R8, [R3+0x32000] ;  /* 0x032000000308183b */ /* 0x000fe80000004200 */
[----:B------:R-:W1:Y:S01]  /*e210*/  @P1 LDSM.16.MT88.4 R4, [R3+0x32800] ;  /* 0x032800000304183b */ /* 0x000e620000004200 */
[----:B------:R-:W-:Y:S05]  /*e220*/  WARPSYNC.ALL ;  /* 0x0000000000007948 */ /* 0x000fea0003800000 */
[----:B------:R-:W-:Y:S01]  /*e230*/  BSSY B0, `(.L_x_140) ;  /* 0x0000049000007945 */ /* 0x000fe20003800000 */
[----:B-1----:R-:W-:-:S02]  /*e240*/  HADD2.F32 R32, -RZ, R7.H0_H0 ;  /* 0x20000007ff207230 */ /* 0x002fc40000004100 */
[----:B------:R-:W-:Y:S02]  /*e250*/  HADD2.F32 R34, -RZ, R7.H1_H1 ;  /* 0x30000007ff227230 */ /* 0x000fe40000004100 */
[-C--:B--2---:R-:W-:Y:S01]  /*e260*/  FMUL R13, R13, R2.reuse ;  /* 0x000000020d0d7220 */ /* 0x084fe20000400000 */
[-C--:B---3--:R-:W-:Y:S01]  /*e270*/  FMUL R15, R15, R2.reuse ;  /* 0x000000020f0f7220 */ /* 0x088fe20000400000 */
[-C--:B----4-:R-:W-:Y:S01]  /*e280*/  FMUL R17, R17, R2.reuse ;  /* 0x0000000211117220 */ /* 0x090fe20000400000 */
[-C--:B-----5:R-:W-:Y:S01]  /*e290*/  FMUL R19, R19, R2.reuse ;  /* 0x0000000213137220 */ /* 0x0a0fe20000400000 */
[-C--:B------:R-:W-:Y:S01]  /*e2a0*/  FMUL R21, R21, R2.reuse ;  /* 0x0000000215157220 */ /* 0x080fe20000400000 */
[-C--:B------:R-:W-:Y:S01]  /*e2b0*/  FMUL R25, R25, R2.reuse ;  /* 0x0000000219197220 */ /* 0x080fe20000400000 */
[-C--:B------:R-:W-:Y:S01]  /*e2c0*/  FMUL R27, R27, R2.reuse ;  /* 0x000000021b1b7220 */ /* 0x080fe20000400000 */
[-C--:B------:R-:W-:Y:S01]  /*e2d0*/  FMUL R29, R29, R2.reuse ;  /* 0x000000021d1d7220 */ /* 0x080fe20000400000 */
[----:B------:R-:W-:Y:S01]  /*e2e0*/  FMUL R31, R30, R2 ;  /* 0x000000021e1f7220 */ /* 0x000fe20000400000 */
[----:B------:R-:W-:-:S02]  /*e2f0*/  HADD2.F32 R30, -RZ, R5.H0_H0 ;  /* 0x20000005ff1e7230 */ /* 0x000fc40000004100 */
[-C--:B------:R-:W-:Y:S01]  /*e300*/  FMUL R33, R28, R2.reuse ;  /* 0x000000021c217220 */ /* 0x080fe20000400000 */
[--C-:B------:R-:W-:Y:S02]  /*e310*/  HADD2.F32 R28, -RZ, R4.reuse.H1_H1 ;  /* 0x30000004ff1c7230 */ /* 0x100fe40000004100 */
[-C--:B------:R-:W-:Y:S01]  /*e320*/  FMUL R35, R26, R2.reuse ;  /* 0x000000021a237220 */ /* 0x080fe20000400000 */
[----:B------:R-:W-:Y:S02]  /*e330*/  HADD2.F32 R26, -RZ, R4.H0_H0 ;  /* 0x20000004ff1a7230 */ /* 0x000fe40000004100 */
[----:B------:R-:W-:Y:S01]  /*e340*/  FMUL R37, R12, R2 ;  /* 0x000000020c257220 */ /* 0x000fe20000400000 */
[----:B------:R-:W-:Y:S02]  /*e350*/  HADD2.F32 R12, -RZ, R8.H0_H0 ;  /* 0x20000008ff0c7230 */ /* 0x000fe40000004100 */
[-C--:B------:R-:W-:Y:S01]  /*e360*/  FFMA R31, R26, R0.reuse, R31 ;  /* 0x000000001a1f7223 */ /* 0x080fe2000000001f */
[----:B------:R-:W-:Y:S01]  /*e370*/  FFMA R35, R30, R0, R35 ;  /* 0x000000001e237223 */ /* 0x000fe20000000023 */
[----:B------:R-:W-:Y:S01]  /*e380*/  FMUL R39, R24, R2 ;  /* 0x0000000218277220 */ /* 0x000fe20000400000 */
[----:B------:R-:W-:-:S02]  /*e390*/  HADD2.F32 R24, -RZ, R10.H1_H1 ;  /* 0x3000000aff187230 */ /* 0x000fc40000004100 */
[----:B------:R-:W-:Y:S01]  /*e3a0*/  FFMA R13, R12, R0, R13 ;  /* 0x000000000c0d7223 */ /* 0x000fe2000000000d */
[----:B------:R-:W-:Y:S02]  /*e3b0*/  HADD2.F32 R12, -RZ, R8.H1_H1 ;  /* 0x30000008ff0c7230 */ /* 0x000fe40000004100 */
[-C--:B------:R-:W-:Y:S01]  /*e3c0*/  FMUL R41, R18, R2.reuse ;  /* 0x0000000212297220 */ /* 0x080fe20000400000 */
[----:B------:R-:W-:Y:S02]  /*e3d0*/  HADD2.F32 R18, -RZ, R10.H0_H0 ;  /* 0x2000000aff127230 */ /* 0x000fe40000004100 */
[----:B------:R-:W-:Y:S02]  /*e3e0*/  HADD2.F32 R26, -RZ, R5.H1_H1 ;  /* 0x30000005ff1a7230 */ /* 0x000fe40000004100 */
[----:B------:R-:W-:Y:S01]  /*e3f0*/  FMUL R43, R16, R2 ;  /* 0x00000002102b7220 */ /* 0x000fe20000400000 */
[----:B------:R-:W-:Y:S02]  /*e400*/  HADD2.F32 R16, -RZ, R9.H1_H1 ;  /* 0x30000009ff107230 */ /* 0x000fe40000004100 */
[----:B------:R-:W-:Y:S01]  /*e410*/  FFMA R21, R18, R0, R21 ;  /* 0x0000000012157223 */ /* 0x000fe20000000015 */
[----:B------:R-:W-:-:S02]  /*e420*/  HADD2.F32 R18, -RZ, R11.H0_H0 ;  /* 0x2000000bff127230 */ /* 0x000fc40000004100 */
[----:B------:R-:W-:Y:S01]  /*e430*/  FMUL R45, R14, R2 ;  /* 0x000000020e2d7220 */ /* 0x000fe20000400000 */
[----:B------:R-:W-:Y:S02]  /*e440*/  HADD2.F32 R14, -RZ, R9.H0_H0 ;  /* 0x20000009ff0e7230 */ /* 0x000fe40000004100 */
[-C--:B------:R-:W-:Y:S01]  /*e450*/  FFMA R12, R12, R0.reuse, R15 ;  /* 0x000000000c0c7223 */ /* 0x080fe2000000000f */
[----:B------:R-:W-:Y:S02]  /*e460*/  HADD2.F32 R30, -RZ, R6.H1_H1 ;  /* 0x30000006ff1e7230 */ /* 0x000fe40000004100 */
[-C--:B------:R-:W-:Y:S01]  /*e470*/  FFMA R27, R18, R0.reuse, R27 ;  /* 0x00000000121b7223 */ /* 0x080fe2000000001b */
[-C--:B------:R-:W-:Y:S01]  /*e480*/  FFMA R26, R26, R0.reuse, R37 ;  /* 0x000000001a1a7223 */ /* 0x080fe20000000025 */
[-C--:B------:R-:W-:Y:S01]  /*e490*/  FFMA R17, R14, R0.reuse, R17 ;  /* 0x000000000e117223 */ /* 0x080fe20000000011 */
[-C--:B------:R-:W-:Y:S01]  /*e4a0*/  FFMA R14, R16, R0.reuse, R19 ;  /* 0x00000000100e7223 */ /* 0x080fe20000000013 */
[----:B------:R-:W-:Y:S01]  /*e4b0*/  FFMA R16, R24, R0, R25 ;  /* 0x0000000018107223 */ /* 0x000fe20000000019 */
[----:B------:R-:W-:-:S02]  /*e4c0*/  HADD2.F32 R24, -RZ, R11.H1_H1 ;  /* 0x3000000bff187230 */ /* 0x000fc40000004100 */
[-C--:B------:R-:W-:Y:S01]  /*e4d0*/  FFMA R43, R32, R0.reuse, R43 ;  /* 0x00000000202b7223 */ /* 0x080fe2000000002b */
[----:B------:R-:W-:Y:S02]  /*e4e0*/  F2FP.F16.F32.PACK_AB R12, R12, R13 ;  /* 0x0000000d0c0c723e */ /* 0x000fe400000000ff */
[----:B------:R-:W-:Y:S01]  /*e4f0*/  F2FP.F16.F32.PACK_AB R13, R14, R17 ;  /* 0x000000110e0d723e */ /* 0x000fe200000000ff */
[-C--:B------:R-:W-:Y:S01]  /*e500*/  FFMA R18, R24, R0.reuse, R29 ;  /* 0x0000000018127223 */ /* 0x080fe2000000001d */
[-C--:B------:R-:W-:Y:S01]  /*e510*/  FFMA R24, R28, R0.reuse, R33 ;  /* 0x000000001c187223 */ /* 0x080fe20000000021 */
[----:B------:R-:W-:Y:S01]  /*e520*/  HADD2.F32 R28, -RZ, R6.H0_H0 ;  /* 0x20000006ff1c7230 */ /* 0x000fe20000004100 */
[----:B------:R-:W-:Y:S02]  /*e530*/  F2FP.F16.F32.PACK_AB R14, R16, R21 ;  /* 0x00000015100e723e */ /* 0x000fe400000000ff */
[----:B------:R-:W-:Y:S02]  /*e540*/  F2FP.F16.F32.PACK_AB R15, R18, R27 ;  /* 0x0000001b120f723e */ /* 0x000fe400000000ff */
[-C--:B------:R-:W-:Y:S01]  /*e550*/  FFMA R39, R28, R0.reuse, R39 ;  /* 0x000000001c277223 */ /* 0x080fe20000000027 */
[-C--:B------:R-:W-:Y:S01]  /*e560*/  FFMA R28, R30, R0.reuse, R41 ;  /* 0x000000001e1c7223 */ /* 0x080fe20000000029 */
[----:B------:R-:W-:Y:S01]  /*e570*/  FFMA R30, R34, R0, R45 ;  /* 0x00000000221e7223 */ /* 0x000fe2000000002d */
[----:B------:R-:W-:Y:S01]  /*e580*/  F2FP.F16.F32.PACK_AB R25, R26, R35 ;  /* 0x000000231a19723e */ /* 0x000fe200000000ff */
[----:B------:R1:W-:Y:S01]  /*e590*/  STSM.16.MT88.4 [R3+0x32000], R12 ;  /* 0x0320000c03007844 */ /* 0x0003e20000004200 */
        /* <DEDUP_REMOVED lines=18> */
.L_x_141:
[----:B------:R-:W-:Y:S05]  /*e6c0*/  BSYNC B0 ;  /* 0x0000000000007941 */ /* 0x000fea0003800000 */
.L_x_140:
[----:B------:R-:W-:Y:S06]  /*e6d0*/  BAR.SYNC.DEFER_BLOCKING 0x1, 0x80 ;  /* 0x0042000000007b1d */ /* 0x000fec0000010000 */
[----:B------:R-:W-:Y:S05]  /*e6e0*/  @!P0 BRA `(.L_x_142) ;  /* 0x0000000000048947 */ /* 0x000fea0003800000 */
[----:B------:R-:W-:Y:S01]  /*e6f0*/  BPT.TRAP 0x1 ;  /* 0x000000040000795c */ /* 0x000fe20000300000 */
.L_x_142:
[----:B------:R-:W-:Y:S01]  /*e700*/  SYNCS.ARRIVE.TRANS64.RED.A1T0 RZ, [UR8], RZ ;  /* 0x000000ffffff79a7 */ /* 0x000fe20008100408 */
[----:B------:R-:W-:Y:S05]  /*e710*/  @!P0 BRA `(.L_x_143) ;  /* 0x0000000000048947 */ /* 0x000fea0003800000 */
[----:B------:R-:W-:Y:S01]  /*e720*/  BPT.TRAP 0x1 ;  /* 0x000000040000795c */ /* 0x000fe20000300000 */
.L_x_143:
[----:B------:R-:W2:Y:S02]  /*e730*/  SYNCS.PHASECHK.TRANS64.TRYWAIT P3, [UR50+0x34518], R20 ;  /* 0x03451814ff0075a7 */ /* 0x000ea40008060172 */
[----:B--2---:R-:W-:Y:S05]  /*e740*/  @!P3 BRA `(.L_x_144) ;  /* 0x0000007c00acb947 */ /* 0x004fea0003800000 */
.L_x_386:
        /* <DEDUP_REMOVED lines=39> */
[--C-:B------:R-:W-:Y:S02]  /*e9c0*/  HADD2.F32 R27, -RZ, R4.reuse.H0_H0 ;  /* 0x20000004ff1b7230 */ /* 0x100fe40000004100 */
[-C--:B------:R-:W-:Y:S01]  /*e9d0*/  FFMA R31, R31, R0.reuse, R146 ;  /* 0x000000001f1f7223 */ /* 0x080fe20000000092 */
[----:B------:R-:W-:Y:S02]  /*e9e0*/  HADD2.F32 R29, -RZ, R4.H1_H1 ;  /* 0x30000004ff1d7230 */ /* 0x000fe40000004100 */
[-C--:B------:R-:W-:Y:S01]  /*e9f0*/  FFMA R37, R37, R0.reuse, R150 ;  /* 0x0000000025257223 */ /* 0x080fe20000000096 */
[----:B------:R-:W-:Y:S02]  /*ea00*/  HADD2.F32 R5, -RZ, R5.H1_H1 ;  /* 0x30000005ff057230 */ /* 0x000fe40000004100 */
        /* <DEDUP_REMOVED lines=33> */
.L_x_146:
[----:B------:R-:W-:Y:S05]  /*ec20*/  BSYNC B0 ;  /* 0x0000000000007941 */ /* 0x000fea0003800000 */
.L_x_145:
[----:B------:R-:W-:Y:S06]  /*ec30*/  BAR.SYNC.DEFER_BLOCKING 0x1, 0x80 ;  /* 0x0042000000007b1d */ /* 0x000fec0000010000 */
[----:B------:R-:W-:Y:S05]  /*ec40*/  @!P0 BRA `(.L_x_147) ;  /* 0x0000000000048947 */ /* 0x000fea0003800000 */
[----:B------:R-:W-:Y:S01]  /*ec50*/  BPT.TRAP 0x1 ;  /* 0x000000040000795c */ /* 0x000fe20000300000 */
.L_x_147:
[----:B------:R-:W-:Y:S01]  /*ec60*/  UISETP.NE.AND UP0, UPT, UR49, 0x3, UPT ;  /* 0x000000033100788c */ /* 0x000fe2000bf05270 */
[----:B------:R-:W-:Y:S05]  /*ec70*/  SYNCS.ARRIVE.TRANS64.RED.A1T0 RZ, [UR9], RZ ;  /* 0x000000ffffff79a7 */ /* 0x000fea0008100409 */
[----:B------:R-:W-:-:S13]  /*ec80*/  PLOP3.LUT P1, PT, PT, PT, UP0, 0x80, 0x0 ;  /* 0x000000000000781c */ /* 0x000fda0003f2f008 */
[----:B------:R-:W-:Y:S05]  /*ec90*/  @!P1 BRA `(.L_x_148) ;  /* 0x0000000000049947 */ /* 0x000fea0003800000 */
[----:B------:R-:W-:Y:S01]  /*eca0*/  BPT.TRAP 0x1 ;  /* 0x000000040000795c */ /* 0x000fe20000300000 */
.L_x_148:
[----:B------:R-:W2:Y:S01]  /*ecb0*/  LDL R2, [R1+0x200] ;  /* 0x0002000001027983 */ /* 0x000ea20000100800 */
[----:B------:R-:W-:Y:S02]  /*ecc0*/  SHF.L.U32 R0, R152, 0x1f, RZ ;  /* 0x0000001f98007819 */ /* 0x000fe400000006ff */
[C---:B--2---:R-:W-:Y:S02]  /*ecd0*/  R2UR UR4, R2.reuse ;  /* 0x00000000020472ca */ /* 0x044fe400000e0000 */
[----:B------:R-:W-:-:S11]  /*ece0*/  LEA R19, R2, UR50, 0x4 ;  /* 0x0000003202137c11 */ /* 0x000fd6000f8e20ff */
[----:B------:R-:W-:-:S09]  /*ecf0*/  ULEA UR4, UR4, UR50, 0x3 ;  /* 0x0000003204047291 */ /* 0x000fd2000f8e183f */
[----:B------:R-:W2:Y:S02]  /*ed00*/  SYNCS.PHASECHK.TRANS64.TRYWAIT P2, [UR4+0x34400], R0 ;  /* 0x03440000ff0075a7 */ /* 0x000ea40008040144 */
[----:B--2---:R-:W-:Y:S05]  /*ed10*/  @!P2 BRA `(.L_x_149) ;  /* 0x000000780050a947 */ /* 0x004fea0003800000 */
.L_x_387:
[----:B------:R-:W2:Y:S01]  /*ed20*/  LDS.128 R16, [R19+0x34570] ;  /* 0x0345700013107984 */ /* 0x000ea20000000c00 */
        /* <DEDUP_REMOVED lines=8> */
.L_x_150:
[----:B-1----:R-:W4:Y:S01]  /*edb0*/  LDL.LU R0, [R1+0x200] ;  /* 0x0002000001007983 */ /* 0x002f220000300800 */
[----:B------:R-:W-:Y:S01]  /*edc0*/  UIADD3 UR4, UR4, 0x34440, URZ ;  /* 0x0003444004047890 */ /* 0x000fe2000fffe03f */
[----:B--2---:R-:W-:Y:S02]  /*edd0*/  ISETP.NE.AND P3, PT, R19, RZ, PT ;  /* 0x000000ff1300720c */ /* 0x004fe40003f65270 */
[----:B------:R-:W-:Y:S01]  /*ede0*/  MOV R19, RZ ;  /* 0x000000ff00137202 */ /* 0x000fe20000000f00 */
[----:B------:R-:W-:-:S09]  /*edf0*/  UPRMT UR4, UR57, 0x654, UR4 ;  /* 0x0000065439047896 */ /* 0x000fd20008000004 */
[----:B---3--:R-:W-:Y:S01]  /*ee00*/  SYNCS.ARRIVE.TRANS64.RED.A1T0 RZ, [UR4], RZ ;  /* 0x000000ffffff79a7 */ /* 0x008fe20008100404 */
[----:B----4-:R-:W-:-:S05]  /*ee10*/  VIADD R0, R0, 0x1 ;  /* 0x0000000100007836 */ /* 0x010fca0000000000 */
[----:B------:R-:W-:-:S04]  /*ee20*/  ISETP.NE.AND P2, PT, R0, 0x8, PT ;  /* 0x000000080000780c */ /* 0x000fc80003f45270 */
[----:B------:R-:W-:Y:S02]  /*ee30*/  SEL R4, R0, RZ, P2 ;  /* 0x000000ff00047207 */ /* 0x000fe40001000000 */
[----:B------:R-:W-:-:S03]  /*ee40*/  SEL R3, RZ, 0x1, P2 ;  /* 0x00000001ff037807 */ /* 0x000fc60001000000 */
[----:B------:R1:W-:Y:S01]  /*ee50*/  STL [R1+0x200], R4 ;  /* 0x0002000401007387 */ /* 0x0003e20000100800 */
[----:B------:R-:W-:Y:S01]  /*ee60*/  LOP3.LUT R152, R152, R3, RZ, 0x3c, !PT ;  /* 0x0000000398987212 */ /* 0x000fe200078e3cff */
[----:B------:R-:W-:Y:S06]  /*ee70*/  @!P3 BRA `(.L_x_151) ;  /* 0x0000000000b8b947 */ /* 0x000fec0003800000 */
[----:B------:R-:W2:Y:S02]  /*ee80*/  LDC.64 R2, c[0x0][0x290] ;  /* 0x0000a400ff027b82 */ /* 0x000ea40000000a00 */
[----:B--2---:R-:W-:-:S06]  /*ee90*/  IMAD.WIDE R2, R18, 0xc, R2 ;  /* 0x0000000c12027825 */ /* 0x004fcc00078e0202 */
[----:B------:R-:W2:Y:S02]  /*eea0*/  LDG.E R2, desc[UR38][R2.64+0x8] ;  /* 0x0000082602027981 */ /* 0x000ea4000c1e1900 */
[----:B--2---:R-:W-:-:S13]  /*eeb0*/  R2UR UR4, R2 ;  /* 0x00000000020472ca */ /* 0x004fda00000e0000 */
[----:B------:R-:W-:-:S04]  /*eec0*/  UIADD3 UR4, UR4, 0x3f, URZ ;  /* 0x0000003f04047890 */ /* 0x000fc8000fffe03f */
[----:B------:R-:W-:-:S04]  /*eed0*/  USHF.R.S32.HI UR5, URZ, 0x1f, UR4 ;  /* 0x0000001f3f057899 */ /* 0x000fc80008011404 */
[----:B------:R-:W-:-:S04]  /*eee0*/  ULEA.HI UR5, UR5, UR4, URZ, 0x6 ;  /* 0x0000000405057291 */ /* 0x000fc8000f8f303f */
[----:B------:R-:W-:-:S04]  /*eef0*/  USHF.R.S32.HI UR5, URZ, 0x6, UR5 ;  /* 0x000000063f057899 */ /* 0x000fc80008011405 */
[----:B------:R-:W-:-:S04]  /*ef00*/  UIADD3 UR41, UR41, UR5, URZ ;  /* 0x0000000529297290 */ /* 0x000fc8000fffe03f */
[----:B------:R-:W-:Y:S02]  /*ef10*/  USHF.R.U32.HI UR4, URZ, 0x3, UR41 ;  /* 0x000000033f047899 */ /* 0x000fe40008011629 */
[----:B------:R-:W-:Y:S02]  /*ef20*/  UISETP.GT.U32.AND UP0, UPT, UR41, 0x7, UPT ;  /* 0x000000072900788c */ /* 0x000fe4000bf04070 */
[----:B------:R-:W-:Y:S02]  /*ef30*/  ULOP3.LUT UR4, UR4, 0x1, URZ, 0xc0, !UPT ;  /* 0x0000000104047892 */ /* 0x000fe4000f8ec03f */
[----:B------:R-:W-:Y:S02]  /*ef40*/  UISETP.LT.U32.AND UP0, UPT, UR5, 0x8, UP0 ;  /* 0x000000080500788c */ /* 0x000fe40008701070 */
[----:B------:R-:W-:-:S04]  /*ef50*/  UISETP.NE.U32.AND UP1, UPT, UR4, 0x1, UPT ;  /* 0x000000010400788c */ /* 0x000fc8000bf25070 */
[----:B------:R-:W-:Y:S02]  /*ef60*/  UISETP.GT.U32.AND UP1, UPT, UR5, 0x7, !UP1 ;  /* 0x000000070500788c */ /* 0x000fe4000cf24070 */
[----:B------:R-:W-:Y:S02]  /*ef70*/  USEL UR5, URZ, 0x1, !UP0 ;  /* 0x000000013f057887 */ /* 0x000fe4000c000000 */
[----:B------:R-:W-:-:S04]  /*ef80*/  USEL UR4, URZ, 0x1, !UP1 ;  /* 0x000000013f047887 */ /* 0x000fc8000c800000 */
[----:B------:R-:W-:Y:S01]  /*ef90*/  ULOP3.LUT UR42, UR4, UR42, UR5, 0x96, !UPT ;  /* 0x0000002a042a7292 */ /* 0x000fe2000f8e9605 */
[----:B------:R-:W-:Y:S11]  /*efa0*/  @!P1 BRA `(.L_x_152) ;  /* 0x0000000000049947 */ /* 0x000ff60003800000 */
[----:B------:R-:W-:Y:S01]  /*efb0*/  BPT.TRAP 0x1 ;  /* 0x000000040000795c */ /* 0x000fe20000300000 */
.L_x_152:
[----:B------:R-:W-:Y:S02]  /*efc0*/  R2UR UR4, R4 ;  /* 0x00000000040472ca */ /* 0x000fe400000e0000 */
[----:B------:R-:W-:Y:S02]  /*efd0*/  SHF.L.U32 R2, R152, 0x1f, RZ ;  /* 0x0000001f98027819 */ /* 0x000fe400000006ff */
[----:B------:R-:W-:-:S09]  /*efe0*/  LEA R0, R4, UR50, 0x4 ;  /* 0x0000003204007c11 */ /* 0x000fd2000f8e20ff */
[----:B------:R-:W-:-:S09]  /*eff0*/  ULEA UR4, UR4, UR50, 0x3 ;  /* 0x0000003204047291 */ /* 0x000fd2000f8e183f */
[----:B------:R-:W2:Y:S02]  /*f000*/  SYNCS.PHASECHK.TRANS64.TRYWAIT P2, [UR4+0x34400], R2 ;  /* 0x03440002ff0075a7 */ /* 0x000ea40008040144 */
[----:B--2---:R-:W-:Y:S05]  /*f010*/  @!P2 BRA `(.L_x_153) ;  /* 0x0000007400a8a947 */ /* 0x004fea0003800000 */
.L_x_388:
[----:B------:R3:W4:Y:S01]  /*f020*/  LDS.128 R16, [R0+0x34570] ;  /* 0x0345700000107984 */ /* 0x0007220000000c00 */
[----:B------:R-:W-:Y:S01]  /*f030*/  @!PT LDS RZ, [RZ] ;  /* 0x00000000fffff984 */ /* 0x000fe20000000800 */
[----:B------:R-:W-:Y:S01]  /*f040*/  @!PT LDS RZ, [RZ] ;  /* 0x00000000fffff984 */ /* 0x000fe20000000800 */
[----:B------:R-:W-:Y:S01]  /*f050*/  @!PT LDS RZ, [RZ] ;  /* 0x00000000fffff984 */ /* 0x000fe20000000800 */
[----:B------:R-:W-:Y:S01]  /*f060*/  @!PT LDS RZ, [RZ] ;  /* 0x00000000fffff984 */ /* 0x000fe20000000800 */
[----:B------:R5:W-:Y:S06]  /*f070*/  MEMBAR.ALL.CTA ;  /* 0x0000000000007992 */ /* 0x000bec0000008000 */
[----:B-----5:R-:W1:Y:S01]  /*f080*/  FENCE.VIEW.ASYNC.S ;  /* 0x00000000000073c6 */ /* 0x020e620000000000 */
[----:B---3--:R-:W-:Y:S05]  /*f090*/  @!P1 BRA `(.L_x_154) ;  /* 0x0000000000049947 */ /* 0x008fea0003800000 */
[----:B------:R-:W-:Y:S01]  /*f0a0*/  BPT.TRAP 0x1 ;  /* 0x000000040000795c */ /* 0x000fe20000300000 */
.L_x_154:
[----:B------:R-:W3:Y:S01]  /*f0b0*/  LDL.LU R0, [R1+0x200] ;  /* 0x0002000001007983 */ /* 0x000ee20000300800 */
[----:B------:R-:W-:Y:S02]  /*f0c0*/  UIADD3 UR4, UR4, 0x34440, URZ ;  /* 0x0003444004047890 */ /* 0x000fe4000fffe03f */
[----:B------:R-:W-:Y:S02]  /*f0d0*/  ULOP3.LUT UR41, UR41, 0x7, URZ, 0xc0, !UPT ;  /* 0x0000000729297892 */ /* 0x000fe4000f8ec03f */
[----:B------:R-:W-:-:S09]  /*f0e0*/  UPRMT UR4, UR57, 0x654, UR4 ;  /* 0x0000065439047896 */ /* 0x000fd20008000004 */
[----:B-1----:R-:W-:Y:S01]  /*f0f0*/  SYNCS.ARRIVE.TRANS64.RED.A1T0 RZ, [UR4], RZ ;  /* 0x000000ffffff79a7 */ /* 0x002fe20008100404 */
[----:B---3--:R-:W-:-:S05]  /*f100*/  VIADD R0, R0, 0x1 ;  /* 0x0000000100007836 */ /* 0x008fca0000000000 */
[----:B------:R-:W-:-:S04]  /*f110*/  ISETP.NE.AND P1, PT, R0, 0x8, PT ;  /* 0x000000080000780c */ /* 0x000fc80003f25270 */
[----:B------:R-:W-:Y:S02]  /*f120*/  SEL R0, R0, RZ, P1 ;  /* 0x000000ff00007207 */ /* 0x000fe40000800000 */
[----:B--2---:R-:W-:-:S03]  /*f130*/  SEL R3, RZ, 0x1, P1 ;  /* 0x00000001ff037807 */ /* 0x004fc60000800000 */
[----:B------:R2:W-:Y:S01]  /*f140*/  STL [R1+0x200], R0 ;  /* 0x0002000001007387 */ /* 0x0005e20000100800 */
[----:B------:R-:W-:-:S07]  /*f150*/  LOP3.LUT R152, R152, R3, RZ, 0x3c, !PT ;  /* 0x0000000398987212 */ /* 0x000fce00078e3cff */
.L_x_151:
[----:B----4-:R-:W-:Y:S02]  /*f160*/  ISETP.NE.AND P1, PT, R19, RZ, PT ;  /* 0x000000ff1300720c */ /* 0x010fe40003f25270 */
[CC--:B------:R-:W-:Y:S02]  /*f170*/  ISETP.NE.AND P2, PT, R155.reuse, R18.reuse, PT ;  /* 0x000000129b00720c */ /* 0x0c0fe40003f45270 */
[----:B------:R-:W-:-:S13]  /*f180*/  ISETP.EQ.OR P3, PT, R155, R18, !P1 ;  /* 0x000000129b00720c */ /* 0x000fda0004f62670 */
[----:B------:R-:W-:Y:S05]  /*f190*/  @P3 BRA `(.L_x_155) ;  /* 0x0000000000fc3947 */ /* 0x000fea0003800000 */
[----:B------:R-:W-:-:S13]  /*f1a0*/  ISETP.NE.AND P3, PT, RZ, UR43, PT ;  /* 0x0000002bff007c0c */ /* 0x000fda000bf65270 */
[----:B------:R-:W-:Y:S05]  /*f1b0*/  @P3 BRA `(.L_x_155) ;  /* 0x0000000000f43947 */ /* 0x000fea0003800000 */
[----:B--2---:R-:W2:Y:S01]  /*f1c0*/  S2R R0, SR_LANEID ;  /* 0x0000000000007919 */ /* 0x004ea20000000000 */
[----:B------:R-:W-:Y:S01]  /*f1d0*/  ELECT P3, URZ, PT ;  /* 0x00000000003f782f */ /* 0x000fe20003860000 */
[----:B------:R-:W-:Y:S01]  /*f1e0*/  BSSY B0, `(.L_x_156) ;  /* 0x000002f000007945 */ /* 0x000fe20003800000 */
[----:B--2---:R-:W-:-:S11]  /*f1f0*/  SHF.L.U32 R15, R0, 0x2, RZ ;  /* 0x00000002000f7819 */ /* 0x004fd600000006ff */
[----:B------:R-:W-:Y:S05]  /*f200*/  @!P3 BRA `(.L_x_157) ;  /* 0x0000000000b0b947 */ /* 0x000fea0003800000 */
[----:B------:R-:W-:Y:S01]  /*f210*/  IMAD.SHL.U32 R0, R18, 0x8, RZ ;  /* 0x0000000812007824 */ /* 0x000fe200078e00ff */
[----:B------:R-:W-:Y:S01]  /*f220*/  SHF.R.S32.HI R3, RZ, 0x1f, R18 ;  /* 0x0000001fff037819 */ /* 0x000fe20000011412 */
[----:B------:R-:W-:-:S03]  /*f230*/  ULDC.64 UR4, c[0x0][0x820] ;  /* 0x0002080000047ab9 */ /* 0x000fc60000000a00 */
[----:B------:R-:W-:Y:S02]  /*f240*/  SHF.L.U64.HI R8, R18, 0x3, R3 ;  /* 0x0000000312087819 */ /* 0x000fe40000010203 */
[----:B-1----:R-:W-:Y:S01]  /*f250*/  IADD3 R4, P3, R0, UR4, RZ ;  /* 0x0000000400047c10 */ /* 0x002fe2000ff7e0ff */
[----:B------:R-:W1:Y:S03]  /*f260*/  LDC.64 R2, c[0x0][0x290] ;  /* 0x0000a400ff027b82 */ /* 0x000e660000000a00 */
[----:B------:R-:W-:Y:S01]  /*f270*/  IADD3.X R5, R8, UR5, RZ, P3, !PT ;  /* 0x0000000508057c10 */ /* 0x000fe20009ffe4ff */
[----:B------:R-:W-:-:S05]  /*f280*/  ULDC.64 UR4, c[0x0][0x818] ;  /* 0x0002060000047ab9 */ /* 0x000fca0000000a00 */
[----:B------:R-:W2:Y:S01]  /*f290*/  LDG.E.64 R4, desc[UR38][R4.64] ;  /* 0x0000002604047981 */ /* 0x000ea2000c1e1b00 */
[----:B-1----:R-:W-:Y:S01]  /*f2a0*/  IMAD.WIDE R6, R18, 0xc, R2 ;  /* 0x0000000c12067825 */ /* 0x002fe200078e0202 */
[----:B------:R-:W-:Y:S02]  /*f2b0*/  IADD3 R2, P3, R0, UR4, RZ ;  /* 0x0000000400027c10 */ /* 0x000fe4000ff7e0ff */
[----:B------:R-:W1:Y:S02]  /*f2c0*/  LDS R0, [UR52+0x1c] ;  /* 0x00001c34ff007984 */ /* 0x000e640008000800 */
[----:B------:R-:W-:Y:S02]  /*f2d0*/  IADD3.X R3, R8, UR5, RZ, P3, !PT ;  /* 0x0000000508037c10 */ /* 0x000fe40009ffe4ff */
[----:B------:R-:W3:Y:S04]  /*f2e0*/  LDG.E R12, desc[UR38][R6.64] ;  /* 0x00000026060c7981 */ /* 0x000ee8000c1e1900 */
[----:B------:R4:W5:Y:S04]  /*f2f0*/  LDG.E R13, desc[UR38][R6.64+0x4] ;  /* 0x00000426060d7981 */ /* 0x000968000c1e1900 */
[----:B------:R-:W5:Y:S01]  /*f300*/  LDG.E.64 R2, desc[UR38][R2.64] ;  /* 0x0000002602027981 */ /* 0x000f62000c1e1b00 */
[----:B------:R-:W-:-:S03]  /*f310*/  MOV R8, UR52 ;  /* 0x0000003400087c02 */ /* 0x000fc60008000f00 */
[----:B------:R-:W-:Y:S01]  /*f320*/  STS [UR52+0x30], RZ ;  /* 0x000030ffff007988 */ /* 0x000fe20008000834 */
[----:B------:R-:W-:Y:S02]  /*f330*/  SHF.R.U64 R8, R8, 0x4, RZ ;  /* 0x0000000408087819 */ /* 0x000fe400000012ff */
[----:B----4-:R-:W-:-:S03]  /*f340*/  CS2R R6, SRZ ;  /* 0x0000000000067805 */ /* 0x010fc6000001ff00 */
[----:B------:R-:W-:Y:S04]  /*f350*/  STS [UR52+0x10], R8 ;  /* 0x00001008ff007988 */ /* 0x000fe80008000834 */
[----:B------:R-:W-:Y:S01]  /*f360*/  STS [UR52+0x14], R8 ;  /* 0x00001408ff007988 */ /* 0x000fe20008000834 */
[C---:B--2---:R-:W-:Y:S01]  /*f370*/  SHF.L.U64.HI R11, R4.reuse, 0x1, R5 ;  /* 0x00000001040b7819 */ /* 0x044fe20000010205 */
[----:B------:R-:W-:-:S03]  /*f380*/  IMAD.SHL.U32 R10, R4, 0x2, RZ ;  /* 0x00000002040a7824 */ /* 0x000fc600078e00ff */
[----:B------:R-:W-:Y:S02]  /*f390*/  LOP3.LUT R11, R11, 0x1fffffff, RZ, 0xc0, !PT ;  /* 0x1fffffff0b0b7812 */ /* 0x000fe400078ec0ff */
[----:B------:R-:W-:Y:S02]  /*f3a0*/  LOP3.LUT R10, R10, 0xfffffffe, RZ, 0xc0, !PT ;  /* 0xfffffffe0a0a7812 */ /* 0x000fe400078ec0ff */
[--C-:B------:R-:W-:Y:S02]  /*f3b0*/  SHF.R.U32.HI R5, RZ, 0x4, R11.reuse ;  /* 0x00000004ff057819 */ /* 0x100fe4000001160b */
[----:B------:R-:W-:Y:S02]  /*f3c0*/  SHF.R.U64 R10, R10, 0x4, R11 ;  /* 0x000000040a0a7819 */ /* 0x000fe4000000120b */
[----:B-1----:R-:W-:-:S03]  /*f3d0*/  LOP3.LUT R0, R0, 0xf, R5, 0xb8, !PT ;  /* 0x0000000f00007812 */ /* 0x002fc600078eb805 */
[----:B------:R-:W-:Y:S04]  /*f3e0*/  STS [UR52+0xc], R10 ;  /* 0x00000c0aff007988 */ /* 0x000fe80008000834 */
[----:B------:R-:W-:Y:S01]  /*f3f0*/  STS [UR52+0x1c], R0 ;  /* 0x00001c00ff007988 */ /* 0x000fe20008000834 */
[----:B---3--:R-:W-:-:S03]  /*f400*/  IADD3 R4, R12, -0x1, RZ ;  /* 0xffffffff0c047810 */ /* 0x008fc60007ffe0ff */
[----:B------:R-:W1:Y:S04]  /*f410*/  LDS R5, [UR52+0x1c] ;  /* 0x00001c34ff057984 */ /* 0x000e680008000800 */
[----:B-----5:R-:W-:Y:S01]  /*f420*/  STS.64 [UR52], R2 ;  /* 0x00000002ff007988 */ /* 0x020fe20008000a34 */
[----:B-1----:R-:W-:-:S05]  /*f430*/  LOP3.LUT R5, R5, 0xf0, RZ, 0xb8, !PT ;  /* 0x000000f005057812 */ /* 0x002fca00078eb8ff */
[----:B------:R1:W-:Y:S04]  /*f440*/  STS [UR52+0x1c], R5 ;  /* 0x00001c05ff007988 */ /* 0x0003e80008000834 */
[----:B------:R-:W2:Y:S01]  /*f450*/  LDS R9, [UR52+0x1c] ;  /* 0x00001c34ff097984 */ /* 0x000ea20008000800 */
[----:B-1----:R-:W-:-:S05]  /*f460*/  VIADD R5, R13, 0xffffffff ;  /* 0xffffffff0d057836 */ /* 0x002fca0000000000 */
[----:B------:R-:W-:Y:S01]  /*f470*/  STS.128 [UR52+0x20], R4 ;  /* 0x00002004ff007988 */ /* 0x000fe20008000c34 */
[----:B--2---:R-:W-:-:S05]  /*f480*/  LOP3.LUT R9, R9, 0xf00, RZ, 0xb8, !PT ;  /* 0x00000f0009097812 */ /* 0x004fca00078eb8ff */
[----:B------:R-:W-:Y:S04]  /*f490*/  STS.64 [UR52+0x18], R8 ;  /* 0x00001808ff007988 */ /* 0x000fe80008000a34 */
[----:B------:R-:W1:Y:S02]  /*f4a0*/  LDS R14, [UR52+0x1c] ;  /* 0x00001c34ff0e7984 */ /* 0x000e640008000800 */
[----:B-1----:R-:W-:-:S05]  /*f4b0*/  LOP3.LUT R0, R14, 0xf000, RZ, 0xb8, !PT ;  /* 0x0000f0000e007812 */ /* 0x002fca00078eb8ff */
[----:B------:R2:W-:Y:S02]  /*f4c0*/  STS [UR52+0x1c], R0 ;  /* 0x00001c00ff007988 */ /* 0x0005e40008000834 */
.L_x_157:
[----:B------:R-:W-:Y:S05]  /*f4d0*/  BSYNC B0 ;  /* 0x0000000000007941 */ /* 0x000fea0003800000 */
.L_x_156:
[----:B------:R-:W-:Y:S01]  /*f4e0*/  NOP ;  /* 0x0000000000007918 */ /* 0x000fe20000000000 */
[----:B------:R3:W4:Y:S01]  /*f4f0*/  LDS R5, [R15+UR52] ;  /* 0x000000340f057984 */ /* 0x0007220008000800 */
[----:B------:R-:W-:Y:S02]  /*f500*/  ELECT P3, URZ, PT ;  /* 0x00000000003f782f */ /* 0x000fe40003860000 */
[----:B------:R-:W-:Y:S01]  /*f510*/  IADD3 R2, P4, R15, UR36, RZ ;  /* 0x000000240f027c10 */ /* 0x000fe2000ff9e0ff */
[----:B------:R-:W-:Y:S03]  /*f520*/  BSSY B0, `(.L_x_158) ;  /* 0x0000005000007945 */ /* 0x000fe60003800000 */
[----:B------:R-:W-:-:S07]  /*f530*/  IADD3.X R3, RZ, UR37, RZ, P4, !PT ;  /* 0x00000025ff037c10 */ /* 0x000fce000a7fe4ff */
[----:B---3--:R-:W-:Y:S05]  /*f540*/  @!P3 BRA `(.L_x_159) ;  /* 0x000000000008b947 */ /* 0x008fea0003800000 */
[----:B------:R0:W-:Y:S01]  /*f550*/  UTMACMDFLUSH ;  /* 0x00000000000079b7 */ /* 0x0001e20000000000 */
[----:B------:R-:W-:-:S04]  /*f560*/  DEPBAR.LE SB0, 0x0 ;  /* 0x000080000000791a */ /* 0x000fc80000000000 */
.L_x_159:
[----:B------:R-:W-:Y:S05]  /*f570*/  BSYNC B0 ;  /* 0x0000000000007941 */ /* 0x000fea0003800000 */
.L_x_158:
[----:B----4-:R3:W5:Y:S02]  /*f580*/  ATOMG.E.EXCH.STRONG.GPU PT, RZ, [R2], R5 ;  /* 0x0000000502ff73a8 */ /* 0x01076400041ee100 */
.L_x_155:
[----:B------:R-:W-:-:S04]  /*f590*/  DEPBAR.LE SB0, 0x0 ;  /* 0x000080000000791a */ /* 0x000fc80000000000 */
[----:B------:R-:W-:Y:S05]  /*f5a0*/  @!P0 BRA `(.L_x_160) ;  /* 0x0000000000048947 */ /* 0x000fea0003800000 */
[----:B------:R-:W-:Y:S01]  /*f5b0*/  BPT.TRAP 0x1 ;  /* 0x000000040000795c */ /* 0x000fe20000300000 */
.L_x_160:
[----:B--2---:R-:W-:Y:S01]  /*f5c0*/  IMAD.U32 R0, RZ, RZ, UR54 ;  /* 0x00000036ff007e24 */ /* 0x004fe2000f8e00ff */
[----:B-----5:R-:W-:Y:S01]  /*f5d0*/  SYNCS.ARRIVE.TRANS64.RED.A1T0 RZ, [UR10], RZ ;  /* 0x000000ffffff79a7 */ /* 0x020fe2000810040a */
[----:B------:R-:W-:Y:S02]  /*f5e0*/  SEL R7, RZ, 0x1, !P2 ;  /* 0x00000001ff077807 */ /* 0x000fe40005000000 */
[----:B------:R-:W-:Y:S01]  /*f5f0*/  LOP3.LUT R153, R153, 0x1, RZ, 0x3c, !PT ;  /* 0x0000000199997812 */ /* 0x000fe200078e3cff */
[----:B------:R2:W-:Y:S01]  /*f600*/  SYNCS.ARRIVE.TRANS64.A1T0 RZ, [R0+UR51], RZ ;  /* 0x000000ff00ff79a7 */ /* 0x0005e20008100033 */
[----:B------:R-:W-:Y:S05]  /*f610*/  @P1 BRA `(.L_x_161) ;  /* 0xffffff4800101947 */ /* 0x000fea000383ffff */
[----:B------:R-:W-:Y:S05]  /*f620*/  EXIT ;  /* 0x000000000000794d */ /* 0x000fea0003800000 */
.L_x_28:
[----:B------:R-:W-:-:S08]  /*f630*/  NOP ;  /* 0x0000000000007918 */ /* 0x000fd00000000000 */
[----:B----45:R-:W1:-:S00]  /*f640*/  USETMAXREG.DEALLOC.CTAPOOL 0x28 ;  /* 0x00000028000079c8 */ /* 0x030e4000080e0500 */
[----:B------:R-:W-:-:S06]  /*f650*/  UISETP.NE.AND UP1, UPT, UR43, 0x3, UPT ;  /* 0x000000032b00788c */ /* 0x000fcc000bf25270 */
[----:B------:R-:W-:-:S13]  /*f660*/  PLOP3.LUT P1, PT, PT, PT, UP1, 0x80, 0x0 ;  /* 0x000000000000781c */ /* 0x000fda0003f2f018 */
[----:B-1----:R-:W-:Y:S05]  /*f670*/  @!P1 BRA `(.L_x_162) ;  /* 0x0000004400149947 */ /* 0x002fea0003800000 */
[----:B------:R-:W-:-:S13]  /*f680*/  ISETP.NE.AND P0, PT, RZ, UR43, PT ;  /* 0x0000002bff007c0c */ /* 0x000fda000bf05270 */
[----:B------:R-:W-:Y:S05]  /*f690*/  @!P0 BRA `(.L_x_163) ;  /* 0x0000002400a88947 */ /* 0x000fea0003800000 */
[----:B------:R-:W-:-:S06]  /*f6a0*/  UISETP.NE.AND UP0, UPT, UR43, 0x2, UPT ;  /* 0x000000022b00788c */ /* 0x000fcc000bf05270 */
[----:B------:R-:W-:-:S13]  /*f6b0*/  PLOP3.LUT P0, PT, PT, PT, UP0, 0x80, 0x0 ;  /* 0x000000000000781c */ /* 0x000fda0003f0f008 */
[----:B--2---:R-:W-:Y:S05]  /*f6c0*/  @P0 EXIT ;  /* 0x000000000000094d */ /* 0x004fea0003800000 */
[----:B------:R-:W1:Y:S01]  /*f6d0*/  S2UR UR4, SR_CTAID.Y ;  /* 0x00000000000479c3 */ /* 0x000e620000002600 */
[----:B------:R-:W-:Y:S01]  /*f6e0*/  ELECT P0, URZ, PT ;  /* 0x00000000003f782f */ /* 0x000fe20003800000 */
[----:B------:R-:W-:Y:S01]  /*f6f0*/  BSSY B0, `(.L_x_164) ;  /* 0x000001f000007945 */ /* 0x000fe20003800000 */
[----:B-1----:R-:W-:-:S11]  /*f700*/  UIMAD UR4, UR4, UR60, UR53 ;  /* 0x0000003c040472a4 */ /* 0x002fd6000f8e0235 */
[----:B------:R-:W-:Y:S05]  /*f710*/  @!P0 BRA `(.L_x_165) ;  /* 0x0000000000708947 */ /* 0x000fea0003800000 */
[----:B------:R1:W-:Y:S01]  /*f720*/  STL [R1+0x204], R13 ;  /* 0x0002040d01007387 */ /* 0x0003e20000100800 */
[----:B------:R-:W2:Y:S01]  /*f730*/  LDC.64 R14, c[0x0][0x618] ;  /* 0x00018600ff0e7b82 */ /* 0x000ea20000000a00 */
[----:B------:R-:W-:Y:S02]  /*f740*/  UMOV UR5, 0x400 ;  /* 0x0000040000057882 */ /* 0x000fe40000000000 */
[----:B------:R-:W-:-:S05]  /*f750*/  ULEA UR5, UR58, UR5, 0x18 ;  /* 0x000000053a057291 */ /* 0x000fca000f8ec03f */
[----:B------:R-:W3:Y:S08]  /*f760*/  LDC.64 R4, c[0x0][0x600] ;  /* 0x00018000ff047b82 */ /* 0x000ef00000000a00 */
[----:B-1----:R-:W2:Y:S08]  /*f770*/  LDC.64 R12, c[0x0][0x610] ;  /* 0x00018400ff0c7b82 */ /* 0x002eb00000000a00 */
[----:B------:R-:W3:Y:S08]  /*f780*/  LDC.64 R6, c[0x0][0x608] ;  /* 0x00018200ff067b82 */ /* 0x000ef00000000a00 */
[----:B------:R-:W1:Y:S01]  /*f790*/  LDC.64 R32, c[0x0][0x620] ;  /* 0x00018800ff207b82 */ /* 0x000e620000000a00 */
[----:B--2---:R2:W-:Y:S07]  /*f7a0*/  STS.128 [UR5+0x34710], R12 ;  /* 0x0347100cff007988 */ /* 0x0045ee0008000c05 */
[----:B------:R-:W1:Y:S01]  /*f7b0*/  LDC.64 R34, c[0x0][0x628] ;  /* 0x00018a00ff227b82 */ /* 0x000e620000000a00 */
[----:B---3--:R3:W-:Y:S07]  /*f7c0*/  STS.128 [UR5+0x34700], R4 ;  /* 0x03470004ff007988 */ /* 0x0087ee0008000c05 */
[----:B------:R-:W4:Y:S01]  /*f7d0*/  LDC.64 R28, c[0x0][0x630] ;  /* 0x00018c00ff1c7b82 */ /* 0x000f220000000a00 */
[----:B--2---:R2:W5:Y:S07]  /*f7e0*/  LDL.LU R13, [R1+0x204] ;  /* 0x00020400010d7983 */ /* 0x00456e0000300800 */
[----:B------:R-:W4:Y:S08]  /*f7f0*/  LDC.64 R30, c[0x0][0x638] ;  /* 0x00018e00ff1e7b82 */ /* 0x000f300000000a00 */
[----:B------:R-:W2:Y:S08]  /*f800*/  LDC.64 R24, c[0x0][0x640] ;  /* 0x00019000ff187b82 */ /* 0x000eb00000000a00 */
[----:B------:R-:W2:Y:S08]  /*f810*/  LDC.64 R26, c[0x0][0x648] ;  /* 0x00019200ff1a7b82 */ /* 0x000eb00000000a00 */
[----:B------:R-:W2:Y:S08]  /*f820*/  LDC.64 R20, c[0x0][0x650] ;  /* 0x00019400ff147b82 */ /* 0x000eb00000000a00 */
[----:B------:R-:W2:Y:S08]  /*f830*/  LDC.64 R22, c[0x0][0x658] ;  /* 0x00019600ff167b82 */ /* 0x000eb00000000a00 */
[----:B------:R-:W2:Y:S08]  /*f840*/  LDC.64 R8, c[0x0][0x660] ;  /* 0x00019800ff087b82 */ /* 0x000eb00000000a00 */
[----:B------:R-:W2:Y:S08]  /*f850*/  LDC.64 R10, c[0x0][0x668] ;  /* 0x00019a00ff0a7b82 */ /* 0x000eb00000000a00 */
[----:B---3--:R-:W3:Y:S08]  /*f860*/  LDC.64 R4, c[0x0][0x670] ;  /* 0x00019c00ff047b82 */ /* 0x008ef00000000a00 */
[----:B------:R-:W3:Y:S01]  /*f870*/  LDC.64 R6, c[0x0][0x678] ;  /* 0x00019e00ff067b82 */ /* 0x000ee20000000a00 */
[----:B-1----:R1:W-:Y:S04]  /*f880*/  STS.128 [UR5+0x34720], R32 ;  /* 0x03472020ff007988 */ /* 0x0023e80008000c05 */
[----:B----4-:R1:W-:Y:S04]  /*f890*/  STS.128 [UR5+0x34730], R28 ;  /* 0x0347301cff007988 */ /* 0x0103e80008000c05 */
[----:B--2---:R1:W-:Y:S04]  /*f8a0*/  STS.128 [UR5+0x34740], R24 ;  /* 0x03474018ff007988 */ /* 0x0043e80008000c05 */
[----:B------:R1:W-:Y:S04]  /*f8b0*/  STS.128 [UR5+0x34750], R20 ;  /* 0x03475014ff007988 */ /* 0x0003e80008000c05 */
[----:B------:R1:W-:Y:S04]  /*f8c0*/  STS.128 [UR5+0x34760], R8 ;  /* 0x03476008ff007988 */ /* 0x0003e80008000c05 */
[----:B---3--:R1:W-:Y:S02]  /*f8d0*/  STS.128 [UR5+0x34770], R4 ;  /* 0x03477004ff007988 */ /* 0x0083e40008000c05 */
.L_x_165:
[----:B------:R-:W-:Y:S05]  /*f8e0*/  BSYNC B0 ;  /* 0x0000000000007941 */ /* 0x000fea0003800000 */
.L_x_164:
[----:B------:R-:W-:Y:S01]  /*f8f0*/  ELECT P0, URZ, PT ;  /* 0x00000000003f782f */ /* 0x000fe20003800000 */
[----:B------:R-:W-:Y:S01]  /*f900*/  NOP ;  /* 0x0000000000007918 */ /* 0x000fe20000000000 */
[----:B------:R-:W-:Y:S01]  /*f910*/  ULDC UR5, c[0x0][0x884] ;  /* 0x0002210000057ab9 */ /* 0x000fe20000000800 */
[----:B------:R-:W-:Y:S01]  /*f920*/  ULDC.64 UR8, c[0x0][0x800] ;  /* 0x0002000000087ab9 */ /* 0x000fe20000000a00 */
[----:B------:R-:W-:Y:S01]  /*f930*/  ULEA UR4, UR5, UR4, 0x1 ;  /* 0x0000000405047291 */ /* 0x000fe2000f8e083f */
[----:B------:R-:W-:Y:S03]  /*f940*/  BSSY B0, `(.L_x_166) ;  /* 0x0000033000007945 */ /* 0x000fe60003800000 */
[----:B------:R-:W-:-:S05]  /*f950*/  UIMAD.WIDE UR8, UR4, 0x80, UR8 ;  /* 0x00000080040878a5 */ /* 0x000fca000f8e0208 */
[----:B------:R-:W-:Y:S07]  /*f960*/  @!P0 BRA `(.L_x_167) ;  /* 0x0000000000c08947 */ /* 0x000fee0003800000 */
[----:B------:R-:W-:Y:S01]  /*f970*/  ULDC.64 UR4, c[0x0][0x808] ;  /* 0x0002020000047ab9 */ /* 0x000fe20000000a00 */
[----:B------:R-:W-:Y:S01]  /*f980*/  ULDC.64 UR6, c[0x0][0x810] ;  /* 0x0002040000067ab9 */ /* 0x000fe20000000a00 */
[----:B------:R-:W-:Y:S02]  /*f990*/  ISETP.NE.U32.AND P0, PT, RZ, UR4, PT ;  /* 0x00000004ff007c0c */ /* 0x000fe4000bf05070 */
[----:B------:R-:W-:Y:S02]  /*f9a0*/  ISETP.NE.U32.AND P1, PT, RZ, UR6, PT ;  /* 0x00000006ff007c0c */ /* 0x000fe4000bf25070 */
[----:B------:R-:W-:Y:S02]  /*f9b0*/  ISETP.NE.AND.EX P0, PT, RZ, UR5, PT, P0 ;  /* 0x00000005ff007c0c */ /* 0x000fe4000bf05300 */
[----:B------:R-:W-:-:S11]  /*f9c0*/  ISETP.NE.AND.EX P1, PT, RZ, UR7, PT, P1 ;  /* 0x00000007ff007c0c */ /* 0x000fd6000bf25310 */
[----:B------:R-:W-:Y:S05]  /*f9d0*/  @!P0 BRA `(.L_x_168) ;  /* 0x0000000000188947 */ /* 0x000fea0003800000 */
[----:B------:R-:W2:Y:S02]  /*f9e0*/  LDC.64 R2, c[0x0][0x808] ;  /* 0x00020200ff027b82 */ /* 0x000ea40000000a00 */
[----:B--2---:R-:W-:-:S06]  /*f9f0*/  IMAD.WIDE R2, R18, 0x8, R2 ;  /* 0x0000000812027825 */ /* 0x004fcc00078e0202 */
[----:B------:R-:W2:Y:S01]  /*fa00*/  LDG.E.64 R2, desc[UR38][R2.64] ;  /* 0x0000002602027981 */ /* 0x000ea2000c1e1b00 */
[----:B------:R-:W-:Y:S02]  /*fa10*/  UMOV UR4, 0x400 ;  /* 0x0000040000047882 */ /* 0x000fe40000000000 */
[----:B------:R-:W-:-:S09]  /*fa20*/  ULEA UR4, UR58, UR4, 0x18 ;  /* 0x000000043a047291 */ /* 0x000fd2000f8ec03f */
[----:B--2---:R2:W-:Y:S03]  /*fa30*/  STS.64 [UR4+0x34700], R2 ;  /* 0x03470002ff007988 */ /* 0x0045e60008000a04 */
.L_x_168:
[----:B------:R-:W-:Y:S05]  /*fa40*/  @!P1 BRA `(.L_x_167) ;  /* 0x0000000000889947 */ /* 0x000fea0003800000 */
[----:B--2---:R-:W2:Y:S02]  /*fa50*/  LDC.64 R2, c[0x0][0x810] ;  /* 0x00020400ff027b82 */ /* 0x004ea40000000a00 */
[----:B--2---:R-:W-:-:S06]  /*fa60*/  IMAD.WIDE R2, R18, 0x8, R2 ;  /* 0x0000000812027825 */ /* 0x004fcc00078e0202 */
[----:B------:R-:W2:Y:S01]  /*fa70*/  LDG.E.64 R2, desc[UR38][R2.64] ;  /* 0x0000002602027981 */ /* 0x000ea2000c1e1b00 */
[----:B------:R-:W-:Y:S01]  /*fa80*/  UMOV UR4, 0x400 ;  /* 0x0000040000047882 */ /* 0x000fe20000000000 */
[----:B-1---5:R-:W-:Y:S01]  /*fa90*/  IADD3 R4, R13, -0x1, RZ ;  /* 0xffffffff0d047810 */ /* 0x022fe20007ffe0ff */
[----:B------:R-:W-:-:S04]  /*faa0*/  ULEA UR4, UR58, UR4, 0x18 ;  /* 0x000000043a047291 */ /* 0x000fc8000f8ec03f */
[----:B------:R-:W-:-:S05]  /*fab0*/  UIADD3 UR5, UR4, 0x34700, URZ ;  /* 0x0003470004057890 */ /* 0x000fca000fffe03f */
[----:B------:R-:W1:Y:S01]  /*fac0*/  LDS R0, [UR4+0x3471c] ;  /* 0x03471c04ff007984 */ /* 0x000e620008000800 */
[----:B------:R-:W-:-:S03]  /*fad0*/  MOV R8, UR5 ;  /* 0x0000000500087c02 */ /* 0x000fc60008000f00 */
[----:B------:R-:W-:Y:S01]  /*fae0*/  STS [UR4+0x34730], RZ ;  /* 0x034730ffff007988 */ /* 0x000fe20008000804 */
[----:B------:R-:W-:-:S05]  /*faf0*/  SHF.R.U64 R8, R8, 0x4, RZ ;  /* 0x0000000408087819 */ /* 0x000fca00000012ff */
        /* <DEDUP_REMOVED lines=8> */
[----:B-1----:R-:W-:Y:S01]  /*fb80*/  LOP3.LUT R0, R0, 0xf, R5, 0xb8, !PT ;  /* 0x0000000f00007812 */ /* 0x002fe200078eb805 */
[----:B------:R-:W-:Y:S02]  /*fb90*/  VIADD R5, R19, 0xffffffff ;  /* 0xffffffff13057836 */ /* 0x000fe40000000000 */
[----:B------:R-:W-:Y:S04]  /*fba0*/  STS [UR4+0x3470c], R2 ;  /* 0x03470c02ff007988 */ /* 0x000fe80008000804 */
[----:B------:R-:W-:Y:S04]  /*fbb0*/  STS [UR4+0x3471c], R0 ;  /* 0x03471c00ff007988 */ /* 0x000fe80008000804 */
[----:B------:R-:W1:Y:S02]  /*fbc0*/  LDS R6, [UR4+0x3471c] ;  /* 0x03471c04ff067984 */ /* 0x000e640008000800 */
[----:B-1----:R-:W-:-:S05]  /*fbd0*/  LOP3.LUT R6, R6, 0xf0, RZ, 0xb8, !PT ;  /* 0x000000f006067812 */ /* 0x002fca00078eb8ff */
[----:B------:R1:W-:Y:S04]  /*fbe0*/  STS [UR4+0x3471c], R6 ;  /* 0x03471c06ff007988 */ /* 0x0003e80008000804 */
[----:B------:R-:W2:Y:S01]  /*fbf0*/  LDS R9, [UR4+0x3471c] ;  /* 0x03471c04ff097984 */ /* 0x000ea20008000800 */
[----:B-1----:R-:W-:-:S05]  /*fc00*/  CS2R R6, SRZ ;  /* 0x0000000000067805 */ /* 0x002fca000001ff00 */
[----:B------:R-:W-:Y:S01]  /*fc10*/  STS.128 [UR4+0x34720], R4 ;  /* 0x03472004ff007988 */ /* 0x000fe20008000c04 */
[----:B--2---:R-:W-:-:S05]  /*fc20*/  LOP3.LUT R9, R9, 0xf00, RZ, 0xb8, !PT ;  /* 0x00000f0009097812 */ /* 0x004fca00078eb8ff */
[----:B------:R-:W-:Y:S04]  /*fc30*/  STS.64 [UR4+0x34718], R8 ;  /* 0x03471808ff007988 */ /* 0x000fe80008000a04 */
[----:B------:R-:W1:Y:S02]  /*fc40*/  LDS R3, [UR4+0x3471c] ;  /* 0x03471c04ff037984 */ /* 0x000e640008000800 */
[----:B-1----:R-:W-:-:S05]  /*fc50*/  LOP3.LUT R0, R3, 0xf000, RZ, 0xb8, !PT ;  /* 0x0000f00003007812 */ /* 0x002fca00078eb8ff */
[----:B------:R3:W-:Y:S02]  /*fc60*/  STS [UR4+0x3471c], R0 ;  /* 0x03471c00ff007988 */ /* 0x0007e40008000804 */
.L_x_167:
[----:B------:R-:W-:Y:S05]  /*fc70*/  BSYNC B0 ;  /* 0x0000000000007941 */ /* 0x000fea0003800000 */
.L_x_166:
[----:B---3--:R-:W3:Y:S01]  /*fc80*/  S2R R0, SR_LANEID ;  /* 0x0000000000007919 */ /* 0x008ee20000000000 */
[----:B------:R-:W-:Y:S01]  /*fc90*/  ELECT P0, URZ, PT ;  /* 0x00000000003f782f */ /* 0x000fe20003800000 */
[----:B------:R-:W-:Y:S01]  /*fca0*/  NOP ;  /* 0x0000000000007918 */ /* 0x000fe20000000000 */
[----:B------:R-:W-:Y:S11]  /*fcb0*/  BSSY B0, `(.L_x_169) ;  /* 0x0000004000007945 */ /* 0x000ff60003800000 */
[----:B------:R-:W-:Y:S05]  /*fcc0*/  @!P0 BRA `(.L_x_170) ;  /* 0x0000000000088947 */ /* 0x000fea0003800000 */
[----:B------:R0:W-:Y:S01]  /*fcd0*/  UTMACMDFLUSH ;  /* 0x00000000000079b7 */ /* 0x0001e20000000000 */
[----:B------:R-:W-:-:S04]  /*fce0*/  DEPBAR.LE SB0, 0x0 ;  /* 0x000080000000791a */ /* 0x000fc80000000000 */
.L_x_170:
[----:B------:R-:W-:Y:S05]  /*fcf0*/  BSYNC B0 ;  /* 0x0000000000007941 */ /* 0x000fea0003800000 */
.L_x_169:
[----:B------:R-:W-:Y:S01]  /*fd00*/  UMOV UR6, 0x400 ;  /* 0x0000040000067882 */ /* 0x000fe20000000000 */
[----:B-1-3--:R-:W-:Y:S01]  /*fd10*/  SHF.L.U32 R4, R0, 0x2, RZ ;  /* 0x0000000200047819 */ /* 0x00afe200000006ff */
[----:B------:R-:W-:-:S03]  /*fd20*/  ULEA UR6, UR58, UR6, 0x18 ;  /* 0x000000063a067291 */ /* 0x000fc6000f8ec03f */
[----:B--2---:R-:W-:Y:S01]  /*fd30*/  IADD3 R2, P0, R4, UR8, RZ ;  /* 0x0000000804027c10 */ /* 0x004fe2000ff1e0ff */
[----:B------:R-:W-:Y:S01]  /*fd40*/  UIADD3 UR5, UR6, 0x34700, URZ ;  /* 0x0003470006057890 */ /* 0x000fe2000fffe03f */
[----:B------:R-:W-:-:S03]  /*fd50*/  MOV R0, RZ ;  /* 0x000000ff00007202 */ /* 0x000fc60000000f00 */
[----:B------:R-:W-:-:S05]  /*fd60*/  IMAD.X R3, RZ, RZ, UR9, P0 ;  /* 0x00000009ff037e24 */ /* 0x000fca00080e06ff */
[----:B------:R-:W1:Y:S01]  /*fd70*/  LDS R5, [R4+UR5] ;  /* 0x0000000504057984 */ /* 0x000e620008000800 */
[----:B------:R-:W-:-:S03]  /*fd80*/  SHF.L.U32 R0, R0, 0x1f, RZ ;  /* 0x0000001f00007819 */ /* 0x000fc600000006ff */
[----:B-1----:R1:W2:Y:S02]  /*fd90*/  ATOMG.E.EXCH.STRONG.GPU PT, RZ, [R2], R5 ;  /* 0x0000000502ff73a8 */ /* 0x0022a400041ee100 */
[----:B--2---:R-:W2:Y:S01]  /*fda0*/  SYNCS.PHASECHK.TRANS64.TRYWAIT P0, [UR6+0x34548], R0 ;  /* 0x03454800ff0075a7 */ /* 0x004ea20008000146 */
[----:B------:R-:W-:Y:S02]  /*fdb0*/  ULOP3.LUT UR4, UR59, 0x1, URZ, 0xfc, !UPT ;  /* 0x000000013b047892 */ /* 0x000fe4000f8efc3f */
[----:B------:R-:W-:Y:S01]  /*fdc0*/  ULOP3.LUT UR36, UR61, 0x2, URZ, 0xfc, !UPT ;  /* 0x000000023d247892 */ /* 0x000fe2000f8efc3f */
[----:B-12---:R-:W-:Y:S11]  /*fdd0*/  @!P0 BRA `(.L_x_171) ;  /* 0x0000006800508947 */ /* 0x006ff60003800000 */
.L_x_389:
[----:B------:R-:W-:Y:S01]  /*fde0*/  IMAD.MOV.U32 R2, RZ, RZ, 0x1 ;  /* 0x00000001ff027424 */ /* 0x000fe200078e00ff */
[----:B-1----:R-:W-:Y:S01]  /*fdf0*/  MOV R0, RZ ;  /* 0x000000ff00007202 */ /* 0x002fe20000000f00 */
[----:B------:R-:W-:Y:S01]  /*fe00*/  ULDC UR37, c[0x0][0x598] ;  /* 0x0001660000257ab9 */ /* 0x000fe20000000800 */
[----:B------:R-:W-:Y:S01]  /*fe10*/  ULDC UR41, c[0x0][0x580] ;  /* 0x0001600000297ab9 */ /* 0x000fe20000000800 */
[----:B------:R-:W-:Y:S01]  /*fe20*/  ULDC.64 UR10, c[0x0][0x590] ;  /* 0x00016400000a7ab9 */ /* 0x000fe20000000a00 */
[----:B------:R-:W-:-:S05]  /*fe30*/  ULDC.64 UR12, c[0x0][0x588] ;  /* 0x00016200000c7ab9 */ /* 0x000fca0000000a00 */
.L_x_280:
[----:B------:R-:W-:-:S06]  /*fe40*/  UISETP.NE.AND UP0, UPT, UR4, 0x3, UPT ;  /* 0x000000030400788c */ /* 0x000fcc000bf05270 */
[----:B------:R-:W-:-:S13]  /*fe50*/  PLOP3.LUT P1, PT, PT, PT, UP0, 0x80, 0x0 ;  /* 0x000000000000781c */ /* 0x000fda0003f2f008 */
[----:B-1---5:R-:W-:Y:S05]  /*fe60*/  @!P1 BRA `(.L_x_172) ;  /* 0x0000000000049947 */ /* 0x022fea0003800000 */
[----:B------:R-:W-:Y:S01]  /*fe70*/  BPT.TRAP 0x1 ;  /* 0x000000040000795c */ /* 0x000fe20000300000 */
.L_x_172:
[----:B------:R-:W2:Y:S01]  /*fe80*/  LDL R4, [R1+0x200] ;  /* 0x0002000001047983 */ /* 0x000ea20000100800 */
[----:B------:R-:W-:Y:S02]  /*fe90*/  SHF.L.U32 R3, R0, 0x1f, RZ ;  /* 0x0000001f00037819 */ /* 0x000fe400000006ff */
[C---:B--2---:R-:W-:Y:S02]  /*fea0*/  R2UR UR7, R4.reuse ;  /* 0x00000000040772ca */ /* 0x044fe400000e0000 */
[----:B------:R-:W-:-:S11]  /*feb0*/  LEA R4, R4, UR6, 0x4 ;  /* 0x0000000604047c11 */ /* 0x000fd6000f8e20ff */
[----:B------:R-:W-:-:S09]  /*fec0*/  ULEA UR7, UR7, UR6, 0x3 ;  /* 0x0000000607077291 */ /* 0x000fd2000f8e183f */
[----:B------:R-:W1:Y:S02]  /*fed0*/  SYNCS.PHASECHK.TRANS64.TRYWAIT P0, [UR7+0x34400], R3 ;  /* 0x03440003ff0075a7 */ /* 0x000e640008000147 */
[----:B-1----:R-:W-:Y:S05]  /*fee0*/  @!P0 BRA `(.L_x_173) ;  /* 0x0000006800248947 */ /* 0x002fea0003800000 */
.L_x_390:
[----:B-1----:R-:W1:Y:S01]  /*fef0*/  LDS.128 R4, [R4+0x34570] ;  /* 0x0345700004047984 */ /* 0x002e620000000c00 */
[----:B------:R-:W-:Y:S01]  /*ff00*/  @!PT LDS RZ, [RZ] ;  /* 0x00000000fffff984 */ /* 0x000fe20000000800 */
[----:B------:R-:W-:Y:S01]  /*ff10*/  @!PT LDS RZ, [RZ] ;  /* 0x00000000fffff984 */ /* 0x000fe20000000800 */
[----:B------:R-:W-:Y:S01]  /*ff20*/  @!PT LDS RZ, [RZ] ;  /* 0x00000000fffff984 */ /* 0x000fe20000000800 */
[----:B------:R-:W-:Y:S01]  /*ff30*/  @!PT LDS RZ, [RZ] ;  /* 0x00000000fffff984 */ /* 0x000fe20000000800 */
[----:B------:R2:W-:Y:S06]  /*ff40*/  MEMBAR.ALL.CTA ;  /* 0x0000000000007992 */ /* 0x0005ec0000008000 */
[----:B--2---:R-:W2:Y:S01]  /*ff50*/  FENCE.VIEW.ASYNC.S ;  /* 0x00000000000073c6 */ /* 0x004ea20000000000 */
[----:B------:R-:W-:Y:S05]  /*ff60*/  @!P1 BRA `(.L_x_174) ;  /* 0x0000000000049947 */ /* 0x000fea0003800000 */
[----:B------:R-:W-:Y:S01]  /*ff70*/  BPT.TRAP 0x1 ;  /* 0x000000040000795c */ /* 0x000fe20000300000 */
.L_x_174:
[----:B------:R-:W-:Y:S01]  /*ff80*/  UIADD3 UR7, UR7, 0x34440, URZ ;  /* 0x0003444007077890 */ /* 0x000fe2000fffe03f */
[----:B------:R-:W-:Y:S02]  /*ff90*/  R2UR UR18, R16 ;  /* 0x00000000101272ca */ /* 0x000fe400000e0000 */
[----:B------:R-:W-:Y:S01]  /*ffa0*/  R2UR UR19, R17 ;  /* 0x00000000111372ca */ /* 0x000fe200000e0000 */
[----:B------:R-:W-:Y:S01]  /*ffb0*/  UPRMT UR7, UR58, 0x654, UR7 ;  /* 0x000006543a077896 */ /* 0x000fe20008000007 */
[----:B------:R-:W-:Y:S02]  /*ffc0*/  LOP3.LUT P1, RZ, R2, 0xff, RZ, 0xc0, !PT ;  /* 0x000000ff02ff7812 */ /* 0x000fe4000782c0ff */
[----:B------:R-:W-:-:S04]  /*ffd0*/  ISETP.NE.U32.AND P0, PT, RZ, UR10, PT ;  /* 0x0000000aff007c0c */ /* 0x000fc8000bf05070 */
[----:B------:R-:W-:Y:S02]  /*ffe0*/  ISETP.NE.AND.EX P0, PT, RZ, UR11, PT, P0 ;  /* 0x0000000bff007c0c */ /* 0x000fe4000bf05300 */
[----:B--2---:R-:W-:Y:S01]  /*fff0*/  SYNCS.ARRIVE.TRANS64.RED.A1T0 RZ, [UR7], RZ ;  /* 0x000000ffffff79a7 */ /* 0x004fe20008100407 */
[----:B------:R-:W-:Y:S02]  /*10000*/  USHF.L.U32 UR18, UR18, 0x7, URZ ;  /* 0x0000000712127899 */ /* 0x000fe4000800063f */
[----:B------:R-:W-:Y:S02]  /*10010*/  USHF.L.U32 UR19, UR19, 0x8, URZ ;  /* 0x0000000813137899 */ /* 0x000fe4000800063f */
[----:B------:R-:W-:Y:S10]  /*10020*/  @!P1 BRA `(.L_x_175) ;  /* 0x00000000000c9947 */ /* 0x000ff40003800000 */
[----:B------:R-:W-:-:S04]  /*10030*/  DEPBAR {5,4,3,2,1,0} ;  /* 0x0000003f0000791a */ /* 0x000fc80000000000 */
[----:B------:R2:W-:Y:S02]  /*10040*/  UTMACCTL.IV [UR8] ;  /* 0x00000000080079b9 */ /* 0x0005e40008000000 */
[----:B--2---:R-:W-:Y:S01]  /*10050*/  NOP ;  /* 0x0000000000007918 */ /* 0x004fe20000000000 */
.L_x_175:
[----:B------:R-:W-:Y:S05]  /*10060*/  @!P0 BRA `(.L_x_176) ;  /* 0x0000000000188947 */ /* 0x000fea0003800000 */
[----:B------:R-:W2:Y:S02]  /*10070*/  LDC.64 R2, c[0x0][0x590] ;  /* 0x00016400ff027b82 */ /* 0x000ea40000000a00 */
[----:B--2---:R-:W-:-:S06]  /*10080*/  IMAD.WIDE R2, R18, 0x8, R2 ;  /* 0x0000000812027825 */ /* 0x004fcc00078e0202 */
[----:B------:R-:W2:Y:S04]  /*10090*/  LDG.E.64 R2, desc[UR38][R2.64] ;  /* 0x0000002602027981 */ /* 0x000ea8000c1e1b00 */
[----:B--2---:R-:W2:Y:S02]  /*100a0*/  LD.E R8, desc[UR38][R2.64] ;  /* 0x0000002602087980 */ /* 0x004ea4000c101900 */
[----:B--2---:R-:W-:Y:S01]  /*100b0*/  FSETP.NEU.AND P0, PT, R8, RZ, PT ;  /* 0x000000ff0800720b */ /* 0x004fe20003f0d000 */
[----:B------:R-:W-:-:S12]  /*100c0*/  BRA `(.L_x_177) ;  /* 0x0000000000247947 */ /* 0x000fd80003800000 */
.L_x_176:
[----:B------:R-:W-:Y:S02]  /*100d0*/  ISETP.NE.U32.AND P1, PT, RZ, UR12, PT ;  /* 0x0000000cff007c0c */ /* 0x000fe4000bf25070 */
[----:B------:R-:W-:Y:S02]  /*100e0*/  FSETP.NEU.AND P0, PT, RZ, UR41, PT ;  /* 0x00000029ff007c0b */ /* 0x000fe4000bf0d000 */
[----:B------:R-:W-:-:S13]  /*100f0*/  ISETP.NE.AND.EX P1, PT, RZ, UR13, PT, P1 ;  /* 0x0000000dff007c0c */ /* 0x000fda000bf25310 */
[----:B------:R-:W-:Y:S05]  /*10100*/  @!P1 BRA `(.L_x_177) ;  /* 0x0000000000149947 */ /* 0x000fea0003800000 */
[----:B------:R-:W2:Y:S01]  /*10110*/  LDC.64 R2, c[0x0][0x588] ;  /* 0x00016200ff027b82 */ /* 0x000ea20000000a00 */
[----:B------:R-:W-:-:S04]  /*10120*/  IMAD R9, R18, UR37, RZ ;  /* 0x0000002512097c24 */ /* 0x000fc8000f8e02ff */
[----:B--2---:R-:W-:-:S06]  /*10130*/  IMAD.WIDE R2, R9, 0x4, R2 ;  /* 0x0000000409027825 */ /* 0x004fcc00078e0202 */
[----:B------:R-:W2:Y:S02]  /*10140*/  LDG.E R2, desc[UR38][R2.64] ;  /* 0x0000002602027981 */ /* 0x000ea4000c1e1900 */
[----:B--2---:R-:W-:-:S13]  /*10150*/  FSETP.NEU.AND P0, PT, R2, RZ, PT ;  /* 0x000000ff0200720b */ /* 0x004fda0003f0d000 */
.L_x_177:
[----:B------:R-:W-:Y:S01]  /*10160*/  UISETP.NE.AND UP0, UPT, UR36, 0x3, UPT ;  /* 0x000000032400788c */ /* 0x000fe2000bf05270 */
[----:B------:R-:W-:-:S05]  /*10170*/  ELECT P1, URZ, PT ;  /* 0x00000000003f782f */ /* 0x000fca0003820000 */
[----:B------:R-:W-:Y:S02]  /*10180*/  PLOP3.LUT P2, PT, PT, PT, UP0, 0x80, 0x0 ;  /* 0x000000000000781c */ /* 0x000fe40003f4f008 */
[----:B------:R-:W-:-:S11]  /*10190*/  PLOP3.LUT P0, PT, P0, P1, PT, 0x2a, 0x0 ;  /* 0x000000000000781c */ /* 0x000fd60000702572 */
[----:B------:R-:W-:Y:S05]  /*101a0*/  @!P2 BRA `(.L_x_178) ;  /* 0x000000000004a947 */ /* 0x000fea0003800000 */
[----:B------:R-:W-:Y:S01]  /*101b0*/  BPT.TRAP 0x1 ;  /* 0x000000040000795c */ /* 0x000fe20000300000 */
.L_x_178:
[----:B------:R-:W-:-:S05]  /*101c0*/  IMAD.MOV.U32 R8, RZ, RZ, 0x1 ;  /* 0x00000001ff087424 */ /* 0x000fca00078e00ff */
[----:B------:R-:W-:-:S04]  /*101d0*/  SHF.L.U32 R8, R8, 0x1f, RZ ;  /* 0x0000001f08087819 */ /* 0x000fc800000006ff */
[----:B------:R-:W2:Y:S02]  /*101e0*/  SYNCS.PHASECHK.TRANS64.TRYWAIT P1, [UR6+0x34520], R8 ;  /* 0x03452008ff0075a7 */ /* 0x000ea40008020146 */
[----:B--2---:R-:W-:Y:S05]  /*101f0*/  @!P1 BRA `(.L_x_179) ;  /* 0x0000006400789947 */ /* 0x004fea0003800000 */
.L_x_391:
[----:B------:R-:W-:Y:S04]  /*10200*/  BSSY B0, `(.L_x_180) ;  /* 0x000000b000007945 */ /* 0x000fe80003800000 */
[----:B------:R-:W-:Y:S05]  /*10210*/  @P0 BRA `(.L_x_181) ;  /* 0x0000000000240947 */ /* 0x000fea0003800000 */
[----:B------:R-:W-:Y:S02]  /*10220*/  UIADD3 UR16, UR6, 0x30000, URZ ;  /* 0x0003000006107890 */ /* 0x000fe4000fffe03f */
[----:B------:R-:W-:Y:S01]  /*10230*/  UIADD3 UR17, UR6, 0x34500, URZ ;  /* 0x0003450006117890 */ /* 0x000fe2000fffe03f */
[----:B------:R-:W-:Y:S01]  /*10240*/  UMOV UR14, 0x0 ;  /* 0x00000000000e7882 */ /* 0x000fe20000000000 */
[----:B------:R-:W-:-:S07]  /*10250*/  UMOV UR15, 0x10000000 ;  /* 0x10000000000f7882 */ /* 0x000fce0000000000 */
[----:B------:R3:W-:Y:S02]  /*10260*/  UTMALDG.2D [UR16], [UR8], desc[UR14] ;  /* 0x00000e10080075b4 */ /* 0x0007e40008009000 */
[----:B---3--:R-:W-:Y:S05]  /*10270*/  @!P2 BRA `(.L_x_182) ;  /* 0x000000000004a947 */ /* 0x008fea0003800000 */
[----:B------:R-:W-:Y:S01]  /*10280*/  BPT.TRAP 0x1 ;  /* 0x000000040000795c */ /* 0x000fe20000300000 */
.L_x_182:
[----:B------:R-:W3:Y:S02]  /*10290*/  LDC R2, c[0x0][0x828] ;  /* 0x00020a00ff027b82 */ /* 0x000ee40000000800 */
[----:B---3--:R3:W-:Y:S02]  /*102a0*/  SYNCS.ARRIVE.TRANS64.RED.A0TR RZ, [UR6+0x34500], R2 ;  /* 0x03450002ffff79a7 */ /* 0x0087e40008300406 */
.L_x_181:
[----:B------:R-:W-:Y:S05]  /*102b0*/  BSYNC B0 ;  /* 0x0000000000007941 */ /* 0x000fea0003800000 */
.L_x_180:
[----:B------:R-:W-:Y:S05]  /*102c0*/  @!P2 BRA `(.L_x_183) ;  /* 0x000000000004a947 */ /* 0x000fea0003800000 */
[----:B------:R-:W-:Y:S01]  /*102d0*/  BPT.TRAP 0x1 ;  /* 0x000000040000795c */ /* 0x000fe20000300000 */
.L_x_183:
[----:B------:R-:W-:-:S04]  /*102e0*/  UIADD3 UR21, UR6, 0x34500, URZ ;  /* 0x0003450006157890 */ /* 0x000fc8000fffe03f */
[----:B------:R-:W-:-:S09]  /*102f0*/  UPRMT UR7, UR58, 0x654, UR21 ;  /* 0x000006543a077896 */ /* 0x000fd20008000015 */
[----:B------:R-:W-:Y:S01]  /*10300*/  SYNCS.ARRIVE.TRANS64.RED.A1T0 RZ, [UR7], RZ ;  /* 0x000000ffffff79a7 */ /* 0x000fe20008100407 */
[----:B------:R-:W-:Y:S05]  /*10310*/  @!P2 BRA `(.L_x_184) ;  /* 0x000000000004a947 */ /* 0x000fea0003800000 */
[----:B------:R-:W-:Y:S01]  /*10320*/  BPT.TRAP 0x1 ;  /* 0x000000040000795c */ /* 0x000fe20000300000 */
.L_x_184:
[----:B------:R-:W4:Y:S02]  /*10330*/  SYNCS.PHASECHK.TRANS64.TRYWAIT P1, [UR6+0x34528], R8 ;  /* 0x03452808ff0075a7 */ /* 0x000f240008020146 */
[----:B----4-:R-:W-:Y:S05]  /*10340*/  @!P1 BRA `(.L_x_185) ;  /* 0x00000064003c9947 */ /* 0x010fea0003800000 */
.L_x_392:
[----:B------:R-:W-:Y:S04]  /*10350*/  BSSY B0, `(.L_x_186) ;  /* 0x000000d000007945 */ /* 0x000fe80003800000 */
[----:B------:R-:W-:Y:S05]  /*10360*/  @P0 BRA `(.L_x_187) ;  /* 0x00000000002c0947 */ /* 0x000fea0003800000 */
[----:B------:R-:W-:Y:S02]  /*10370*/  UIADD3 UR26, UR18, 0x40, URZ ;  /* 0x00000040121a7890 */ /* 0x000fe4000fffe03f */
[----:B------:R-:W-:Y:S02]  /*10380*/  UIADD3 UR24, UR6, 0x31000, URZ ;  /* 0x0003100006187890 */ /* 0x000fe4000fffe03f */
[----:B------:R-:W-:Y:S01]  /*10390*/  UIADD3 UR25, UR6, 0x34508, URZ ;  /* 0x0003450806197890 */ /* 0x000fe2000fffe03f */
[----:B------:R-:W-:Y:S01]  /*103a0*/  UMOV UR14, 0x0 ;  /* 0x00000000000e7882 */ /* 0x000fe20000000000 */
[----:B------:R-:W-:Y:S01]  /*103b0*/  UMOV UR15, 0x10000000 ;  /* 0x10000000000f7882 */ /* 0x000fe20000000000 */
[----:B------:R-:W-:-:S06]  /*103c0*/  UMOV UR27, UR19 ;  /* 0x00000013001b7c82 */ /* 0x000fcc0008000000 */
[----:B------:R4:W-:Y:S02]  /*103d0*/  UTMALDG.2D [UR24], [UR8], desc[UR14] ;  /* 0x00000e18080075b4 */ /* 0x0009e40008009000 */
[----:B----4-:R-:W-:Y:S05]  /*103e0*/  @!P2 BRA `(.L_x_188) ;  /* 0x000000000004a947 */ /* 0x010fea0003800000 */
[----:B------:R-:W-:Y:S01]  /*103f0*/  BPT.TRAP 0x1 ;  /* 0x000000040000795c */ /* 0x000fe20000300000 */
.L_x_188:
[----:B---3--:R-:W3:Y:S02]  /*10400*/  LDC R2, c[0x0][0x828] ;  /* 0x00020a00ff027b82 */ /* 0x008ee40000000800 */
[----:B---3--:R4:W-:Y:S02]  /*10410*/  SYNCS.ARRIVE.TRANS64.RED.A0TR RZ, [UR6+0x34508], R2 ;  /* 0x03450802ffff79a7 */ /* 0x0089e40008300406 */
.L_x_187:
[----:B------:R-:W-:Y:S05]  /*10420*/  BSYNC B0 ;  /* 0x0000000000007941 */ /* 0x000fea0003800000 */
.L_x_186:
[----:B------:R-:W-:Y:S05]  /*10430*/  @!P2 BRA `(.L_x_189) ;  /* 0x000000000004a947 */ /* 0x000fea0003800000 */
[----:B------:R-:W-:Y:S01]  /*10440*/  BPT.TRAP 0x1 ;  /* 0x000000040000795c */ /* 0x000fe20000300000 */
.L_x_189:
[----:B------:R-:W-:Y:S02]  /*10450*/  UIADD3 UR25, UR6, 0x34508, URZ ;  /* 0x0003450806197890 */ /* 0x000fe4000fffe03f */
[----:B------:R-:W-:Y:S02]  /*10460*/  UIADD3 UR31, UR19, 0x20, URZ ;  /* 0x00000020131f7890 */ /* 0x000fe4000fffe03f */
[----:B------:R-:W-:-:S09]  /*10470*/  UPRMT UR14, UR58, 0x654, UR25 ;  /* 0x000006543a0e7896 */ /* 0x000fd20008000019 */
[----:B------:R-:W-:Y:S01]  /*10480*/  SYNCS.ARRIVE.TRANS64.RED.A1T0 RZ, [UR14], RZ ;  /* 0x000000ffffff79a7 */ /* 0x000fe2000810040e */
[----:B------:R-:W-:Y:S05]  /*10490*/  @!P2 BRA `(.L_x_190) ;  /* 0x000000000004a947 */ /* 0x000fea0003800000 */
[----:B------:R-:W-:Y:S01]  /*104a0*/  BPT.TRAP 0x1 ;  /* 0x000000040000795c */ /* 0x000fe20000300000 */
.L_x_190:
[----:B------:R-:W1:Y:S02]  /*104b0*/  SYNCS.PHASECHK.TRANS64.TRYWAIT P1, [UR6+0x34530], R8 ;  /* 0x03453008ff0075a7 */ /* 0x000e640008020146 */
[----:B-1----:R-:W-:Y:S05]  /*104c0*/  @!P1 BRA `(.L_x_191) ;  /* 0x0000006000f49947 */ /* 0x002fea0003800000 */
.L_x_393:
[----:B------:R-:W-:Y:S04]  /*104d0*/  BSSY B0, `(.L_x_192) ;  /* 0x000000c000007945 */ /* 0x000fe80003800000 */
[----:B------:R-:W-:Y:S05]  /*104e0*/  @P0 BRA `(.L_x_193) ;  /* 0x0000000000280947 */ /* 0x000fea0003800000 */
[----:B------:R-:W-:Y:S02]  /*104f0*/  UIADD3 UR28, UR6, 0x32000, URZ ;  /* 0x00032000061c7890 */ /* 0x000fe4000fffe03f */
[----:B------:R-:W-:Y:S01]  /*10500*/  UIADD3 UR29, UR6, 0x34510, URZ ;  /* 0x00034510061d7890 */ /* 0x000fe2000fffe03f */
[----:B------:R-:W-:Y:S01]  /*10510*/  UMOV UR16, 0x0 ;  /* 0x0000000000107882 */ /* 0x000fe20000000000 */
[----:B------:R-:W-:Y:S01]  /*10520*/  UMOV UR17, 0x10000000 ;  /* 0x1000000000117882 */ /* 0x000fe20000000000 */
[----:B------:R-:W-:-:S06]  /*10530*/  UMOV UR30, UR18 ;  /* 0x00000012001e7c82 */ /* 0x000fcc0008000000 */
[----:B------:R1:W-:Y:S02]  /*10540*/  UTMALDG.2D [UR28], [UR8], desc[UR16] ;  /* 0x0000101c080075b4 */ /* 0x0003e40008009000 */
[----:B-1----:R-:W-:Y:S05]  /*10550*/  @!P2 BRA `(.L_x_194) ;  /* 0x000000000004a947 */ /* 0x002fea0003800000 */
[----:B------:R-:W-:Y:S01]  /*10560*/  BPT.TRAP 0x1 ;  /* 0x000000040000795c */ /* 0x000fe20000300000 */
.L_x_194:
[----:B---34-:R-:W1:Y:S02]  /*10570*/  LDC R2, c[0x0][0x828] ;  /* 0x00020a00ff027b82 */ /* 0x018e640000000800 */
[----:B-1----:R1:W-:Y:S02]  /*10580*/  SYNCS.ARRIVE.TRANS64.RED.A0TR RZ, [UR6+0x34510], R2 ;  /* 0x03451002ffff79a7 */ /* 0x0023e40008300406 */
.L_x_193:
[----:B------:R-:W-:Y:S05]  /*10590*/  BSYNC B0 ;  /* 0x0000000000007941 */ /* 0x000fea0003800000 */
.L_x_192:
[----:B------:R-:W-:Y:S05]  /*105a0*/  @!P2 BRA `(.L_x_195) ;  /* 0x000000000004a947 */ /* 0x000fea0003800000 */
[----:B------:R-:W-:Y:S01]  /*105b0*/  BPT.TRAP 0x1 ;  /* 0x000000040000795c */ /* 0x000fe20000300000 */
.L_x_195:
[----:B------:R-:W-:-:S04]  /*105c0*/  UIADD3 UR29, UR6, 0x34510, URZ ;  /* 0x00034510061d7890 */ /* 0x000fc8000fffe03f */
[----:B------:R-:W-:-:S09]  /*105d0*/  UPRMT UR15, UR58, 0x654, UR29 ;  /* 0x000006543a0f7896 */ /* 0x000fd2000800001d */
[----:B------:R-:W-:Y:S01]  /*105e0*/  SYNCS.ARRIVE.TRANS64.RED.A1T0 RZ, [UR15], RZ ;  /* 0x000000ffffff79a7 */ /* 0x000fe2000810040f */
[----:B------:R-:W-:Y:S05]  /*105f0*/  @!P2 BRA `(.L_x_196) ;  /* 0x000000000004a947 */ /* 0x000fea0003800000 */
[----:B------:R-:W-:Y:S01]  /*10600*/  BPT.TRAP 0x1 ;  /* 0x000000040000795c */ /* 0x000fe20000300000 */
.L_x_196:
[----:B------:R-:W1:Y:S02]  /*10610*/  SYNCS.PHASECHK.TRANS64.TRYWAIT P1, [UR6+0x34538], R8 ;  /* 0x03453808ff0075a7 */ /* 0x000e640008020146 */
[----:B-1----:R-:W-:Y:S05]  /*10620*/  @!P1 BRA `(.L_x_197) ;  /* 0x0000006000b49947 */ /* 0x002fea0003800000 */
.L_x_394:
        /* <DEDUP_REMOVED lines=11> */
.L_x_200:
[----:B---34-:R-:W1:Y:S02]  /*106e0*/  LDC R2, c[0x0][0x828] ;  /* 0x00020a00ff027b82 */ /* 0x018e640000000800 */
[----:B-1----:R1:W-:Y:S02]  /*106f0*/  SYNCS.ARRIVE.TRANS64.RED.A0TR RZ, [UR6+0x34518], R2 ;  /* 0x03451802ffff79a7 */ /* 0x0023e40008300406 */
.L_x_199:
[----:B------:R-:W-:Y:S05]  /*10700*/  BSYNC B0 ;  /* 0x0000000000007941 */ /* 0x000fea0003800000 */
.L_x_198:
[----:B------:R-:W-:Y:S05]  /*10710*/  @!P2 BRA `(.L_x_201) ;  /* 0x000000000004a947 */ /* 0x000fea0003800000 */
[----:B------:R-:W-:Y:S01]  /*10720*/  BPT.TRAP 0x1 ;  /* 0x000000040000795c */ /* 0x000fe20000300000 */
.L_x_201:
[----:B------:R-:W-:Y:S02]  /*10730*/  UIADD3 UR33, UR6, 0x34518, URZ ;  /* 0x0003451806217890 */ /* 0x000fe4000fffe03f */
[----:B------:R-:W-:Y:S02]  /*10740*/  UIADD3 UR23, UR19, 0x40, URZ ;  /* 0x0000004013177890 */ /* 0x000fe4000fffe03f */
[----:B------:R-:W-:-:S09]  /*10750*/  UPRMT UR16, UR58, 0x654, UR33 ;  /* 0x000006543a107896 */ /* 0x000fd20008000021 */
[----:B------:R-:W-:Y:S01]  /*10760*/  SYNCS.ARRIVE.TRANS64.RED.A1T0 RZ, [UR16], RZ ;  /* 0x000000ffffff79a7 */ /* 0x000fe20008100410 */
[----:B------:R-:W-:Y:S05]  /*10770*/  @!P2 BRA `(.L_x_202) ;  /* 0x000000000004a947 */ /* 0x000fea0003800000 */
[----:B------:R-:W-:Y:S01]  /*10780*/  BPT.TRAP 0x1 ;  /* 0x000000040000795c */ /* 0x000fe20000300000 */
.L_x_202:
[----:B-1-34-:R-:W-:-:S04]  /*10790*/  SHF.L.U32 R2, RZ, 0x1f, RZ ;  /* 0x0000001fff027819 */ /* 0x01afc800000006ff */
[----:B------:R-:W1:Y:S02]  /*107a0*/  SYNCS.PHASECHK.TRANS64.TRYWAIT P1, [UR6+0x34520], R2 ;  /* 0x03452002ff0075a7 */ /* 0x000e640008020146 */
[----:B-1----:R-:W-:Y:S05]  /*107b0*/  @!P1 BRA `(.L_x_203) ;  /* 0x0000006000689947 */ /* 0x002fea0003800000 */
.L_x_395:
[----:B------:R-:W-:Y:S04]  /*107c0*/  BSSY B0, `(.L_x_204) ;  /* 0x000000b000007945 */ /* 0x000fe80003800000 */
[----:B------:R-:W-:Y:S05]  /*107d0*/  @P0 BRA `(.L_x_205) ;  /* 0x0000000000240947 */ /* 0x000fea0003800000 */
[----:B------:R-:W-:Y:S01]  /*107e0*/  UIADD3 UR20, UR6, 0x30000, URZ ;  /* 0x0003000006147890 */ /* 0x000fe2000fffe03f */
[----:B------:R-:W-:Y:S01]  /*107f0*/  UMOV UR26, 0x0 ;  /* 0x00000000001a7882 */ /* 0x000fe20000000000 */
[----:B------:R-:W-:Y:S01]  /*10800*/  UMOV UR27, 0x10000000 ;  /* 0x10000000001b7882 */ /* 0x000fe20000000000 */
[----:B------:R-:W-:-:S06]  /*10810*/  UMOV UR22, UR18 ;  /* 0x0000001200167c82 */ /* 0x000fcc0008000000 */
[----:B------:R3:W-:Y:S02]  /*10820*/  UTMALDG.2D [UR20], [UR8], desc[UR26] ;  /* 0x00001a14080075b4 */ /* 0x0007e40008009000 */
[----:B---3--:R-:W-:Y:S05]  /*10830*/  @!P2 BRA `(.L_x_206) ;  /* 0x000000000004a947 */ /* 0x008fea0003800000 */
[----:B------:R-:W-:Y:S01]  /*10840*/  BPT.TRAP 0x1 ;  /* 0x000000040000795c */ /* 0x000fe20000300000 */
.L_x_206:
[----:B-12---:R-:W1:Y:S02]  /*10850*/  LDC R3, c[0x0][0x828] ;  /* 0x00020a00ff037b82 */ /* 0x006e640000000800 */
[----:B-1----:R3:W-:Y:S02]  /*10860*/  SYNCS.ARRIVE.TRANS64.RED.A0TR RZ, [UR6+0x34500], R3 ;  /* 0x03450003ffff79a7 */ /* 0x0027e40008300406 */
.L_x_205:
[----:B------:R-:W-:Y:S05]  /*10870*/  BSYNC B0 ;  /* 0x0000000000007941 */ /* 0x000fea0003800000 */
.L_x_204:
[----:B------:R-:W-:Y:S05]  /*10880*/  @!P2 BRA `(.L_x_207) ;  /* 0x000000000004a947 */ /* 0x000fea0003800000 */
[----:B------:R-:W-:Y:S01]  /*10890*/  BPT.TRAP 0x1 ;  /* 0x000000040000795c */ /* 0x000fe20000300000 */
.L_x_207:
[----:B------:R-:W-:Y:S01]  /*108a0*/  SYNCS.ARRIVE.TRANS64.RED.A1T0 RZ, [UR7], RZ ;  /* 0x000000ffffff79a7 */ /* 0x000fe20008100407 */
[----:B------:R-:W-:Y:S05]  /*108b0*/  @!P2 BRA `(.L_x_208) ;  /* 0x000000000004a947 */ /* 0x000fea0003800000 */
[----:B------:R-:W-:Y:S01]  /*108c0*/  BPT.TRAP 0x1 ;  /* 0x000000040000795c */ /* 0x000fe20000300000 */
.L_x_208:
[----:B------:R-:W4:Y:S02]  /*108d0*/  SYNCS.PHASECHK.TRANS64.TRYWAIT P1, [UR6+0x34528], R2 ;  /* 0x03452802ff0075a7 */ /* 0x000f240008020146 */
[----:B----4-:R-:W-:Y:S05]  /*108e0*/  @!P1 BRA `(.L_x_209) ;  /* 0x0000006000349947 */ /* 0x010fea0003800000 */
.L_x_396:
        /* <DEDUP_REMOVED lines=10> */
.L_x_212:
[----:B-123--:R-:W1:Y:S02]  /*10990*/  LDC R3, c[0x0][0x828] ;  /* 0x00020a00ff037b82 */ /* 0x00ee640000000800 */
[----:B-1----:R4:W-:Y:S02]  /*109a0*/  SYNCS.ARRIVE.TRANS64.RED.A0TR RZ, [UR6+0x34508], R3 ;  /* 0x03450803ffff79a7 */ /* 0x0029e40008300406 */
.L_x_211:
[----:B------:R-:W-:Y:S05]  /*109b0*/  BSYNC B0 ;  /* 0x0000000000007941 */ /* 0x000fea0003800000 */
.L_x_210:
[----:B------:R-:W-:Y:S05]  /*109c0*/  @!P2 BRA `(.L_x_213) ;  /* 0x000000000004a947 */ /* 0x000fea0003800000 */
[----:B------:R-:W-:Y:S01]  /*109d0*/  BPT.TRAP 0x1 ;  /* 0x000000040000795c */ /* 0x000fe20000300000 */
.L_x_213:
[----:B------:R-:W-:Y:S01]  /*109e0*/  SYNCS.ARRIVE.TRANS64.RED.A1T0 RZ, [UR14], RZ ;  /* 0x000000ffffff79a7 */ /* 0x000fe2000810040e */
[----:B------:R-:W-:Y:S01]  /*109f0*/  UIADD3 UR31, UR19, 0x60, URZ ;  /* 0x00000060131f7890 */ /* 0x000fe2000fffe03f */
[----:B------:R-:W-:Y:S11]  /*10a00*/  @!P2 BRA `(.L_x_214) ;  /* 0x000000000004a947 */ /* 0x000ff60003800000 */
[----:B------:R-:W-:Y:S01]  /*10a10*/  BPT.TRAP 0x1 ;  /* 0x000000040000795c */ /* 0x000fe20000300000 */
.L_x_214:
[----:B------:R-:W1:Y:S02]  /*10a20*/  SYNCS.PHASECHK.TRANS64.TRYWAIT P1, [UR6+0x34530], R2 ;  /* 0x03453002ff0075a7 */ /* 0x000e640008020146 */
[----:B-1----:R-:W-:Y:S05]  /*10a30*/  @!P1 BRA `(.L_x_215) ;  /* 0x0000005c00f89947 */ /* 0x002fea0003800000 */
.L_x_397:
[----:B------:R-:W-:Y:S04]  /*10a40*/  BSSY B0, `(.L_x_216) ;  /* 0x000000b000007945 */ /* 0x000fe80003800000 */
[----:B------:R-:W-:Y:S05]  /*10a50*/  @P0 BRA `(.L_x_217) ;  /* 0x0000000000240947 */ /* 0x000fea0003800000 */
[----:B------:R-:W-:Y:S01]  /*10a60*/  UIADD3 UR28, UR6, 0x32000, URZ ;  /* 0x00032000061c7890 */ /* 0x000fe2000fffe03f */
[----:B------:R-:W-:Y:S01]  /*10a70*/  UMOV UR22, 0x0 ;  /* 0x0000000000167882 */ /* 0x000fe20000000000 */
[----:B------:R-:W-:Y:S01]  /*10a80*/  UMOV UR23, 0x10000000 ;  /* 0x1000000000177882 */ /* 0x000fe20000000000 */
[----:B------:R-:W-:-:S06]  /*10a90*/  UMOV UR30, UR18 ;  /* 0x00000012001e7c82 */ /* 0x000fcc0008000000 */
[----:B------:R1:W-:Y:S02]  /*10aa0*/  UTMALDG.2D [UR28], [UR8], desc[UR22] ;  /* 0x0000161c080075b4 */ /* 0x0003e40008009000 */
[----:B-1----:R-:W-:Y:S05]  /*10ab0*/  @!P2 BRA `(.L_x_218) ;  /* 0x000000000004a947 */ /* 0x002fea0003800000 */
[----:B------:R-:W-:Y:S01]  /*10ac0*/  BPT.TRAP 0x1 ;  /* 0x000000040000795c */ /* 0x000fe20000300000 */
.L_x_218:
[----:B--234-:R-:W1:Y:S02]  /*10ad0*/  LDC R3, c[0x0][0x828] ;  /* 0x00020a00ff037b82 */ /* 0x01ce640000000800 */
[----:B-1----:R1:W-:Y:S02]  /*10ae0*/  SYNCS.ARRIVE.TRANS64.RED.A0TR RZ, [UR6+0x34510], R3 ;  /* 0x03451003ffff79a7 */ /* 0x0023e40008300406 */
.L_x_217:
[----:B------:R-:W-:Y:S05]  /*10af0*/  BSYNC B0 ;  /* 0x0000000000007941 */ /* 0x000fea0003800000 */
.L_x_216:
[----:B------:R-:W-:Y:S05]  /*10b00*/  @!P2 BRA `(.L_x_219) ;  /* 0x000000000004a947 */ /* 0x000fea0003800000 */
[----:B------:R-:W-:Y:S01]  /*10b10*/  BPT.TRAP 0x1 ;  /* 0x000000040000795c */ /* 0x000fe20000300000 */
.L_x_219:
[----:B------:R-:W-:Y:S01]  /*10b20*/  SYNCS.ARRIVE.TRANS64.RED.A1T0 RZ, [UR15], RZ ;  /* 0x000000ffffff79a7 */ /* 0x000fe2000810040f */
[----:B------:R-:W-:Y:S05]  /*10b30*/  @!P2 BRA `(.L_x_220) ;  /* 0x000000000004a947 */ /* 0x000fea0003800000 */
[----:B------:R-:W-:Y:S01]  /*10b40*/  BPT.TRAP 0x1 ;  /* 0x000000040000795c */ /* 0x000fe20000300000 */
.L_x_220:
[----:B------:R-:W1:Y:S02]  /*10b50*/  SYNCS.PHASECHK.TRANS64.TRYWAIT P1, [UR6+0x34538], R2 ;  /* 0x03453802ff0075a7 */ /* 0x000e640008020146 */
[----:B-1----:R-:W-:Y:S05]  /*10b60*/  @!P1 BRA `(.L_x_221) ;  /* 0x0000005c00c49947 */ /* 0x002fea0003800000 */
.L_x_398:
        /* <DEDUP_REMOVED lines=10> */
.L_x_224:
[----:B--234-:R-:W1:Y:S02]  /*10c10*/  LDC R3, c[0x0][0x828] ;  /* 0x00020a00ff037b82 */ /* 0x01ce640000000800 */
[----:B-1----:R1:W-:Y:S02]  /*10c20*/  SYNCS.ARRIVE.TRANS64.RED.A0TR RZ, [UR6+0x34518], R3 ;  /* 0x03451803ffff79a7 */ /* 0x0023e40008300406 */
.L_x_223:
[----:B------:R-:W-:Y:S05]  /*10c30*/  BSYNC B0 ;  /* 0x0000000000007941 */ /* 0x000fea0003800000 */
.L_x_222:
[----:B------:R-:W-:Y:S05]  /*10c40*/  @!P2 BRA `(.L_x_225) ;  /* 0x000000000004a947 */ /* 0x000fea0003800000 */
[----:B------:R-:W-:Y:S01]  /*10c50*/  BPT.TRAP 0x1 ;  /* 0x000000040000795c */ /* 0x000fe20000300000 */
.L_x_225:
[----:B------:R-:W-:Y:S01]  /*10c60*/  SYNCS.ARRIVE.TRANS64.RED.A1T0 RZ, [UR16], RZ ;  /* 0x000000ffffff79a7 */ /* 0x000fe20008100410 */
[----:B------:R-:W-:Y:S01]  /*10c70*/  UIADD3 UR23, UR19, 0x80, URZ ;  /* 0x0000008013177890 */ /* 0x000fe2000fffe03f */
[----:B------:R-:W-:Y:S11]  /*10c80*/  @!P2 BRA `(.L_x_226) ;  /* 0x000000000004a947 */ /* 0x000ff60003800000 */
[----:B------:R-:W-:Y:S01]  /*10c90*/  BPT.TRAP 0x1 ;  /* 0x000000040000795c */ /* 0x000fe20000300000 */
.L_x_226:
[----:B------:R-:W1:Y:S02]  /*10ca0*/  SYNCS.PHASECHK.TRANS64.TRYWAIT P1, [UR6+0x34520], R8 ;  /* 0x03452008ff0075a7 */ /* 0x000e640008020146 */
[----:B-1----:R-:W-:Y:S05]  /*10cb0*/  @!P1 BRA `(.L_x_227) ;  /* 0x0000005c00889947 */ /* 0x002fea0003800000 */
.L_x_399:
        /* <DEDUP_REMOVED lines=9> */
.L_x_230:
[----:B--234-:R-:W1:Y:S02]  /*10d50*/  LDC R3, c[0x0][0x828] ;  /* 0x00020a00ff037b82 */ /* 0x01ce640000000800 */
[----:B-1----:R1:W-:Y:S02]  /*10d60*/  SYNCS.ARRIVE.TRANS64.RED.A0TR RZ, [UR6+0x34500], R3 ;  /* 0x03450003ffff79a7 */ /* 0x0023e40008300406 */
.L_x_229:
[----:B------:R-:W-:Y:S05]  /*10d70*/  BSYNC B0 ;  /* 0x0000000000007941 */ /* 0x000fea0003800000 */
.L_x_228:
[----:B------:R-:W-:Y:S05]  /*10d80*/  @!P2 BRA `(.L_x_231) ;  /* 0x000000000004a947 */ /* 0x000fea0003800000 */
[----:B------:R-:W-:Y:S01]  /*10d90*/  BPT.TRAP 0x1 ;  /* 0x000000040000795c */ /* 0x000fe20000300000 */
.L_x_231:
[----:B------:R-:W-:Y:S01]  /*10da0*/  SYNCS.ARRIVE.TRANS64.RED.A1T0 RZ, [UR7], RZ ;  /* 0x000000ffffff79a7 */ /* 0x000fe20008100407 */
[----:B------:R-:W-:Y:S05]  /*10db0*/  @!P2 BRA `(.L_x_232) ;  /* 0x000000000004a947 */ /* 0x000fea0003800000 */
[----:B------:R-:W-:Y:S01]  /*10dc0*/  BPT.TRAP 0x1 ;  /* 0x000000040000795c */ /* 0x000fe20000300000 */
.L_x_232:
[----:B------:R-:W1:Y:S02]  /*10dd0*/  SYNCS.PHASECHK.TRANS64.TRYWAIT P1, [UR6+0x34528], R8 ;  /* 0x03452808ff0075a7 */ /* 0x000e640008020146 */
[----:B-1----:R-:W-:Y:S05]  /*10de0*/  @!P1 BRA `(.L_x_233) ;  /* 0x0000005c00549947 */ /* 0x002fea0003800000 */
.L_x_400:
        /* <DEDUP_REMOVED lines=10> */
.L_x_236:
[----:B--234-:R-:W1:Y:S02]  /*10e90*/  LDC R3, c[0x0][0x828] ;  /* 0x00020a00ff037b82 */ /* 0x01ce640000000800 */
[----:B-1----:R1:W-:Y:S02]  /*10ea0*/  SYNCS.ARRIVE.TRANS64.RED.A0TR RZ, [UR6+0x34508], R3 ;  /* 0x03450803ffff79a7 */ /* 0x0023e40008300406 */
.L_x_235:
[----:B------:R-:W-:Y:S05]  /*10eb0*/  BSYNC B0 ;  /* 0x0000000000007941 */ /* 0x000fea0003800000 */
.L_x_234:
[----:B------:R-:W-:Y:S05]  /*10ec0*/  @!P2 BRA `(.L_x_237) ;  /* 0x000000000004a947 */ /* 0x000fea0003800000 */
[----:B------:R-:W-:Y:S01]  /*10ed0*/  BPT.TRAP 0x1 ;  /* 0x000000040000795c */ /* 0x000fe20000300000 */
.L_x_237:
[----:B------:R-:W-:Y:S01]  /*10ee0*/  SYNCS.ARRIVE.TRANS64.RED.A1T0 RZ, [UR14], RZ ;  /* 0x000000ffffff79a7 */ /* 0x000fe2000810040e */
[----:B------:R-:W-:Y:S01]  /*10ef0*/  UIADD3 UR31, UR19, 0xa0, URZ ;  /* 0x000000a0131f7890 */ /* 0x000fe2000fffe03f */
[----:B------:R-:W-:Y:S11]  /*10f00*/  @!P2 BRA `(.L_x_238) ;  /* 0x000000000004a947 */ /* 0x000ff60003800000 */
[----:B------:R-:W-:Y:S01]  /*10f10*/  BPT.TRAP 0x1 ;  /* 0x000000040000795c */ /* 0x000fe20000300000 */
.L_x_238:
[----:B------:R-:W1:Y:S02]  /*10f20*/  SYNCS.PHASECHK.TRANS64.TRYWAIT P1, [UR6+0x34530], R8 ;  /* 0x03453008ff0075a7 */ /* 0x000e640008020146 */
[----:B-1----:R-:W-:Y:S05]  /*10f30*/  @!P1 BRA `(.L_x_239) ;  /* 0x0000005c00189947 */ /* 0x002fea0003800000 */
.L_x_401:
        /* <DEDUP_REMOVED lines=9> */
.L_x_242:
[----:B--234-:R-:W1:Y:S02]  /*10fd0*/  LDC R3, c[0x0][0x828] ;  /* 0x00020a00ff037b82 */ /* 0x01ce640000000800 */
[----:B-1----:R1:W-:Y:S02]  /*10fe0*/  SYNCS.ARRIVE.TRANS64.RED.A0TR RZ, [UR6+0x34510], R3 ;  /* 0x03451003ffff79a7 */ /* 0x0023e40008300406 */
.L_x_241:
[----:B------:R-:W-:Y:S05]  /*10ff0*/  BSYNC B0 ;  /* 0x0000000000007941 */ /* 0x000fea0003800000 */
.L_x_240:
[----:B------:R-:W-:Y:S05]  /*11000*/  @!P2 BRA `(.L_x_243) ;  /* 0x000000000004a947 */ /* 0x000fea0003800000 */
[----:B------:R-:W-:Y:S01]  /*11010*/  BPT.TRAP 0x1 ;  /* 0x000000040000795c */ /* 0x000fe20000300000 */
.L_x_243:
[----:B------:R-:W-:Y:S01]  /*11020*/  SYNCS.ARRIVE.TRANS64.RED.A1T0 RZ, [UR15], RZ ;  /* 0x000000ffffff79a7 */ /* 0x000fe2000810040f */
[----:B------:R-:W-:Y:S05]  /*11030*/  @!P2 BRA `(.L_x_244) ;  /* 0x000000000004a947 */ /* 0x000fea0003800000 */
[----:B------:R-:W-:Y:S01]  /*11040*/  BPT.TRAP 0x1 ;  /* 0x000000040000795c */ /* 0x000fe20000300000 */
.L_x_244:
[----:B------:R-:W1:Y:S02]  /*11050*/  SYNCS.PHASECHK.TRANS64.TRYWAIT P1, [UR6+0x34538], R8 ;  /* 0x03453808ff0075a7 */ /* 0x000e640008020146 */
[----:B-1----:R-:W-:Y:S05]  /*11060*/  @!P1 BRA `(.L_x_245) ;  /* 0x0000005800e49947 */ /* 0x002fea0003800000 */
.L_x_402:
        /* <DEDUP_REMOVED lines=10> */
.L_x_248:
[----:B--234-:R-:W1:Y:S02]  /*11110*/  LDC R3, c[0x0][0x828] ;  /* 0x00020a00ff037b82 */ /* 0x01ce640000000800 */
[----:B-1----:R1:W-:Y:S02]  /*11120*/  SYNCS.ARRIVE.TRANS64.RED.A0TR RZ, [UR6+0x34518], R3 ;  /* 0x03451803ffff79a7 */ /* 0x0023e40008300406 */
.L_x_247:
[----:B------:R-:W-:Y:S05]  /*11130*/  BSYNC B0 ;  /* 0x0000000000007941 */ /* 0x000fea0003800000 */
.L_x_246:
[----:B------:R-:W-:Y:S05]  /*11140*/  @!P2 BRA `(.L_x_249) ;  /* 0x000000000004a947 */ /* 0x000fea0003800000 */
[----:B------:R-:W-:Y:S01]  /*11150*/  BPT.TRAP 0x1 ;  /* 0x000000040000795c */ /* 0x000fe20000300000 */
.L_x_249:
[----:B------:R-:W-:Y:S01]  /*11160*/  SYNCS.ARRIVE.TRANS64.RED.A1T0 RZ, [UR16], RZ ;  /* 0x000000ffffff79a7 */ /* 0x000fe20008100410 */
[----:B------:R-:W-:Y:S01]  /*11170*/  UIADD3 UR23, UR19, 0xc0, URZ ;  /* 0x000000c013177890 */ /* 0x000fe2000fffe03f */
[----:B------:R-:W-:Y:S11]  /*11180*/  @!P2 BRA `(.L_x_250) ;  /* 0x000000000004a947 */ /* 0x000ff60003800000 */
[----:B------:R-:W-:Y:S01]  /*11190*/  BPT.TRAP 0x1 ;  /* 0x000000040000795c */ /* 0x000fe20000300000 */
.L_x_250:
[----:B------:R-:W1:Y:S02]  /*111a0*/  SYNCS.PHASECHK.TRANS64.TRYWAIT P1, [UR6+0x34520], R2 ;  /* 0x03452002ff0075a7 */ /* 0x000e640008020146 */
[----:B-1----:R-:W-:Y:S05]  /*111b0*/  @!P1 BRA `(.L_x_251) ;  /* 0x0000005800a89947 */ /* 0x002fea0003800000 */
.L_x_403:
        /* <DEDUP_REMOVED lines=9> */
.L_x_254:
[----:B--234-:R-:W1:Y:S02]  /*11250*/  LDC R3, c[0x0][0x828] ;  /* 0x00020a00ff037b82 */ /* 0x01ce640000000800 */
[----:B-1----:R1:W-:Y:S02]  /*11260*/  SYNCS.ARRIVE.TRANS64.RED.A0TR RZ, [UR6+0x34500], R3 ;  /* 0x03450003ffff79a7 */ /* 0x0023e40008300406 */
.L_x_253:
[----:B------:R-:W-:Y:S05]  /*11270*/  BSYNC B0 ;  /* 0x0000000000007941 */ /* 0x000fea0003800000 */
.L_x_252:
[----:B------:R-:W-:Y:S05]  /*11280*/  @!P2 BRA `(.L_x_255) ;  /* 0x000000000004a947 */ /* 0x000fea0003800000 */
[----:B------:R-:W-:Y:S01]  /*11290*/  BPT.TRAP 0x1 ;  /* 0x000000040000795c */ /* 0x000fe20000300000 */
.L_x_255:
[----:B------:R-:W-:Y:S01]  /*112a0*/  SYNCS.ARRIVE.TRANS64.RED.A1T0 RZ, [UR7], RZ ;  /* 0x000000ffffff79a7 */ /* 0x000fe20008100407 */
[----:B------:R-:W-:Y:S05]  /*112b0*/  @!P2 BRA `(.L_x_256) ;  /* 0x000000000004a947 */ /* 0x000fea0003800000 */
[----:B------:R-:W-:Y:S01]  /*112c0*/  BPT.TRAP 0x1 ;  /* 0x000000040000795c */ /* 0x000fe20000300000 */
.L_x_256:
[----:B------:R-:W1:Y:S02]  /*112d0*/  SYNCS.PHASECHK.TRANS64.TRYWAIT P1, [UR6+0x34528], R2 ;  /* 0x03452802ff0075a7 */ /* 0x000e640008020146 */
[----:B-1----:R-:W-:Y:S05]  /*112e0*/  @!P1 BRA `(.L_x_257) ;  /* 0x0000005800749947 */ /* 0x002fea0003800000 */
.L_x_404:
        /* <DEDUP_REMOVED lines=10> */
.L_x_260:
[----:B--234-:R-:W1:Y:S02]  /*11390*/  LDC R3, c[0x0][0x828] ;  /* 0x00020a00ff037b82 */ /* 0x01ce640000000800 */
[----:B-1----:R1:W-:Y:S02]  /*113a0*/  SYNCS.ARRIVE.TRANS64.RED.A0TR RZ, [UR6+0x34508], R3 ;  /* 0x03450803ffff79a7 */ /* 0x0023e40008300406 */
.L_x_259:
[----:B------:R-:W-:Y:S05]  /*113b0*/  BSYNC B0 ;  /* 0x0000000000007941 */ /* 0x000fea0003800000 */
.L_x_258:
[----:B------:R-:W-:Y:S05]  /*113c0*/  @!P2 BRA `(.L_x_261) ;  /* 0x000000000004a947 */ /* 0x000fea0003800000 */
[----:B------:R-:W-:Y:S01]  /*113d0*/  BPT.TRAP 0x1 ;  /* 0x000000040000795c */ /* 0x000fe20000300000 */
.L_x_261:
[----:B------:R-:W-:Y:S01]  /*113e0*/  SYNCS.ARRIVE.TRANS64.RED.A1T0 RZ, [UR14], RZ ;  /* 0x000000ffffff79a7 */ /* 0x000fe2000810040e */
[----:B------:R-:W-:Y:S01]  /*113f0*/  UIADD3 UR23, UR19, 0xe0, URZ ;  /* 0x000000e013177890 */ /* 0x000fe2000fffe03f */
[----:B------:R-:W-:Y:S11]  /*11400*/  @!P2 BRA `(.L_x_262) ;  /* 0x000000000004a947 */ /* 0x000ff60003800000 */
[----:B------:R-:W-:Y:S01]  /*11410*/  BPT.TRAP 0x1 ;  /* 0x000000040000795c */ /* 0x000fe20000300000 */
.L_x_262:
[----:B------:R-:W1:Y:S02]  /*11420*/  SYNCS.PHASECHK.TRANS64.TRYWAIT P1, [UR6+0x34530], R2 ;  /* 0x03453002ff0075a7 */ /* 0x000e640008020146 */
[----:B-1----:R-:W-:Y:S05]  /*11430*/  @!P1 BRA `(.L_x_263) ;  /* 0x0000005800389947 */ /* 0x002fea0003800000 */
.L_x_405:
[----:B------:R-:W-:Y:S04]  /*11440*/  BSSY B0, `(.L_x_264) ;  /* 0x000000c000007945 */ /* 0x000fe80003800000 */
[----:B------:R-:W-:Y:S05]  /*11450*/  @P0 BRA `(.L_x_265) ;  /* 0x0000000000280947 */ /* 0x000fea0003800000 */
[----:B------:R-:W-:Y:S01]  /*11460*/  UIADD3 UR20, UR6, 0x32000, URZ ;  /* 0x0003200006147890 */ /* 0x000fe2000fffe03f */
[----:B------:R-:W-:Y:S01]  /*11470*/  UMOV UR24, 0x0 ;  /* 0x0000000000187882 */ /* 0x000fe20000000000 */
[----:B------:R-:W-:Y:S01]  /*11480*/  UMOV UR25, 0x10000000 ;  /* 0x1000000000197882 */ /* 0x000fe20000000000 */
[----:B------:R-:W-:Y:S01]  /*11490*/  UMOV UR21, UR29 ;  /* 0x0000001d00157c82 */ /* 0x000fe20008000000 */
[----:B------:R-:W-:-:S05]  /*114a0*/  UMOV UR22, UR18 ;  /* 0x0000001200167c82 */ /* 0x000fca0008000000 */
[----:B------:R1:W-:Y:S02]  /*114b0*/  UTMALDG.2D [UR20], [UR8], desc[UR24] ;  /* 0x00001814080075b4 */ /* 0x0003e40008009000 */
[----:B-1----:R-:W-:Y:S05]  /*114c0*/  @!P2 BRA `(.L_x_266) ;  /* 0x000000000004a947 */ /* 0x002fea0003800000 */
[----:B------:R-:W-:Y:S01]  /*114d0*/  BPT.TRAP 0x1 ;  /* 0x000000040000795c */ /* 0x000fe20000300000 */
.L_x_266:
[----:B--234-:R-:W1:Y:S02]  /*114e0*/  LDC R3, c[0x0][0x828] ;  /* 0x00020a00ff037b82 */ /* 0x01ce640000000800 */
[----:B-1----:R1:W-:Y:S02]  /*114f0*/  SYNCS.ARRIVE.TRANS64.RED.A0TR RZ, [UR6+0x34510], R3 ;  /* 0x03451003ffff79a7 */ /* 0x0023e40008300406 */
.L_x_265:
[----:B------:R-:W-:Y:S05]  /*11500*/  BSYNC B0 ;  /* 0x0000000000007941 */ /* 0x000fea0003800000 */
.L_x_264:
[----:B------:R-:W-:Y:S05]  /*11510*/  @!P2 BRA `(.L_x_267) ;  /* 0x000000000004a947 */ /* 0x000fea0003800000 */
[----:B------:R-:W-:Y:S01]  /*11520*/  BPT.TRAP 0x1 ;  /* 0x000000040000795c */ /* 0x000fe20000300000 */
.L_x_267:
[----:B------:R-:W-:Y:S01]  /*11530*/  SYNCS.ARRIVE.TRANS64.RED.A1T0 RZ, [UR15], RZ ;  /* 0x000000ffffff79a7 */ /* 0x000fe2000810040f */
[----:B------:R-:W-:Y:S05]  /*11540*/  @!P2 BRA `(.L_x_268) ;  /* 0x000000000004a947 */ /* 0x000fea0003800000 */
[----:B------:R-:W-:Y:S01]  /*11550*/  BPT.TRAP 0x1 ;  /* 0x000000040000795c */ /* 0x000fe20000300000 */
.L_x_268:
[----:B------:R-:W1:Y:S02]  /*11560*/  SYNCS.PHASECHK.TRANS64.TRYWAIT P1, [UR6+0x34538], R2 ;  /* 0x03453802ff0075a7 */ /* 0x000e640008020146 */
[----:B-1----:R-:W-:Y:S05]  /*11570*/  @!P1 BRA `(.L_x_269) ;  /* 0x0000005800009947 */ /* 0x002fea0003800000 */
.L_x_406:
        /* <DEDUP_REMOVED lines=10> */
.L_x_272:
[----:B------:R-:W1:Y:S02]  /*11620*/  LDC R2, c[0x0][0x828] ;  /* 0x00020a00ff027b82 */ /* 0x000e640000000800 */
[----:B-1----:R1:W-:Y:S02]  /*11630*/  SYNCS.ARRIVE.TRANS64.RED.A0TR RZ, [UR6+0x34518], R2 ;  /* 0x03451802ffff79a7 */ /* 0x0023e40008300406 */
.L_x_271:
[----:B------:R-:W-:Y:S05]  /*11640*/  BSYNC B0 ;  /* 0x0000000000007941 */ /* 0x000fea0003800000 */
.L_x_270:
[----:B------:R-:W-:Y:S05]  /*11650*/  @!P2 BRA `(.L_x_273) ;  /* 0x000000000004a947 */ /* 0x000fea0003800000 */
[----:B------:R-:W-:Y:S01]  /*11660*/  BPT.TRAP 0x1 ;  /* 0x000000040000795c */ /* 0x000fe20000300000 */
.L_x_273:
[----:B------:R-:W-:Y:S01]  /*11670*/  ISETP.NE.AND P0, PT, R7, RZ, PT ;  /* 0x000000ff0700720c */ /* 0x000fe20003f05270 */
[----:B------:R-:W-:Y:S01]  /*11680*/  SYNCS.ARRIVE.TRANS64.RED.A1T0 RZ, [UR16], RZ ;  /* 0x000000ffffff79a7 */ /* 0x000fe20008100410 */
[CC--:B------:R-:W-:Y:S02]  /*11690*/  ISETP.NE.AND P3, PT, R18.reuse, R6.reuse, PT ;  /* 0x000000061200720c */ /* 0x0c0fe40003f65270 */
[----:B------:R-:W-:-:S13]  /*116a0*/  ISETP.EQ.OR P0, PT, R18, R6, !P0 ;  /* 0x000000061200720c */ /* 0x000fda0004702670 */
[----:B------:R-:W-:Y:S05]  /*116b0*/  @P0 BRA `(.L_x_274) ;  /* 0x0000000400040947 */ /* 0x000fea0003800000 */
[----:B------:R-:W-:Y:S01]  /*116c0*/  ELECT P0, URZ, PT ;  /* 0x00000000003f782f */ /* 0x000fe20003800000 */
[----:B------:R-:W-:-:S12]  /*116d0*/  BSSY B0, `(.L_x_275) ;  /* 0x0000032000007945 */ /* 0x000fd80003800000 */
[----:B------:R-:W-:Y:S05]  /*116e0*/  @!P0 BRA `(.L_x_276) ;  /* 0x0000000000c08947 */ /* 0x000fea0003800000 */
[----:B-1234-:R-:W1:Y:S08]  /*116f0*/  LDC.64 R2, c[0x0][0x290] ;  /* 0x0000a400ff027b82 */ /* 0x01ee700000000a00 */
[----:B------:R-:W2:Y:S08]  /*11700*/  LDC.64 R10, c[0x0][0x808] ;  /* 0x00020200ff0a7b82 */ /* 0x000eb00000000a00 */
[----:B------:R-:W3:Y:S01]  /*11710*/  LDC.64 R14, c[0x0][0x810] ;  /* 0x00020400ff0e7b82 */ /* 0x000ee20000000a00 */
[----:B-1----:R-:W-:-:S05]  /*11720*/  IMAD.WIDE R2, R6, 0xc, R2 ;  /* 0x0000000c06027825 */ /* 0x002fca00078e0202 */
[----:B------:R1:W5:Y:S04]  /*11730*/  LDG.E R12, desc[UR38][R2.64] ;  /* 0x00000026020c7981 */ /* 0x000368000c1e1900 */
[----:B-----5:R1:W5:Y:S01]  /*11740*/  LDG.E R13, desc[UR38][R2.64+0x4] ;  /* 0x00000426020d7981 */ /* 0x020362000c1e1900 */
[----:B--2---:R-:W-:Y:S02]  /*11750*/  ISETP.NE.U32.AND P0, PT, R10, RZ, PT ;  /* 0x000000ff0a00720c */ /* 0x004fe40003f05070 */
[----:B------:R-:W-:Y:S02]  /*11760*/  SHF.R.S32.HI R9, RZ, 0x1f, R6 ;  /* 0x0000001fff097819 */ /* 0x000fe40000011406 */
[----:B------:R-:W-:Y:S02]  /*11770*/  ISETP.NE.AND.EX P0, PT, R11, RZ, PT, P0 ;  /* 0x000000ff0b00720c */ /* 0x000fe40003f05300 */
[----:B---3--:R-:W-:-:S04]  /*11780*/  ISETP.NE.U32.AND P1, PT, R14, RZ, PT ;  /* 0x000000ff0e00720c */ /* 0x008fc80003f25070 */
[----:B------:R-:W-:-:S07]  /*11790*/  ISETP.NE.AND.EX P1, PT, R15, RZ, PT, P1 ;  /* 0x000000ff0f00720c */ /* 0x000fce0003f25310 */
[----:B-1----:R-:W-:Y:S06]  /*117a0*/  @!P0 BRA `(.L_x_277) ;  /* 0x0000000000108947 */ /* 0x002fec0003800000 */
[----:B------:R-:W-:-:S04]  /*117b0*/  LEA R2, P0, R6, R10, 0x3 ;  /* 0x0000000a06027211 */ /* 0x000fc800078018ff */
[----:B------:R-:W-:-:S06]  /*117c0*/  LEA.HI.X R3, R6, R11, R9, 0x3, P0 ;  /* 0x0000000b06037211 */ /* 0x000fcc00000f1c09 */
[----:B------:R-:W2:Y:S04]  /*117d0*/  LDG.E.64 R2, desc[UR38][R2.64] ;  /* 0x0000002602027981 */ /* 0x000ea8000c1e1b00 */
[----:B--2---:R1:W-:Y:S02]  /*117e0*/  STS.64 [UR5], R2 ;  /* 0x00000002ff007988 */ /* 0x0043e40008000a05 */
.L_x_277:
[----:B------:R-:W-:Y:S05]  /*117f0*/  @!P1 BRA `(.L_x_276) ;  /* 0x00000000007c9947 */ /* 0x000fea0003800000 */
[----:B-1----:R-:W-:-:S04]  /*11800*/  LEA R2, P0, R6, R14, 0x3 ;  /* 0x0000000e06027211 */ /* 0x002fc800078018ff */
[----:B------:R-:W-:Y:S02]  /*11810*/  LEA.HI.X R3, R6, R15, R9, 0x3, P0 ;  /* 0x0000000f06037211 */ /* 0x000fe400000f1c09 */
[----:B------:R-:W1:Y:S04]  /*11820*/  LDS R9, [UR5+0x1c] ;  /* 0x00001c05ff097984 */ /* 0x000e680008000800 */
[----:B------:R-:W2:Y:S01]  /*11830*/  LDG.E.64 R2, desc[UR38][R2.64] ;  /* 0x0000002602027981 */ /* 0x000ea2000c1e1b00 */
[----:B------:R-:W-:Y:S01]  /*11840*/  MOV R18, UR5 ;  /* 0x0000000500127c02 */ /* 0x000fe20008000f00 */
[----:B-----5:R-:W-:Y:S01]  /*11850*/  VIADD R13, R13, 0xffffffff ;  /* 0xffffffff0d0d7836 */ /* 0x020fe20000000000 */
[----:B------:R-:W-:Y:S02]  /*11860*/  IADD3 R12, R12, -0x1, RZ ;  /* 0xffffffff0c0c7810 */ /* 0x000fe40007ffe0ff */
[----:B------:R-:W-:-:S02]  /*11870*/  CS2R R14, SRZ ;  /* 0x00000000000e7805 */ /* 0x000fc4000001ff00 */
[----:B------:R-:W-:Y:S01]  /*11880*/  SHF.R.U64 R18, R18, 0x4, RZ ;  /* 0x0000000412127819 */ /* 0x000fe200000012ff */
[----:B------:R-:W-:Y:S04]  /*11890*/  STS [UR5+0x30], RZ ;  /* 0x000030ffff007988 */ /* 0x000fe80008000805 */
[----:B------:R-:W-:Y:S04]  /*118a0*/  STS.128 [UR5+0x20], R12 ;  /* 0x0000200cff007988 */ /* 0x000fe80008000c05 */
        /* <DEDUP_REMOVED lines=10> */
[----:B------:R-:W-:Y:S04]  /*11950*/  STS [UR5+0x1c], R9 ;  /* 0x00001c09ff007988 */ /* 0x000fe80008000805 */
[----:B------:R-:W1:Y:S02]  /*11960*/  LDS R10, [UR5+0x1c] ;  /* 0x00001c05ff0a7984 */ /* 0x000e640008000800 */
[----:B-1----:R-:W-:-:S05]  /*11970*/  LOP3.LUT R10, R10, 0xf0, RZ, 0xb8, !PT ;  /* 0x000000f00a0a7812 */ /* 0x002fca00078eb8ff */
[----:B------:R-:W-:Y:S04]  /*11980*/  STS [UR5+0x1c], R10 ;  /* 0x00001c0aff007988 */ /* 0x000fe80008000805 */
[----:B------:R-:W1:Y:S02]  /*11990*/  LDS R11, [UR5+0x1c] ;  /* 0x00001c05ff0b7984 */ /* 0x000e640008000800 */
[----:B-1----:R-:W-:-:S05]  /*119a0*/  LOP3.LUT R19, R11, 0xf00, RZ, 0xb8, !PT ;  /* 0x00000f000b137812 */ /* 0x002fca00078eb8ff */
[----:B------:R-:W-:Y:S04]  /*119b0*/  STS.64 [UR5+0x18], R18 ;  /* 0x00001812ff007988 */ /* 0x000fe80008000a05 */
[----:B------:R-:W1:Y:S02]  /*119c0*/  LDS R11, [UR5+0x1c] ;  /* 0x00001c05ff0b7984 */ /* 0x000e640008000800 */
[----:B-1----:R-:W-:-:S05]  /*119d0*/  LOP3.LUT R2, R11, 0xf000, RZ, 0xb8, !PT ;  /* 0x0000f0000b027812 */ /* 0x002fca00078eb8ff */
[----:B------:R1:W-:Y:S02]  /*119e0*/  STS [UR5+0x1c], R2 ;  /* 0x00001c02ff007988 */ /* 0x0003e40008000805 */
.L_x_276:
[----:B------:R-:W-:Y:S05]  /*119f0*/  BSYNC B0 ;  /* 0x0000000000007941 */ /* 0x000fea0003800000 */
.L_x_275:
[----:B-1----:R-:W1:Y:S01]  /*11a00*/  S2R R2, SR_LANEID ;  /* 0x0000000000027919 */ /* 0x002e620000000000 */
[----:B------:R-:W-:Y:S01]  /*11a10*/  NOP ;  /* 0x0000000000007918 */ /* 0x000fe20000000000 */
[----:B------:R-:W-:Y:S01]  /*11a20*/  ELECT P0, URZ, PT ;  /* 0x00000000003f782f */ /* 0x000fe20003800000 */
[----:B------:R-:W-:Y:S01]  /*11a30*/  BSSY B0, `(.L_x_278) ;  /* 0x0000008000007945 */ /* 0x000fe20003800000 */
[----:B-1----:R-:W-:-:S04]  /*11a40*/  SHF.L.U32 R10, R2, 0x2, RZ ;  /* 0x00000002020a7819 */ /* 0x002fc800000006ff */
[----:B------:R-:W-:Y:S01]  /*11a50*/  IADD3 R2, P1, R10, UR8, RZ ;  /* 0x000000080a027c10 */ /* 0x000fe2000ff3e0ff */
[----:B------:R1:W1:Y:S04]  /*11a60*/  LDS R9, [R10+UR5] ;  /* 0x000000050a097984 */ /* 0x0002680008000800 */
[----:B--234-:R-:W-:Y:S02]  /*11a70*/  IMAD.X R3, RZ, RZ, UR9, P1 ;  /* 0x00000009ff037e24 */ /* 0x01cfe400088e06ff */
[----:B------:R-:W-:Y:S06]  /*11a80*/  @!P0 BRA `(.L_x_279) ;  /* 0x0000000000088947 */ /* 0x000fec0003800000 */
[----:B------:R0:W-:Y:S01]  /*11a90*/  UTMACMDFLUSH ;  /* 0x00000000000079b7 */ /* 0x0001e20000000000 */
[----:B------:R-:W-:-:S04]  /*11aa0*/  DEPBAR.LE SB0, 0x0 ;  /* 0x000080000000791a */ /* 0x000fc80000000000 */
.L_x_279:
[----:B------:R-:W-:Y:S05]  /*11ab0*/  BSYNC B0 ;  /* 0x0000000000007941 */ /* 0x000fea0003800000 */
.L_x_278:
[----:B-1----:R1:W5:Y:S02]  /*11ac0*/  ATOMG.E.EXCH.STRONG.GPU PT, RZ, [R2], R9 ;  /* 0x0000000902ff73a8 */ /* 0x00236400041ee100 */
.L_x_274:
[----:B-1----:R-:W2:Y:S01]  /*11ad0*/  LDL.LU R2, [R1+0x200] ;  /* 0x0002000001027983 */ /* 0x002ea20000300800 */
[----:B------:R-:W-:Y:S01]  /*11ae0*/  ISETP.NE.AND P1, PT, R7, RZ, PT ;  /* 0x000000ff0700720c */ /* 0x000fe20003f25270 */
[----:B------:R-:W-:Y:S01]  /*11af0*/  IMAD.MOV.U32 R16, RZ, RZ, R4 ;  /* 0x000000ffff107224 */ /* 0x000fe200078e0004 */
[----:B------:R-:W-:Y:S01]  /*11b00*/  MOV R17, R5 ;  /* 0x0000000500117202 */ /* 0x000fe20000000f00 */
[----:B------:R-:W-:Y:S01]  /*11b10*/  IMAD.MOV.U32 R18, RZ, RZ, R6 ;  /* 0x000000ffff127224 */ /* 0x000fe200078e0006 */
[----:B--234-:R-:W-:Y:S02]  /*11b20*/  IADD3 R3, R2, 0x1, RZ ;  /* 0x0000000102037810 */ /* 0x01cfe40007ffe0ff */
[----:B------:R-:W-:Y:S02]  /*11b30*/  SEL R2, RZ, 0x1, !P3 ;  /* 0x00000001ff027807 */ /* 0x000fe40005800000 */
[----:B------:R-:W-:-:S04]  /*11b40*/  ISETP.NE.AND P0, PT, R3, 0x8, PT ;  /* 0x000000080300780c */ /* 0x000fc80003f05270 */
[----:B------:R-:W-:Y:S02]  /*11b50*/  SEL R3, R3, RZ, P0 ;  /* 0x000000ff03037207 */ /* 0x000fe40000000000 */
[----:B------:R-:W-:-:S03]  /*11b60*/  SEL R9, RZ, 0x1, P0 ;  /* 0x00000001ff097807 */ /* 0x000fc60000000000 */
[----:B------:R1:W-:Y:S01]  /*11b70*/  STL [R1+0x200], R3 ;  /* 0x0002000301007387 */ /* 0x0003e20000100800 */
[----:B------:R-:W-:Y:S01]  /*11b80*/  LOP3.LUT R0, R0, R9, RZ, 0x3c, !PT ;  /* 0x0000000900007212 */ /* 0x000fe200078e3cff */
[----:B------:R-:W-:Y:S06]  /*11b90*/  @P1 BRA `(.L_x_280) ;  /* 0xffffffe000a81947 */ /* 0x000fec000383ffff */
[----:B-----5:R-:W-:Y:S01]  /*11ba0*/  ELECT P0, URZ, PT ;  /* 0x00000000003f782f */ /* 0x020fe20003800000 */
[----:B------:R-:W-:-:S12]  /*11bb0*/  BSSY B0, `(.L_x_281) ;  /* 0x0000017000007945 */ /* 0x000fd80003800000 */
[----:B------:R-:W-:Y:S05]  /*11bc0*/  @!P0 BRA `(.L_x_282) ;  /* 0x0000000000548947 */ /* 0x000fea0003800000 */
[----:B------:R-:W-:Y:S05]  /*11bd0*/  @!P2 BRA `(.L_x_283) ;  /* 0x000000000004a947 */ /* 0x000fea0003800000 */
[----:B------:R-:W-:Y:S01]  /*11be0*/  BPT.TRAP 0x1 ;  /* 0x000000040000795c */ /* 0x000fe20000300000 */
.L_x_283:
[----:B------:R-:W2:Y:S02]  /*11bf0*/  SYNCS.PHASECHK.TRANS64.TRYWAIT P0, [UR6+0x34520], R8 ;  /* 0x03452008ff0075a7 */ /* 0x000ea40008000146 */
[----:B--2---:R-:W-:Y:S05]  /*11c00*/  @!P0 BRA `(.L_x_284) ;  /* 0x0000005000748947 */ /* 0x004fea0003800000 */
.L_x_407:
[----:B------:R-:W-:Y:S05]  /*11c10*/  @!P2 BRA `(.L_x_285) ;  /* 0x000000000004a947 */ /* 0x000fea0003800000 */
[----:B------:R-:W-:Y:S01]  /*11c20*/  BPT.TRAP 0x1 ;  /* 0x000000040000795c */ /* 0x000fe20000300000 */
.L_x_285:
[----:B------:R-:W2:Y:S02]  /*11c30*/  SYNCS.PHASECHK.TRANS64.TRYWAIT P0, [UR6+0x34528], R8 ;  /* 0x03452808ff0075a7 */ /* 0x000ea40008000146 */
[----:B--2---:R-:W-:Y:S05]  /*11c40*/  @!P0 BRA `(.L_x_286) ;  /* 0x00000050007c8947 */ /* 0x004fea0003800000 */
.L_x_408:
[----:B------:R-:W-:Y:S05]  /*11c50*/  @!P2 BRA `(.L_x_287) ;  /* 0x000000000004a947 */ /* 0x000fea0003800000 */
[----:B------:R-:W-:Y:S01]  /*11c60*/  BPT.TRAP 0x1 ;  /* 0x000000040000795c */ /* 0x000fe20000300000 */
.L_x_287:
[----:B------:R-:W2:Y:S02]  /*11c70*/  SYNCS.PHASECHK.TRANS64.TRYWAIT P0, [UR6+0x34530], R8 ;  /* 0x03453008ff0075a7 */ /* 0x000ea40008000146 */
[----:B--2---:R-:W-:Y:S05]  /*11c80*/  @!P0 BRA `(.L_x_288) ;  /* 0x0000005000848947 */ /* 0x004fea0003800000 */
.L_x_409:
[----:B------:R-:W-:Y:S05]  /*11c90*/  @!P2 BRA `(.L_x_289) ;  /* 0x000000000004a947 */ /* 0x000fea0003800000 */
[----:B------:R-:W-:Y:S01]  /*11ca0*/  BPT.TRAP 0x1 ;  /* 0x000000040000795c */ /* 0x000fe20000300000 */
.L_x_289:
[----:B------:R-:W-:-:S04]  /*11cb0*/  MOV R0, 0x1 ;  /* 0x0000000100007802 */ /* 0x000fc80000000f00 */
[----:B------:R-:W-:-:S07]  /*11cc0*/  SHF.L.U32 R0, R0, 0x1f, RZ ;  /* 0x0000001f00007819 */ /* 0x000fce00000006ff */
.L_x_290:
[----:B-1----:R-:W-:-:S04]  /*11cd0*/  IMAD.U32 R3, RZ, RZ, UR6 ;  /* 0x00000006ff037e24 */ /* 0x002fc8000f8e00ff */
[----:B------:R1:W2:Y:S03]  /*11ce0*/  SYNCS.PHASECHK.TRANS64.TRYWAIT P0, [R3+URZ+0x34538], R0 ;  /* 0x03453800030075a7 */ /* 0x0002a6000800017f */
[----:B--2---:R-:W-:Y:S05]  /*11cf0*/  @!P0 NANOSLEEP.SYNCS 0x989680 ;  /* 0x009896800000895d */ /* 0x004fea0003900000 */
[----:B------:R-:W2:Y:S02]  /*11d00*/  @!P0 SYNCS.PHASECHK.TRANS64 P0, [R3+URZ+0x34538], R0 ;  /* 0x03453800030085a7 */ /* 0x000ea4000800007f */
[----:B--2---:R-:W-:Y:S05]  /*11d10*/  @!P0 BRA `(.L_x_290) ;  /* 0xfffffffc00ec8947 */ /* 0x004fea000383ffff */
.L_x_282:
[----:B------:R-:W-:Y:S05]  /*11d20*/  BSYNC B0 ;  /* 0x0000000000007941 */ /* 0x000fea0003800000 */
.L_x_281:
[----:B------:R-:W-:Y:S05]  /*11d30*/  EXIT ;  /* 0x000000000000794d */ /* 0x000fea0003800000 */
.L_x_163:
[----:B------:R-:W1:Y:S01]  /*11d40*/  S2UR UR4, SR_CTAID.Y ;  /* 0x00000000000479c3 */ /* 0x000e620000002600 */
[----:B------:R-:W3:Y:S01]  /*11d50*/  S2R R0, SR_LANEID ;  /* 0x0000000000007919 */ /* 0x000ee20000000000 */
[----:B------:R-:W-:Y:S01]  /*11d60*/  ELECT P0, URZ, PT ;  /* 0x00000000003f782f */ /* 0x000fe20003800000 */
[----:B------:R-:W-:Y:S01]  /*11d70*/  BSSY B0, `(.L_x_291) ;  /* 0x000003b000007945 */ /* 0x000fe20003800000 */
[----:B------:R-:W-:Y:S01]  /*11d80*/  ULDC.64 UR12, c[0x0][0x508] ;  /* 0x00014200000c7ab9 */ /* 0x000fe20000000a00 */
[----:B-1----:R-:W-:-:S04]  /*11d90*/  UIMAD UR4, UR4, UR60, UR53 ;  /* 0x0000003c040472a4 */ /* 0x002fc8000f8e0235 */
[----:B------:R-:W-:-:S06]  /*11da0*/  UIMAD.WIDE UR12, UR4, 0x80, UR12 ;  /* 0x00000080040c78a5 */ /* 0x000fcc000f8e020c */
[----:B------:R-:W-:Y:S06]  /*11db0*/  @!P0 BRA `(.L_x_292) ;  /* 0x0000000000d88947 */ /* 0x000fec0003800000 */
[----:B------:R1:W-:Y:S01]  /*11dc0*/  STL [R1+0x208], R13 ;  /* 0x0002080d01007387 */ /* 0x0003e20000100800 */
[----:B------:R-:W4:Y:S01]  /*11dd0*/  LDC.64 R14, c[0x0][0x358] ;  /* 0x0000d600ff0e7b82 */ /* 0x000f220000000a00 */
[----:B------:R-:W-:Y:S02]  /*11de0*/  UMOV UR4, 0x400 ;  /* 0x0000040000047882 */ /* 0x000fe40000000000 */
[----:B------:R3:W-:Y:S01]  /*11df0*/  STL [R1+0x204], R11 ;  /* 0x0002040b01007387 */ /* 0x0007e20000100800 */
[----:B--2---:R-:W-:-:S04]  /*11e00*/  ULEA UR4, UR58, UR4, 0x18 ;  /* 0x000000043a047291 */ /* 0x004fc8000f8ec03f */
[----:B------:R-:W2:Y:S08]  /*11e10*/  LDC.64 R8, c[0x0][0x340] ;  /* 0x0000d000ff087b82 */ /* 0x000eb00000000a00 */
[----:B-1----:R-:W4:Y:S08]  /*11e20*/  LDC.64 R12, c[0x0][0x350] ;  /* 0x0000d400ff0c7b82 */ /* 0x002f300000000a00 */
[----:B---3--:R-:W2:Y:S08]  /*11e30*/  LDC.64 R10, c[0x0][0x348] ;  /* 0x0000d200ff0a7b82 */ /* 0x008eb00000000a00 */
[----:B------:R-:W1:Y:S01]  /*11e40*/  LDC.64 R32, c[0x0][0x300] ;  /* 0x0000c000ff207b82 */ /* 0x000e620000000a00 */
[----:B----4-:R3:W-:Y:S07]  /*11e50*/  STS.128 [UR4+0x34650], R12 ;  /* 0x0346500cff007988 */ /* 0x0107ee0008000c04 */
[----:B------:R-:W1:Y:S01]  /*11e60*/  LDC.64 R34, c[0x0][0x308] ;  /* 0x0000c200ff227b82 */ /* 0x000e620000000a00 */
[----:B--2---:R2:W-:Y:S07]  /*11e70*/  STS.128 [UR4+0x34640], R8 ;  /* 0x03464008ff007988 */ /* 0x0045ee0008000c04 */
[----:B------:R-:W4:Y:S08]  /*11e80*/  LDC.64 R28, c[0x0][0x310] ;  /* 0x0000c400ff1c7b82 */ /* 0x000f300000000a00 */
[----:B---3--:R-:W3:Y:S08]  /*11e90*/  LDC.64 R12, c[0x0][0x420] ;  /* 0x00010800ff0c7b82 */ /* 0x008ef00000000a00 */
[----:B------:R-:W3:Y:S01]  /*11ea0*/  LDC.64 R14, c[0x0][0x428] ;  /* 0x00010a00ff0e7b82 */ /* 0x000ee20000000a00 */
[----:B-1----:R-:W-:Y:S07]  /*11eb0*/  STS.128 [UR4+0x34600], R32 ;  /* 0x03460020ff007988 */ /* 0x002fee0008000c04 */
[----:B--2---:R-:W1:Y:S08]  /*11ec0*/  LDC.64 R8, c[0x0][0x430] ;  /* 0x00010c00ff087b82 */ /* 0x004e700000000a00 */
[----:B------:R-:W1:Y:S01]  /*11ed0*/  LDC.64 R10, c[0x0][0x438] ;  /* 0x00010e00ff0a7b82 */ /* 0x000e620000000a00 */
[----:B---3--:R2:W-:Y:S07]  /*11ee0*/  STS.128 [UR4+0x346a0], R12 ;  /* 0x0346a00cff007988 */ /* 0x0085ee0008000c04 */
[----:B------:R-:W4:Y:S08]  /*11ef0*/  LDC.64 R30, c[0x0][0x318] ;  /* 0x0000c600ff1e7b82 */ /* 0x000f300000000a00 */
[----:B------:R-:W3:Y:S01]  /*11f00*/  LDC.64 R24, c[0x0][0x320] ;  /* 0x0000c800ff187b82 */ /* 0x000ee20000000a00 */
[----:B--2---:R2:W5:Y:S07]  /*11f10*/  LDL.LU R13, [R1+0x208] ;  /* 0x00020800010d7983 */ /* 0x00456e0000300800 */
[----:B------:R-:W3:Y:S01]  /*11f20*/  LDC.64 R26, c[0x0][0x328] ;  /* 0x0000ca00ff1a7b82 */ /* 0x000ee20000000a00 */
[----:B-1----:R1:W-:Y:S07]  /*11f30*/  STS.128 [UR4+0x346b0], R8 ;  /* 0x0346b008ff007988 */ /* 0x0023ee0008000c04 */
[----:B------:R-:W2:Y:S01]  /*11f40*/  LDC.64 R4, c[0x0][0x330] ;  /* 0x0000cc00ff047b82 */ /* 0x000ea20000000a00 */
[----:B----4-:R4:W-:Y:S04]  /*11f50*/  STS.128 [UR4+0x34610], R28 ;  /* 0x0346101cff007988 */ /* 0x0109e80008000c04 */
[----:B-1----:R1:W5:Y:S03]  /*11f60*/  LDL.LU R11, [R1+0x204] ;  /* 0x00020400010b7983 */ /* 0x0023660000300800 */
[----:B------:R-:W2:Y:S01]  /*11f70*/  LDC.64 R6, c[0x0][0x338] ;  /* 0x0000ce00ff067b82 */ /* 0x000ea20000000a00 */
[----:B---3--:R3:W-:Y:S07]  /*11f80*/  STS.128 [UR4+0x34620], R24 ;  /* 0x03462018ff007988 */ /* 0x0087ee0008000c04 */
[----:B------:R-:W1:Y:S08]  /*11f90*/  LDC.64 R32, c[0x0][0x360] ;  /* 0x0000d800ff207b82 */ /* 0x000e700000000a00 */
[----:B------:R-:W1:Y:S01]  /*11fa0*/  LDC.64 R34, c[0x0][0x368] ;  /* 0x0000da00ff227b82 */ /* 0x000e620000000a00 */
[----:B--2---:R2:W-:Y:S07]  /*11fb0*/  STS.128 [UR4+0x34630], R4 ;  /* 0x03463004ff007988 */ /* 0x0045ee0008000c04 */
[----:B----4-:R-:W4:Y:S08]  /*11fc0*/  LDC.64 R28, c[0x0][0x370] ;  /* 0x0000dc00ff1c7b82 */ /* 0x010f300000000a00 */
[----:B------:R-:W4:Y:S08]  /*11fd0*/  LDC.64 R30, c[0x0][0x378] ;  /* 0x0000de00ff1e7b82 */ /* 0x000f300000000a00 */
[----:B---3--:R-:W3:Y:S01]  /*11fe0*/  LDC.64 R24, c[0x0][0x400] ;  /* 0x00010000ff187b82 */ /* 0x008ee20000000a00 */
[----:B-1----:R1:W-:Y:S07]  /*11ff0*/  STS.128 [UR4+0x34660], R32 ;  /* 0x03466020ff007988 */ /* 0x0023ee0008000c04 */
[----:B------:R-:W3:Y:S08]  /*12000*/  LDC.64 R26, c[0x0][0x408] ;  /* 0x00010200ff1a7b82 */ /* 0x000ef00000000a00 */
[----:B--2---:R-:W2:Y:S01]  /*12010*/  LDC.64 R4, c[0x0][0x410] ;  /* 0x00010400ff047b82 */ /* 0x004ea20000000a00 */
[----:B----4-:R4:W-:Y:S07]  /*12020*/  STS.128 [UR4+0x34670], R28 ;  /* 0x0346701cff007988 */ /* 0x0109ee0008000c04 */
[----:B------:R-:W2:Y:S01]  /*12030*/  LDC.64 R6, c[0x0][0x418] ;  /* 0x00010600ff067b82 */ /* 0x000ea20000000a00 */
[----:B---3--:R3:W-:Y:S07]  /*12040*/  STS.128 [UR4+0x34680], R24 ;  /* 0x03468018ff007988 */ /* 0x0087ee0008000c04 */
[----:B-1----:R-:W1:Y:S08]  /*12050*/  LDC.64 R32, c[0x0][0x440] ;  /* 0x00011000ff207b82 */ /* 0x002e700000000a00 */
[----:B------:R-:W1:Y:S01]  /*12060*/  LDC.64 R34, c[0x0][0x448] ;  /* 0x00011200ff227b82 */ /* 0x000e620000000a00 */
[----:B--2---:R2:W-:Y:S07]  /*12070*/  STS.128 [UR4+0x34690], R4 ;  /* 0x03469004ff007988 */ /* 0x0045ee0008000c04 */
[----:B----4-:R-:W4:Y:S08]  /*12080*/  LDC.64 R28, c[0x0][0x450] ;  /* 0x00011400ff1c7b82 */ /* 0x010f300000000a00 */
[----:B------:R-:W4:Y:S08]  /*12090*/  LDC.64 R30, c[0x0][0x458] ;  /* 0x00011600ff1e7b82 */ /* 0x000f300000000a00 */
[----:B---3--:R-:W3:Y:S08]  /*120a0*/  LDC.64 R24, c[0x0][0x460] ;  /* 0x00011800ff187b82 */ /* 0x008ef00000000a00 */
[----:B------:R-:W3:Y:S08]  /*120b0*/  LDC.64 R26, c[0x0][0x468] ;  /* 0x00011a00ff1a7b82 */ /* 0x000ef00000000a00 */
[----:B--2---:R-:W2:Y:S08]  /*120c0*/  LDC.64 R4, c[0x0][0x470] ;  /* 0x00011c00ff047b82 */ /* 0x004eb00000000a00 */
[----:B------:R-:W2:Y:S01]  /*120d0*/  LDC.64 R6, c[0x0][0x478] ;  /* 0x00011e00ff067b82 */ /* 0x000ea20000000a00 */
[----:B-1----:R1:W-:Y:S04]  /*120e0*/  STS.128 [UR4+0x346c0], R32 ;  /* 0x0346c020ff007988 */ /* 0x0023e80008000c04 */
[----:B----4-:R1:W-:Y:S04]  /*120f0*/  STS.128 [UR4+0x346d0], R28 ;  /* 0x0346d01cff007988 */ /* 0x0103e80008000c04 */
[----:B---3--:R1:W-:Y:S04]  /*12100*/  STS.128 [UR4+0x346e0], R24 ;  /* 0x0346e018ff007988 */ /* 0x0083e80008000c04 */
[----:B--2---:R1:W-:Y:S02]  /*12110*/  STS.128 [UR4+0x346f0], R4 ;  /* 0x0346f004ff007988 */ /* 0x0043e40008000c04 */
.L_x_292:
[----:B--2---:R-:W-:Y:S05]  /*12120*/  BSYNC B0 ;  /* 0x0000000000007941 */ /* 0x004fea0003800000 */
.L_x_291:
[----:B------:R-:W-:Y:S01]  /*12130*/  ELECT P0, URZ, PT ;  /* 0x00000000003f782f */ /* 0x000fe20003800000 */
[----:B------:R-:W-:Y:S01]  /*12140*/  NOP ;  /* 0x0000000000007918 */ /* 0x000fe20000000000 */
[----:B------:R-:W-:Y:S11]  /*12150*/  BSSY B0, `(.L_x_293) ;  /* 0x0000044000007945 */ /* 0x000ff60003800000 */
[----:B------:R-:W-:Y:S05]  /*12160*/  @!P0 BRA `(.L_x_294) ;  /* 0x0000000400088947 */ /* 0x000fea0003800000 */
[----:B-1----:R-:W1:Y:S08]  /*12170*/  LDC.64 R4, c[0x0][0x518] ;  /* 0x00014600ff047b82 */ /* 0x002e700000000a00 */
[----:B------:R-:W2:Y:S08]  /*12180*/  LDC.64 R2, c[0x0][0x528] ;  /* 0x00014a00ff027b82 */ /* 0x000eb00000000a00 */
[----:B------:R-:W4:Y:S01]  /*12190*/  LDC.64 R8, c[0x0][0x510] ;  /* 0x00014400ff087b82 */ /* 0x000f220000000a00 */
[----:B-1----:R-:W-:-:S07]  /*121a0*/  IMAD.WIDE R4, R18, 0x8, R4 ;  /* 0x0000000812047825 */ /* 0x002fce00078e0204 */
[----:B------:R-:W1:Y:S01]  /*121b0*/  LDC.64 R6, c[0x0][0x520] ;  /* 0x00014800ff067b82 */ /* 0x000e620000000a00 */
[----:B------:R-:W3:Y:S01]  /*121c0*/  LDG.E.64 R4, desc[UR38][R4.64] ;  /* 0x0000002604047981 */ /* 0x000ee2000c1e1b00 */
[----:B--2---:R-:W-:-:S06]  /*121d0*/  IMAD.WIDE R2, R18, 0x8, R2 ;  /* 0x0000000812027825 */ /* 0x004fcc00078e0202 */
[----:B------:R-:W2:Y:S01]  /*121e0*/  LDG.E.64 R2, desc[UR38][R2.64] ;  /* 0x0000002602027981 */ /* 0x000ea2000c1e1b00 */
[----:B----4-:R-:W-:-:S06]  /*121f0*/  IMAD.WIDE R8, R18, 0x8, R8 ;  /* 0x0000000812087825 */ /* 0x010fcc00078e0208 */
[----:B------:R-:W4:Y:S01]  /*12200*/  LDG.E.64 R8, desc[UR38][R8.64] ;  /* 0x0000002608087981 */ /* 0x000f22000c1e1b00 */
[----:B-1----:R-:W-:-:S06]  /*12210*/  IMAD.WIDE R6, R18, 0x8, R6 ;  /* 0x0000000812067825 */ /* 0x002fcc00078e0206 */
[----:B------:R-:W4:Y:S01]  /*12220*/  LDG.E.64 R6, desc[UR38][R6.64] ;  /* 0x0000002606067981 */ /* 0x000f22000c1e1b00 */
[----:B------:R-:W-:Y:S02]  /*12230*/  UMOV UR4, 0x400 ;  /* 0x0000040000047882 */ /* 0x000fe40000000000 */
[----:B------:R-:W-:-:S09]  /*12240*/  ULEA UR4, UR58, UR4, 0x18 ;  /* 0x000000043a047291 */ /* 0x000fd2000f8ec03f */
[----:B------:R-:W1:Y:S04]  /*12250*/  LDS R10, [UR4+0x3461c] ;  /* 0x03461c04ff0a7984 */ /* 0x000e680008000800 */
[----:B------:R-:W1:Y:S01]  /*12260*/  LDS R12, [UR4+0x3469c] ;  /* 0x03469c04ff0c7984 */ /* 0x000e620008000800 */
[----:B------:R-:W-:Y:S02]  /*12270*/  UIADD3 UR6, UR4, 0x34680, URZ ;  /* 0x0003468004067890 */ /* 0x000fe4000fffe03f */
[----:B------:R-:W-:-:S04]  /*12280*/  UIADD3 UR5, UR4, 0x34600, URZ ;  /* 0x0003460004057890 */ /* 0x000fc8000fffe03f */
[----:B------:R-:W-:Y:S02]  /*12290*/  IMAD.U32 R24, RZ, RZ, UR6 ;  /* 0x00000006ff187e24 */ /* 0x000fe4000f8e00ff */
[----:B------:R-:W-:-:S03]  /*122a0*/  MOV R22, UR5 ;  /* 0x0000000500167c02 */ /* 0x000fc60008000f00 */
[----:B------:R-:W-:Y:S02]  /*122b0*/  SHF.R.U64 R24, R24, 0x4, RZ ;  /* 0x0000000418187819 */ /* 0x000fe400000012ff */
[----:B------:R-:W-:Y:S02]  /*122c0*/  SHF.R.U64 R22, R22, 0x4, RZ ;  /* 0x0000000416167819 */ /* 0x000fe400000012ff */
[----:B-----5:R-:W-:Y:S01]  /*122d0*/  IADD3 R13, R13, -0x1, RZ ;  /* 0xffffffff0d0d7810 */ /* 0x020fe20007ffe0ff */
[----:B------:R-:W-:Y:S04]  /*122e0*/  STS [UR4+0x34690], R24 ;  /* 0x03469018ff007988 */ /* 0x000fe80008000804 */
[----:B------:R-:W-:Y:S04]  /*122f0*/  STS [UR4+0x34610], R22 ;  /* 0x03461016ff007988 */ /* 0x000fe80008000804 */
[----:B------:R-:W-:Y:S04]  /*12300*/  STS [UR4+0x34614], R22 ;  /* 0x03461416ff007988 */ /* 0x000fe80008000804 */
[----:B------:R-:W-:Y:S04]  /*12310*/  STS [UR4+0x34694], R24 ;  /* 0x03469418ff007988 */ /* 0x000fe80008000804 */
[----:B------:R-:W-:Y:S04]  /*12320*/  STS [UR4+0x34630], RZ ;  /* 0x034630ffff007988 */ /* 0x000fe80008000804 */
[----:B------:R-:W-:Y:S01]  /*12330*/  STS [UR4+0x346b0], RZ ;  /* 0x0346b0ffff007988 */ /* 0x000fe20008000804 */
[----:B---3--:R-:W-:-:S04]  /*12340*/  LOP3.LUT R5, R5, 0x1fffffff, RZ, 0xc0, !PT ;  /* 0x1fffffff05057812 */ /* 0x008fc800078ec0ff */
[----:B------:R-:W-:Y:S02]  /*12350*/  SHF.R.U32.HI R15, RZ, 0x4, R5 ;  /* 0x00000004ff0f7819 */ /* 0x000fe40000011605 */
[----:B--2---:R-:W-:Y:S02]  /*12360*/  LOP3.LUT R3, R3, 0x1fffffff, RZ, 0xc0, !PT ;  /* 0x1fffffff03037812 */ /* 0x004fe400078ec0ff */
[----:B-1----:R-:W-:Y:S02]  /*12370*/  LOP3.LUT R10, R10, 0xf, R15, 0xb8, !PT ;  /* 0x0000000f0a0a7812 */ /* 0x002fe400078eb80f */
[----:B------:R-:W-:-:S04]  /*12380*/  SHF.R.U32.HI R15, RZ, 0x4, R3 ;  /* 0x00000004ff0f7819 */ /* 0x000fc80000011603 */
[----:B------:R-:W-:Y:S01]  /*12390*/  LOP3.LUT R14, R12, 0xf, R15, 0xb8, !PT ;  /* 0x0000000f0c0e7812 */ /* 0x000fe200078eb80f */
[----:B------:R-:W-:Y:S04]  /*123a0*/  STS [UR4+0x3461c], R10 ;  /* 0x03461c0aff007988 */ /* 0x000fe80008000804 */
[----:B------:R-:W-:Y:S04]  /*123b0*/  STS [UR4+0x3469c], R14 ;  /* 0x03469c0eff007988 */ /* 0x000fe80008000804 */
[----:B------:R-:W1:Y:S04]  /*123c0*/  LDS R12, [UR4+0x3461c] ;  /* 0x03461c04ff0c7984 */ /* 0x000e680008000800 */
[----:B------:R-:W2:Y:S01]  /*123d0*/  LDS R15, [UR4+0x3469c] ;  /* 0x03469c04ff0f7984 */ /* 0x000ea20008000800 */
[----:B-1----:R-:W-:-:S02]  /*123e0*/  LOP3.LUT R12, R12, 0xf0, RZ, 0xb8, !PT ;  /* 0x000000f00c0c7812 */ /* 0x002fc400078eb8ff */
[----:B--2---:R-:W-:-:S03]  /*123f0*/  LOP3.LUT R15, R15, 0xf0, RZ, 0xb8, !PT ;  /* 0x000000f00f0f7812 */ /* 0x004fc600078eb8ff */
[----:B------:R-:W-:Y:S04]  /*12400*/  STS [UR4+0x3461c], R12 ;  /* 0x03461c0cff007988 */ /* 0x000fe80008000804 */
[----:B------:R-:W-:Y:S04]  /*12410*/  STS [UR4+0x3469c], R15 ;  /* 0x03469c0fff007988 */ /* 0x000fe80008000804 */
[----:B------:R-:W1:Y:S04]  /*12420*/  LDS R23, [UR4+0x3461c] ;  /* 0x03461c04ff177984 */ /* 0x000e680008000800 */
[----:B------:R-:W2:Y:S01]  /*12430*/  LDS R25, [UR4+0x3469c] ;  /* 0x03469c04ff197984 */ /* 0x000ea20008000800 */
[----:B-1----:R-:W-:-:S02]  /*12440*/  LOP3.LUT R23, R23, 0xf00, RZ, 0xb8, !PT ;  /* 0x00000f0017177812 */ /* 0x002fc400078eb8ff */
[----:B--2---:R-:W-:-:S03]  /*12450*/  LOP3.LUT R25, R25, 0xf00, RZ, 0xb8, !PT ;  /* 0x00000f0019197812 */ /* 0x004fc600078eb8ff */
[----:B------:R-:W-:Y:S04]  /*12460*/  STS.64 [UR4+0x34618], R22 ;  /* 0x03461816ff007988 */ /* 0x000fe80008000a04 */
[----:B------:R-:W-:Y:S04]  /*12470*/  STS.64 [UR4+0x34698], R24 ;  /* 0x03469818ff007988 */ /* 0x000fe80008000a04 */
[----:B------:R-:W1:Y:S04]  /*12480*/  LDS R10, [UR4+0x3461c] ;  /* 0x03461c04ff0a7984 */ /* 0x000e680008000800 */
[----:B------:R-:W2:Y:S01]  /*12490*/  LDS R21, [UR4+0x3469c] ;  /* 0x03469c04ff157984 */ /* 0x000ea20008000800 */
[----:B------:R-:W-:Y:S01]  /*124a0*/  VIADD R12, R11, 0xffffffff ;  /* 0xffffffff0b0c7836 */ /* 0x000fe20000000000 */
[----:B------:R-:W-:-:S02]  /*124b0*/  CS2R R14, SRZ ;  /* 0x00000000000e7805 */ /* 0x000fc4000001ff00 */
[----:B------:R-:W-:Y:S02]  /*124c0*/  SHF.R.U64 R5, R4, 0x4, R5 ;  /* 0x0000000404057819 */ /* 0x000fe40000001205 */
[----:B------:R-:W-:Y:S01]  /*124d0*/  SHF.R.U64 R4, R2, 0x4, R3 ;  /* 0x0000000402047819 */ /* 0x000fe20000001203 */
[----:B------:R3:W-:Y:S04]  /*124e0*/  STS.128 [UR4+0x34620], R12 ;  /* 0x0346200cff007988 */ /* 0x0007e80008000c04 */
[----:B------:R1:W-:Y:S04]  /*124f0*/  STS [UR4+0x3460c], R5 ;  /* 0x03460c05ff007988 */ /* 0x0003e80008000804 */
[----:B------:R1:W-:Y:S01]  /*12500*/  STS [UR4+0x3468c], R4 ;  /* 0x03468c04ff007988 */ /* 0x0003e20008000804 */
[----:B---3--:R-:W-:-:S03]  /*12510*/  IADD3 R13, R19, -0x1, RZ ;  /* 0xffffffff130d7810 */ /* 0x008fc60007ffe0ff */
[----:B----4-:R4:W-:Y:S04]  /*12520*/  STS.64 [UR4+0x34600], R8 ;  /* 0x03460008ff007988 */ /* 0x0109e80008000a04 */
[----:B------:R4:W-:Y:S04]  /*12530*/  STS.128 [UR4+0x346a0], R12 ;  /* 0x0346a00cff007988 */ /* 0x0009e80008000c04 */
[----:B------:R4:W-:Y:S01]  /*12540*/  STS.64 [UR4+0x34680], R6 ;  /* 0x03468006ff007988 */ /* 0x0009e20008000a04 */
[----:B-1----:R-:W-:Y:S02]  /*12550*/  LOP3.LUT R2, R10, 0xf000, RZ, 0xb8, !PT ;  /* 0x0000f0000a027812 */ /* 0x002fe400078eb8ff */
[----:B--2---:R-:W-:-:S03]  /*12560*/  LOP3.LUT R3, R21, 0xf000, RZ, 0xb8, !PT ;  /* 0x0000f00015037812 */ /* 0x004fc600078eb8ff */
[----:B------:R4:W-:Y:S04]  /*12570*/  STS [UR4+0x3461c], R2 ;  /* 0x03461c02ff007988 */ /* 0x0009e80008000804 */
[----:B------:R4:W-:Y:S02]  /*12580*/  STS [UR4+0x3469c], R3 ;  /* 0x03469c03ff007988 */ /* 0x0009e40008000804 */
.L_x_294:
[----:B------:R-:W-:Y:S05]  /*12590*/  BSYNC B0 ;  /* 0x0000000000007941 */ /* 0x000fea0003800000 */
.L_x_293:
[----:B------:R-:W-:Y:S01]  /*125a0*/  ELECT P0, URZ, PT ;  /* 0x00000000003f782f */ /* 0x000fe20003800000 */
[----:B------:R-:W-:Y:S01]  /*125b0*/  NOP ;  /* 0x0000000000007918 */ /* 0x000fe20000000000 */
[----:B------:R-:W-:Y:S11]  /*125c0*/  BSSY B0, `(.L_x_295) ;  /* 0x0000004000007945 */ /* 0x000ff60003800000 */
[----:B------:R-:W-:Y:S05]  /*125d0*/  @!P0 BRA `(.L_x_296) ;  /* 0x0000000000088947 */ /* 0x000fea0003800000 */
[----:B------:R0:W-:Y:S01]  /*125e0*/  UTMACMDFLUSH ;  /* 0x00000000000079b7 */ /* 0x0001e20000000000 */
[----:B------:R-:W-:-:S04]  /*125f0*/  DEPBAR.LE SB0, 0x0 ;  /* 0x000080000000791a */ /* 0x000fc80000000000 */
.L_x_296:
[----:B------:R-:W-:Y:S05]  /*12600*/  BSYNC B0 ;  /* 0x0000000000007941 */ /* 0x000fea0003800000 */
.L_x_295:
[----:B------:R-:W-:Y:S01]  /*12610*/  UMOV UR4, 0x400 ;  /* 0x0000040000047882 */ /* 0x000fe20000000000 */
[----:B---3--:R-:W-:Y:S01]  /*12620*/  IMAD.SHL.U32 R0, R0, 0x4, RZ ;  /* 0x0000000400007824 */ /* 0x008fe200078e00ff */
[----:B------:R-:W-:Y:S01]  /*12630*/  ULEA UR18, UR58, UR4, 0x18 ;  /* 0x000000043a127291 */ /* 0x000fe2000f8ec03f */
[----:B------:R-:W-:-:S03]  /*12640*/  ULDC UR14, c[0x0][0x884] ;  /* 0x00022100000e7ab9 */ /* 0x000fc60000000800 */
[----:B------:R-:W-:Y:S01]  /*12650*/  UIADD3 UR20, UR18, 0x34600, URZ ;  /* 0x0003460012147890 */ /* 0x000fe2000fffe03f */
[----:B-1----:R-:W-:Y:S01]  /*12660*/  IADD3 R4, P0, R0, UR12, RZ ;  /* 0x0000000c00047c10 */ /* 0x002fe2000ff1e0ff */
[----:B------:R-:W-:-:S03]  /*12670*/  UIMAD.WIDE UR14, UR14, 0x80, UR12 ;  /* 0x000000800e0e78a5 */ /* 0x000fc6000f8e020c */
[----:B------:R-:W-:-:S03]  /*12680*/  IADD3.X R5, RZ, UR13, RZ, P0, !PT ;  /* 0x0000000dff057c10 */ /* 0x000fc600087fe4ff */
[----:B----4-:R-:W-:Y:S01]  /*12690*/  IADD3 R2, P1, R0, UR14, RZ ;  /* 0x0000000e00027c10 */ /* 0x010fe2000ff3e0ff */
[----:B------:R-:W1:Y:S04]  /*126a0*/  LDS R7, [R0+UR20] ;  /* 0x0000001400077984 */ /* 0x000e680008000800 */
[----:B------:R2:W3:Y:S01]  /*126b0*/  LDS R9, [R0+UR20+0x80] ;  /* 0x0000801400097984 */ /* 0x0004e20008000800 */
[----:B------:R-:W-:Y:S02]  /*126c0*/  IMAD.X R3, RZ, RZ, UR15, P1 ;  /* 0x0000000fff037e24 */ /* 0x000fe400088e06ff */
[----:B------:R-:W-:Y:S01]  /*126d0*/  IMAD.MOV.U32 R6, RZ, RZ, 0x1 ;  /* 0x00000001ff067424 */ /* 0x000fe200078e00ff */
[----:B------:R-:W-:Y:S01]  /*126e0*/  BSSY B0, `(.L_x_297) ;  /* 0x00000eb000007945 */ /* 0x000fe20003800000 */
[----:B------:R-:W-:Y:S01]  /*126f0*/  USHF.L.U32 UR4, UR58, 0x7, URZ ;  /* 0x000000073a047899 */ /* 0x000fe2000800063f */
[----:B------:R-:W-:Y:S01]  /*12700*/  MOV R10, RZ ;  /* 0x000000ff000a7202 */ /* 0x000fe20000000f00 */
[----:B------:R-:W-:Y:S01]  /*12710*/  USHF.L.U32 UR5, UR58, 0xd, URZ ;  /* 0x0000000d3a057899 */ /* 0x000fe2000800063f */
[----:B--2---:R-:W-:Y:S01]  /*12720*/  IMAD.MOV.U32 R0, RZ, RZ, 0x1 ;  /* 0x00000001ff007424 */ /* 0x004fe200078e00ff */
[----:B------:R-:W-:Y:S01]  /*12730*/  MOV R19, RZ ;  /* 0x000000ff00137202 */ /* 0x000fe20000000f00 */
[----:B------:R-:W-:-:S02]  /*12740*/  ULOP3.LUT UR22, UR59, 0x1, URZ, 0xfc, !UPT ;  /* 0x000000013b167892 */ /* 0x000fc4000f8efc3f */
[----:B------:R-:W-:Y:S02]  /*12750*/  ULOP3.LUT UR19, UR40, 0x2, URZ, 0xfc, !UPT ;  /* 0x0000000228137892 */ /* 0x000fe4000f8efc3f */
[----:B------:R-:W-:Y:S02]  /*12760*/  ULOP3.LUT UR16, UR4, 0x80, URZ, 0xc0, !UPT ;  /* 0x0000008004107892 */ /* 0x000fe4000f8ec03f */
[----:B------:R-:W-:Y:S02]  /*12770*/  ULOP3.LUT UR17, UR5, 0x2000, URZ, 0xc0, !UPT ;  /* 0x0000200005117892 */ /* 0x000fe4000f8ec03f */
[----:B------:R-:W-:Y:S01]  /*12780*/  UIADD3 UR21, UR18, 0x34680, URZ ;  /* 0x0003468012157890 */ /* 0x000fe2000fffe03f */
[----:B-1----:R1:W5:Y:S04]  /*12790*/  ATOMG.E.EXCH.STRONG.GPU PT, RZ, [R4], R7 ;  /* 0x0000000704ff73a8 */ /* 0x00236800041ee100 */
[----:B---3--:R2:W5:Y:S01]  /*127a0*/  ATOMG.E.EXCH.STRONG.GPU PT, RZ, [R2], R9 ;  /* 0x0000000902ff73a8 */ /* 0x00856200041ee100 */
[----:B-1----:R-:W-:-:S02]  /*127b0*/  MOV R4, 0x1 ;  /* 0x0000000100047802 */ /* 0x002fc40000000f00 */
[----:B--2---:R-:W-:Y:S02]  /*127c0*/  PRMT R2, R6, 0x7610, R2 ;  /* 0x0000761006027816 */ /* 0x004fe40000000002 */
[----:B------:R-:W-:-:S07]  /*127d0*/  PRMT R3, R4, 0x7610, R3 ;  /* 0x0000761004037816 */ /* 0x000fce0000000003 */
.L_x_316:
[----:B------:R-:W-:Y:S01]  /*127e0*/  LOP3.LUT P0, RZ, R3, 0xff, RZ, 0xc0, !PT ;  /* 0x000000ff03ff7812 */ /* 0x000fe2000780c0ff */
[----:B-1---5:R-:W-:Y:S01]  /*127f0*/  VIADD R4, R11, 0x3f ;  /* 0x0000003f0b047836 */ /* 0x022fe20000000000 */
[----:B------:R-:W-:Y:S05]  /*12800*/  YIELD ;  /* 0x0000000000007946 */ /* 0x000fea0003800000 */
[----:B------:R-:W-:Y:S01]  /*12810*/  SHF.R.S32.HI R5, RZ, 0x1f, R4 ;  /* 0x0000001fff057819 */ /* 0x000fe20000011404 */
[----:B------:R-:W-:Y:S03]  /*12820*/  BSSY B1, `(.L_x_298) ;  /* 0x0000008000017945 */ /* 0x000fe60003800000 */
[----:B------:R-:W-:-:S02]  /*12830*/  LEA.HI R5, R5, R4, RZ, 0x6 ;  /* 0x0000000405057211 */ /* 0x000fc400078f30ff */
[----:B------:R-:W-:Y:S05]  /*12840*/  @!P0 BRA `(.L_x_299) ;  /* 0x0000000000148947 */ /* 0x000fea0003800000 */
[----:B------:R-:W-:-:S04]  /*12850*/  DEPBAR {5,4,3,2,1,0} ;  /* 0x0000003f0000791a */ /* 0x000fc80000000000 */
[----:B------:R1:W-:Y:S01]  /*12860*/  UTMACCTL.IV [UR12] ;  /* 0x000000000c0079b9 */ /* 0x0003e20008000000 */
[----:B------:R-:W-:-:S04]  /*12870*/  DEPBAR {5,4,3,2,1,0} ;  /* 0x0000003f0000791a */ /* 0x000fc80000000000 */
[----:B------:R1:W-:Y:S02]  /*12880*/  UTMACCTL.IV [UR14] ;  /* 0x000000000e0079b9 */ /* 0x0003e40008000000 */
[----:B-1----:R-:W-:Y:S01]  /*12890*/  NOP ;  /* 0x0000000000007918 */ /* 0x002fe20000000000 */
.L_x_299:
[----:B------:R-:W-:Y:S05]  /*128a0*/  BSYNC B1 ;  /* 0x0000000000017941 */ /* 0x000fea0003800000 */
.L_x_298:
[----:B------:R-:W-:Y:S01]  /*128b0*/  UMOV UR4, 0xffffffff ;  /* 0xffffffff00047882 */ /* 0x000fe20000000000 */
[----:B------:R-:W-:Y:S02]  /*128c0*/  SHF.R.S32.HI R7, RZ, 0x6, R5 ;  /* 0x00000006ff077819 */ /* 0x000fe40000011405 */
[----:B------:R-:W-:Y:S05]  /*128d0*/  BRA.DIV UR4, `(.L_x_300) ;  /* 0x0000004604887947 */ /* 0x000fea000b800000 */
[----:B------:R-:W-:-:S13]  /*128e0*/  ELECT P6, URZ, PT ;  /* 0x00000000003f782f */ /* 0x000fda00038c0000 */
.L_x_412:
[----:B------:R-:W-:Y:S01]  /*128f0*/  ISETP.LT.OR P6, PT, R11, 0x1, !P6 ;  /* 0x000000010b00780c */ /* 0x000fe200077c1670 */
[----:B------:R-:W-:-:S12]  /*12900*/  BSSY B1, `(.L_x_301) ;  /* 0x000002e000017945 */ /* 0x000fd80003800000 */
[----:B------:R-:W-:Y:S05]  /*12910*/  @P6 BRA `(.L_x_302) ;  /* 0x0000000000b06947 */ /* 0x000fea0003800000 */
[----:B------:R-:W-:Y:S01]  /*12920*/  LEA R17, R17, UR16, 0x8 ;  /* 0x0000001011117c11 */ /* 0x000fe2000f8e40ff */
[----:B------:R-:W-:Y:S01]  /*12930*/  VIADD R9, R7, 0x1 ;  /* 0x0000000107097836 */ /* 0x000fe20000000000 */
[----:B------:R-:W-:Y:S01]  /*12940*/  SHF.L.U32 R16, R16, 0x7, RZ ;  /* 0x0000000710107819 */ /* 0x000fe200000006ff */
[----:B------:R-:W-:Y:S01]  /*12950*/  IMAD.MOV.U32 R3, RZ, RZ, R0 ;  /* 0x000000ffff037224 */ /* 0x000fe200078e0000 */
[----:B------:R-:W-:Y:S02]  /*12960*/  MOV R12, RZ ;  /* 0x000000ff000c7202 */ /* 0x000fe40000000f00 */
[----:B------:R-:W-:-:S07]  /*12970*/  MOV R4, R10 ;  /* 0x0000000a00047202 */ /* 0x000fce0000000f00 */
.L_x_305:
[----:B-1----:R-:W-:Y:S01]  /*12980*/  LEA R8, R4, UR18, 0x3 ;  /* 0x0000001204087c11 */ /* 0x002fe2000f8e18ff */
[----:B------:R-:W-:Y:S05]  /*12990*/  YIELD ;  /* 0x0000000000007946 */ /* 0x000fea0003800000 */
[----:B------:R-:W-:Y:S02]  /*129a0*/  SHF.L.U32 R5, R3, 0x1f, RZ ;  /* 0x0000001f03057819 */ /* 0x000fe400000006ff */
[----:B------:R-:W-:Y:S02]  /*129b0*/  LOP3.LUT P1, RZ, R20, 0x7f, RZ, 0xc0, !PT ;  /* 0x0000007f14ff7812 */ /* 0x000fe4000782c0ff */
[----:B------:R-:W1:Y:S11]  /*129c0*/  SYNCS.PHASECHK.TRANS64.TRYWAIT P0, [R8+URZ+0x344c0], R5 ;  /* 0x0344c005080075a7 */ /* 0x000e76000800017f */
[----:B------:R-:W2:Y:S01]  /*129d0*/  @!P1 LDC R6, c[0x0][0x500] ;  /* 0x00014000ff069b82 */ /* 0x000ea20000000800 */
[----:B-1----:R-:W-:Y:S05]  /*129e0*/  @!P0 BRA `(.L_x_303) ;  /* 0x0000004400648947 */ /* 0x002fea0003800000 */
.L_x_413:
[----:B------:R-:W-:Y:S01]  /*129f0*/  UPRMT UR4, UR19, 0x9910, URZ ;  /* 0x0000991013047896 */ /* 0x000fe2000800003f */
[----:B--2---:R2:W-:Y:S03]  /*12a00*/  @!P1 SYNCS.ARRIVE.TRANS64 RZ, [R8+URZ+0x34480], R6 ;  /* 0x0344800608ff99a7 */ /* 0x0045e6000800003f */
[----:B------:R-:W-:-:S06]  /*12a10*/  UISETP.NE.AND UP0, UPT, UR4, 0x2, UPT ;  /* 0x000000020400788c */ /* 0x000fcc000bf05270 */
[----:B------:R-:W-:-:S13]  /*12a20*/  PLOP3.LUT P0, PT, PT, PT, UP0, 0x80, 0x0 ;  /* 0x000000000000781c */ /* 0x000fda0003f0f008 */
[----:B--2---:R-:W-:Y:S05]  /*12a30*/  @P0 BRA `(.L_x_304) ;  /* 0x0000000000040947 */ /* 0x004fea0003800000 */
[----:B------:R-:W-:Y:S01]  /*12a40*/  BPT.TRAP 0x1 ;  /* 0x000000040000795c */ /* 0x000fe20000300000 */
.L_x_304:
[C---:B------:R-:W-:Y:S01]  /*12a50*/  R2UR UR4, R4.reuse ;  /* 0x00000000040472ca */ /* 0x040fe200000e0000 */
[----:B------:R-:W-:Y:S01]  /*12a60*/  VIADD R4, R4, 0x1 ;  /* 0x0000000104047836 */ /* 0x000fe20000000000 */
[----:B------:R-:W-:Y:S01]  /*12a70*/  R2UR UR5, R8 ;  /* 0x00000000080572ca */ /* 0x000fe200000e0000 */
[----:B------:R-:W-:Y:S01]  /*12a80*/  UMOV UR24, 0x0 ;  /* 0x0000000000187882 */ /* 0x000fe20000000000 */
[----:B------:R-:W-:Y:S01]  /*12a90*/  IADD3 R9, R9, -0x1, RZ ;  /* 0xffffffff09097810 */ /* 0x000fe20007ffe0ff */
[----:B------:R-:W-:Y:S01]  /*12aa0*/  UMOV UR25, 0x10000000 ;  /* 0x1000000000197882 */ /* 0x000fe20000000000 */
[----:B------:R-:W-:Y:S01]  /*12ab0*/  R2UR UR6, R12 ;  /* 0x000000000c0672ca */ /* 0x000fe200000e0000 */
[----:B------:R-:W-:Y:S01]  /*12ac0*/  UMOV UR23, 0x30000 ;  /* 0x0003000000177882 */ /* 0x000fe20000000000 */
[----:B------:R-:W-:Y:S01]  /*12ad0*/  R2UR UR7, R16 ;  /* 0x00000000100772ca */ /* 0x000fe200000e0000 */
[----:B------:R-:W-:Y:S01]  /*12ae0*/  VIADD R12, R12, 0x40 ;  /* 0x000000400c0c7836 */ /* 0x000fe20000000000 */
[----:B------:R-:W-:-:S02]  /*12af0*/  R2UR UR11, R17 ;  /* 0x00000000110b72ca */ /* 0x000fc400000e0000 */
[----:B------:R-:W-:Y:S01]  /*12b00*/  ISETP.GT.AND P1, PT, R9, 0x1, PT ;  /* 0x000000010900780c */ /* 0x000fe20003f24270 */
[----:B------:R-:W-:Y:S01]  /*12b10*/  ULEA UR8, UR4, UR17, 0xe ;  /* 0x0000001104087291 */ /* 0x000fe2000f8e703f */
[C---:B------:R-:W-:Y:S01]  /*12b20*/  ISETP.NE.AND P0, PT, R4.reuse, 0x8, PT ;  /* 0x000000080400780c */ /* 0x040fe20003f05270 */
[----:B------:R-:W-:Y:S02]  /*12b30*/  ULEA UR4, UR4, UR18, 0xd ;  /* 0x0000001204047291 */ /* 0x000fe4000f8e683f */
[----:B------:R-:W-:Y:S01]  /*12b40*/  UIADD3 UR5, UR5, 0x34480, URZ ;  /* 0x0003448005057890 */ /* 0x000fe2000fffe03f */
[----:B------:R-:W-:Y:S01]  /*12b50*/  SEL R6, RZ, 0x1, P0 ;  /* 0x00000001ff067807 */ /* 0x000fe20000000000 */
[----:B------:R-:W-:Y:S01]  /*12b60*/  UIADD3 UR8, UR18, 0x10000, UR8 ;  /* 0x0001000012087890 */ /* 0x000fe2000fffe008 */
[----:B------:R-:W-:Y:S01]  /*12b70*/  SEL R4, R4, RZ, P0 ;  /* 0x000000ff04047207 */ /* 0x000fe20000000000 */
[----:B------:R-:W-:Y:S01]  /*12b80*/  UMOV UR10, UR6 ;  /* 0x00000006000a7c82 */ /* 0x000fe20008000000 */
[----:B------:R-:W-:-:S02]  /*12b90*/  LOP3.LUT R3, R3, R6, RZ, 0x3c, !PT ;  /* 0x0000000603037212 */ /* 0x000fc400078e3cff */
[----:B------:R-:W-:Y:S02]  /*12ba0*/  UMOV UR9, UR5 ;  /* 0x0000000500097c82 */ /* 0x000fe40008000000 */
[----:B------:R2:W-:Y:S02]  /*12bb0*/  UTMALDG.2D [UR4], [UR12], desc[UR24] ;  /* 0x000018040c0075b4 */ /* 0x0005e40008009000 */
[----:B------:R2:W-:Y:S02]  /*12bc0*/  UTMALDG.2D.MULTICAST [UR8], [UR14], UR23, desc[UR24] ;  /* 0x000018080e0073b4 */ /* 0x0005e40008009817 */
[----:B--2---:R-:W-:Y:S05]  /*12bd0*/  @P1 BRA `(.L_x_305) ;  /* 0xfffffffc00681947 */ /* 0x004fea000383ffff */
.L_x_302:
[----:B------:R-:W-:Y:S05]  /*12be0*/  BSYNC B1 ;  /* 0x0000000000017941 */ /* 0x000fea0003800000 */
.L_x_301:
[----:B------:R-:W-:Y:S02]  /*12bf0*/  IADD3 R10, R7, R10, RZ ;  /* 0x0000000a070a7210 */ /* 0x000fe40007ffe0ff */
[----:B------:R-:W-:Y:S02]  /*12c00*/  LOP3.LUT P0, RZ, R2, 0xff, RZ, 0xc0, !PT ;  /* 0x000000ff02ff7812 */ /* 0x000fe4000780c0ff */
[----:B------:R-:W-:-:S04]  /*12c10*/  SHF.R.U32.HI R2, RZ, 0x3, R10 ;  /* 0x00000003ff027819 */ /* 0x000fc8000001160a */
[----:B------:R-:W-:-:S04]  /*12c20*/  LOP3.LUT R2, R2, 0x1, RZ, 0xc0, !PT ;  /* 0x0000000102027812 */ /* 0x000fc800078ec0ff */
[----:B------:R-:W-:Y:S01]  /*12c30*/  ISETP.NE.U32.AND P1, PT, R2, 0x1, PT ;  /* 0x000000010200780c */ /* 0x000fe20003f25070 */
[----:B------:R-:W-:Y:S02]  /*12c40*/  IMAD.U32 R2, RZ, RZ, UR22 ;  /* 0x00000016ff027e24 */ /* 0x000fe4000f8e00ff */
[----:B------:R-:W-:Y:S01]  /*12c50*/  @P0 SYNCS.ARRIVE.TRANS64.A1T0 RZ, [UR18+0x34548], RZ ;  /* 0x034548ffffff09a7 */ /* 0x000fe20008100012 */
[----:B------:R-:W-:Y:S02]  /*12c60*/  ISETP.GT.U32.AND P0, PT, R10, 0x7, PT ;  /* 0x000000070a00780c */ /* 0x000fe40003f04070 */
[----:B------:R-:W-:Y:S02]  /*12c70*/  ISETP.NE.AND P2, PT, R2, 0x3, PT ;  /* 0x000000030200780c */ /* 0x000fe40003f45270 */
[C---:B------:R-:W-:Y:S02]  /*12c80*/  ISETP.LT.U32.AND P0, PT, R7.reuse, 0x8, P0 ;  /* 0x000000080700780c */ /* 0x040fe40000701070 */
[----:B------:R-:W-:-:S02]  /*12c90*/  ISETP.GT.U32.AND P1, PT, R7, 0x7, !P1 ;  /* 0x000000070700780c */ /* 0x000fc40004f24070 */
[----:B------:R-:W-:Y:S02]  /*12ca0*/  SEL R3, RZ, 0x1, !P0 ;  /* 0x00000001ff037807 */ /* 0x000fe40004000000 */
[----:B------:R-:W-:Y:S02]  /*12cb0*/  SEL R2, RZ, 0x1, !P1 ;  /* 0x00000001ff027807 */ /* 0x000fe40004800000 */
[----:B------:R-:W-:Y:S02]  /*12cc0*/  LOP3.LUT R10, R10, 0x7, RZ, 0xc0, !PT ;  /* 0x000000070a0a7812 */ /* 0x000fe400078ec0ff */
[----:B------:R-:W-:Y:S01]  /*12cd0*/  LOP3.LUT R0, R2, R0, R3, 0x96, !PT ;  /* 0x0000000002007212 */ /* 0x000fe200078e9603 */
[----:B------:R-:W-:Y:S06]  /*12ce0*/  @!P2 BRA `(.L_x_306) ;  /* 0x000000000004a947 */ /* 0x000fec0003800000 */
[----:B------:R-:W-:Y:S01]  /*12cf0*/  BPT.TRAP 0x1 ;  /* 0x000000040000795c */ /* 0x000fe20000300000 */
.L_x_306:
[----:B------:R-:W2:Y:S01]  /*12d00*/  LDL R4, [R1+0x200] ;  /* 0x0002000001047983 */ /* 0x000ea20000100800 */
[----:B------:R-:W-:Y:S01]  /*12d10*/  SHF.L.U32 R2, R19, 0x1f, RZ ;  /* 0x0000001f13027819 */ /* 0x000fe200000006ff */
[----:B------:R-:W-:Y:S01]  /*12d20*/  BSSY B1, `(.L_x_307) ;  /* 0x0000005000017945 */ /* 0x000fe20003800000 */
[C---:B--2---:R-:W-:Y:S02]  /*12d30*/  LEA R3, R4.reuse, UR18, 0x3 ;  /* 0x0000001204037c11 */ /* 0x044fe4000f8e18ff */
[----:B------:R-:W-:Y:S02]  /*12d40*/  LEA R4, R4, UR18, 0x4 ;  /* 0x0000001204047c11 */ /* 0x000fe4000f8e20ff */
[----:B------:R-:W2:Y:S02]  /*12d50*/  SYNCS.PHASECHK.TRANS64.TRYWAIT P0, [R3+URZ+0x34400], R2 ;  /* 0x03440002030075a7 */ /* 0x000ea4000800017f */
[----:B--2---:R-:W-:Y:S05]  /*12d60*/  @!P0 BRA `(.L_x_308) ;  /* 0x0000004000988947 */ /* 0x004fea0003800000 */
.L_x_414:
[----:B------:R-:W-:Y:S05]  /*12d70*/  BSYNC B1 ;  /* 0x0000000000017941 */ /* 0x000fea0003800000 */
.L_x_307:
[----:B-1----:R-:W1:Y:S01]  /*12d80*/  LDS.128 R4, [R4+0x34570] ;  /* 0x0345700004047984 */ /* 0x002e620000000c00 */
[----:B------:R-:W-:Y:S01]  /*12d90*/  @!PT LDS RZ, [RZ] ;  /* 0x00000000fffff984 */ /* 0x000fe20000000800 */
[----:B------:R-:W-:Y:S01]  /*12da0*/  @!PT LDS RZ, [RZ] ;  /* 0x00000000fffff984 */ /* 0x000fe20000000800 */
[----:B------:R-:W-:Y:S01]  /*12db0*/  @!PT LDS RZ, [RZ] ;  /* 0x00000000fffff984 */ /* 0x000fe20000000800 */
[----:B------:R-:W-:Y:S01]  /*12dc0*/  @!PT LDS RZ, [RZ] ;  /* 0x00000000fffff984 */ /* 0x000fe20000000800 */
[----:B------:R3:W-:Y:S06]  /*12dd0*/  MEMBAR.ALL.CTA ;  /* 0x0000000000007992 */ /* 0x0007ec0000008000 */
[----:B---3--:R-:W3:Y:S01]  /*12de0*/  FENCE.VIEW.ASYNC.S ;  /* 0x00000000000073c6 */ /* 0x008ee20000000000 */
[----:B-1----:R-:W-:Y:S01]  /*12df0*/  MOV R17, R5 ;  /* 0x0000000500117202 */ /* 0x002fe20000000f00 */
[----:B------:R-:W-:Y:S01]  /*12e00*/  IMAD.MOV.U32 R16, RZ, RZ, R4 ;  /* 0x000000ffff107224 */ /* 0x000fe200078e0004 */
[----:B---3--:R-:W-:Y:S06]  /*12e10*/  @!P2 BRA `(.L_x_309) ;  /* 0x000000000004a947 */ /* 0x008fec0003800000 */
[----:B------:R-:W-:Y:S01]  /*12e20*/  BPT.TRAP 0x1 ;  /* 0x000000040000795c */ /* 0x000fe20000300000 */
.L_x_309:
[----:B------:R-:W1:Y:S01]  /*12e30*/  S2R R5, SR_CgaCtaId ;  /* 0x0000000000057919 */ /* 0x000e620000008800 */
[----:B------:R-:W-:Y:S02]  /*12e40*/  ISETP.NE.AND P0, PT, R7, RZ, PT ;  /* 0x000000ff0700720c */ /* 0x000fe40003f05270 */
[----:B--2---:R-:W-:Y:S02]  /*12e50*/  IADD3 R2, R3, 0x34440, RZ ;  /* 0x0003444003027810 */ /* 0x004fe40007ffe0ff */
[CC--:B------:R-:W-:Y:S02]  /*12e60*/  ISETP.EQ.OR P0, PT, R6.reuse, R18.reuse, !P0 ;  /* 0x000000120600720c */ /* 0x0c0fe40004702670 */
[----:B------:R-:W-:Y:S02]  /*12e70*/  ISETP.NE.AND P1, PT, R6, R18, PT ;  /* 0x000000120600720c */ /* 0x000fe40003f25270 */
[----:B-1----:R-:W-:-:S04]  /*12e80*/  PRMT R2, R5, 0x654, R2 ;  /* 0x0000065405027816 */ /* 0x002fc80000000002 */
[----:B------:R1:W-:Y:S05]  /*12e90*/  SYNCS.ARRIVE.TRANS64.RED.A1T0 RZ, [R2+URZ], RZ ;  /* 0x000000ff02ff79a7 */ /* 0x0003ea000810043f */
[----:B------:R-:W-:Y:S05]  /*12ea0*/  @P0 BRA `(.L_x_310) ;  /* 0x00000004008c0947 */ /* 0x000fea0003800000 */
[----:B-1----:R-:W1:Y:S02]  /*12eb0*/  LDC.64 R2, c[0x0][0x290] ;  /* 0x0000a400ff027b82 */ /* 0x002e640000000a00 */
[----:B-1----:R-:W-:-:S05]  /*12ec0*/  IMAD.WIDE R2, R6, 0xc, R2 ;  /* 0x0000000c06027825 */ /* 0x002fca00078e0202 */
[----:B------:R1:W5:Y:S01]  /*12ed0*/  LDG.E R11, desc[UR38][R2.64+0x8] ;  /* 0x00000826020b7981 */ /* 0x000362000c1e1900 */
[----:B------:R-:W-:-:S03]  /*12ee0*/  UMOV UR4, 0xffffffff ;  /* 0xffffffff00047882 */ /* 0x000fc60000000000 */
[----:B------:R-:W-:Y:S05]  /*12ef0*/  BRA.DIV UR4, `(.L_x_311) ;  /* 0x0000004204487947 */ /* 0x000fea000b800000 */
[----:B------:R-:W-:-:S13]  /*12f00*/  ELECT P6, URZ, PT ;  /* 0x00000000003f782f */ /* 0x000fda00038c0000 */
.L_x_417:
[----:B------:R-:W-:Y:S04]  /*12f10*/  BSSY B1, `(.L_x_312) ;  /* 0x0000049000017945 */ /* 0x000fe80003800000 */
[----:B------:R-:W-:Y:S05]  /*12f20*/  @!P6 BRA `(.L_x_313) ;  /* 0x00000004001ce947 */ /* 0x000fea0003800000 */
[C---:B------:R-:W-:Y:S01]  /*12f30*/  IMAD.SHL.U32 R21, R6.reuse, 0x8, RZ ;  /* 0x0000000806157824 */ /* 0x040fe200078e00ff */
[----:B------:R-:W-:Y:S01]  /*12f40*/  SHF.R.S32.HI R5, RZ, 0x1f, R6 ;  /* 0x0000001fff057819 */ /* 0x000fe20000011406 */
[----:B------:R-:W-:Y:S01]  /*12f50*/  ULDC.64 UR4, c[0x0][0x510] ;  /* 0x0001440000047ab9 */ /* 0x000fe20000000a00 */
[----:B------:R-:W-:Y:S01]  /*12f60*/  ULDC.64 UR6, c[0x0][0x520] ;  /* 0x0001480000067ab9 */ /* 0x000fe20000000a00 */
[----:B------:R-:W2:Y:S01]  /*12f70*/  LDG.E R18, desc[UR38][R2.64] ;  /* 0x0000002602127981 */ /* 0x000ea2000c1e1900 */
[----:B------:R-:W-:Y:S02]  /*12f80*/  SHF.L.U64.HI R22, R6, 0x3, R5 ;  /* 0x0000000306167819 */ /* 0x000fe40000010205 */
[C---:B------:R-:W-:Y:S02]  /*12f90*/  IADD3 R8, P0, R21.reuse, UR4, RZ ;  /* 0x0000000415087c10 */ /* 0x040fe4000ff1e0ff */
[C---:B------:R-:W-:Y:S02]  /*12fa0*/  IADD3 R4, P2, R21.reuse, UR6, RZ ;  /* 0x0000000615047c10 */ /* 0x040fe4000ff5e0ff */
[C---:B------:R-:W-:Y:S01]  /*12fb0*/  IADD3.X R9, R22.reuse, UR5, RZ, P0, !PT ;  /* 0x0000000516097c10 */ /* 0x040fe200087fe4ff */
[----:B------:R-:W-:Y:S01]  /*12fc0*/  ULDC.64 UR4, c[0x0][0x518] ;  /* 0x0001460000047ab9 */ /* 0x000fe20000000a00 */
[----:B------:R-:W-:Y:S01]  /*12fd0*/  IADD3.X R5, R22, UR7, RZ, P2, !PT ;  /* 0x0000000716057c10 */ /* 0x000fe200097fe4ff */
[----:B-1----:R-:W3:Y:S04]  /*12fe0*/  LDG.E R2, desc[UR38][R2.64+0x4] ;  /* 0x0000042602027981 */ /* 0x002ee8000c1e1900 */
[----:B------:R-:W4:Y:S04]  /*12ff0*/  LDG.E.64 R14, desc[UR38][R8.64] ;  /* 0x00000026080e7981 */ /* 0x000f28000c1e1b00 */
[----:B------:R1:W2:Y:S02]  /*13000*/  LDG.E.64 R12, desc[UR38][R4.64] ;  /* 0x00000026040c7981 */ /* 0x0002a4000c1e1b00 */
[----:B-1----:R-:W-:-:S04]  /*13010*/  IADD3 R4, P0, R21, UR4, RZ ;  /* 0x0000000415047c10 */ /* 0x002fc8000ff1e0ff */
[----:B------:R-:W-:Y:S01]  /*13020*/  IADD3.X R5, R22, UR5, RZ, P0, !PT ;  /* 0x0000000516057c10 */ /* 0x000fe200087fe4ff */
[----:B------:R-:W-:-:S04]  /*13030*/  ULDC.64 UR4, c[0x0][0x528] ;  /* 0x00014a0000047ab9 */ /* 0x000fc80000000a00 */
[----:B------:R1:W3:Y:S02]  /*13040*/  LDG.E.64 R8, desc[UR38][R4.64] ;  /* 0x0000002604087981 */ /* 0x0002e4000c1e1b00 */
[----:B-1----:R-:W-:-:S04]  /*13050*/  IADD3 R4, P0, R21, UR4, RZ ;  /* 0x0000000415047c10 */ /* 0x002fc8000ff1e0ff */
[----:B------:R-:W-:-:S06]  /*13060*/  IADD3.X R5, R22, UR5, RZ, P0, !PT ;  /* 0x0000000516057c10 */ /* 0x000fcc00087fe4ff */
[----:B------:R-:W3:Y:S04]  /*13070*/  LDG.E.64 R4, desc[UR38][R4.64] ;  /* 0x0000002604047981 */ /* 0x000ee8000c1e1b00 */
[----:B----4-:R-:W-:Y:S04]  /*13080*/  STS.64 [UR20], R14 ;  /* 0x0000000eff007988 */ /* 0x010fe80008000a14 */
[----:B--2---:R-:W-:Y:S04]  /*13090*/  STS.64 [UR21], R12 ;  /* 0x0000000cff007988 */ /* 0x004fe80008000a15 */
[----:B------:R-:W1:Y:S01]  /*130a0*/  LDS R21, [UR20+0x1c] ;  /* 0x00001c14ff157984 */ /* 0x000e620008000800 */
[----:B---3--:R-:W-:-:S04]  /*130b0*/  LOP3.LUT R25, R9, 0x1fffffff, RZ, 0xc0, !PT ;  /* 0x1fffffff09197812 */ /* 0x008fc800078ec0ff */
[----:B------:R-:W-:-:S04]  /*130c0*/  SHF.R.U32.HI R22, RZ, 0x4, R25 ;  /* 0x00000004ff167819 */ /* 0x000fc80000011619 */
[----:B-1----:R-:W-:-:S05]  /*130d0*/  LOP3.LUT R21, R21, 0xf, R22, 0xb8, !PT ;  /* 0x0000000f15157812 */ /* 0x002fca00078eb816 */
[----:B------:R-:W-:Y:S04]  /*130e0*/  STS [UR20+0x1c], R21 ;  /* 0x00001c15ff007988 */ /* 0x000fe80008000814 */
[----:B------:R-:W1:Y:S02]  /*130f0*/  LDS R9, [UR20+0x1c] ;  /* 0x00001c14ff097984 */ /* 0x000e640008000800 */
[----:B-1----:R-:W-:-:S05]  /*13100*/  LOP3.LUT R9, R9, 0xf0, RZ, 0xb8, !PT ;  /* 0x000000f009097812 */ /* 0x002fca00078eb8ff */
[----:B------:R-:W-:Y:S04]  /*13110*/  STS [UR20+0x1c], R9 ;  /* 0x00001c09ff007988 */ /* 0x000fe80008000814 */
[----:B------:R-:W1:Y:S01]  /*13120*/  LDS R23, [UR20+0x1c] ;  /* 0x00001c14ff177984 */ /* 0x000e620008000800 */
[----:B------:R-:W-:-:S04]  /*13130*/  MOV R22, UR20 ;  /* 0x0000001400167c02 */ /* 0x000fc80008000f00 */
[----:B------:R-:W-:Y:S02]  /*13140*/  SHF.R.U64 R22, R22, 0x4, RZ ;  /* 0x0000000416167819 */ /* 0x000fe400000012ff */
[----:B-1----:R-:W-:-:S05]  /*13150*/  LOP3.LUT R23, R23, 0xf00, RZ, 0xb8, !PT ;  /* 0x00000f0017177812 */ /* 0x002fca00078eb8ff */
[----:B------:R-:W-:Y:S04]  /*13160*/  STS.64 [UR20+0x18], R22 ;  /* 0x00001816ff007988 */ /* 0x000fe80008000a14 */
[----:B------:R-:W1:Y:S01]  /*13170*/  LDS R24, [UR20+0x1c] ;  /* 0x00001c14ff187984 */ /* 0x000e620008000800 */
[----:B------:R-:W-:Y:S01]  /*13180*/  SHF.R.U64 R21, R8, 0x4, R25 ;  /* 0x0000000408157819 */ /* 0x000fe20000001219 */
[----:B-----5:R-:W-:Y:S01]  /*13190*/  VIADD R12, R11, 0xffffffff ;  /* 0xffffffff0b0c7836 */ /* 0x020fe20000000000 */
[----:B------:R-:W-:Y:S02]  /*131a0*/  CS2R R14, SRZ ;  /* 0x00000000000e7805 */ /* 0x000fe4000001ff00 */
[----:B------:R-:W-:Y:S01]  /*131b0*/  IADD3 R13, R18, -0x1, RZ ;  /* 0xffffffff120d7810 */ /* 0x000fe20007ffe0ff */
[----:B------:R-:W-:Y:S04]  /*131c0*/  STS [UR20+0x10], R22 ;  /* 0x00001016ff007988 */ /* 0x000fe80008000814 */
[----:B------:R-:W-:Y:S04]  /*131d0*/  STS [UR20+0x14], R22 ;  /* 0x00001416ff007988 */ /* 0x000fe80008000814 */
[----:B------:R-:W-:Y:S04]  /*131e0*/  STS.128 [UR20+0x20], R12 ;  /* 0x0000200cff007988 */ /* 0x000fe80008000c14 */
[----:B------:R-:W-:Y:S04]  /*131f0*/  STS [UR20+0xc], R21 ;  /* 0x00000c15ff007988 */ /* 0x000fe80008000814 */
[----:B------:R-:W-:Y:S01]  /*13200*/  STS [UR20+0x30], RZ ;  /* 0x000030ffff007988 */ /* 0x000fe20008000814 */
[----:B-1----:R-:W-:-:S05]  /*13210*/  LOP3.LUT R3, R24, 0xf000, RZ, 0xb8, !PT ;  /* 0x0000f00018037812 */ /* 0x002fca00078eb8ff */
[----:B------:R-:W-:Y:S04]  /*13220*/  STS [UR20+0x1c], R3 ;  /* 0x00001c03ff007988 */ /* 0x000fe80008000814 */
[----:B------:R-:W1:Y:S01]  /*13230*/  LDS R8, [UR21+0x1c] ;  /* 0x00001c15ff087984 */ /* 0x000e620008000800 */
[----:B------:R-:W-:-:S04]  /*13240*/  LOP3.LUT R23, R5, 0x1fffffff, RZ, 0xc0, !PT ;  /* 0x1fffffff05177812 */ /* 0x000fc800078ec0ff */
[----:B------:R-:W-:-:S04]  /*13250*/  SHF.R.U32.HI R5, RZ, 0x4, R23 ;  /* 0x00000004ff057819 */ /* 0x000fc80000011617 */
[----:B-1----:R-:W-:-:S05]  /*13260*/  LOP3.LUT R5, R8, 0xf, R5, 0xb8, !PT ;  /* 0x0000000f08057812 */ /* 0x002fca00078eb805 */
[----:B------:R-:W-:Y:S04]  /*13270*/  STS [UR21+0x1c], R5 ;  /* 0x00001c05ff007988 */ /* 0x000fe80008000815 */
[----:B------:R-:W1:Y:S02]  /*13280*/  LDS R18, [UR21+0x1c] ;  /* 0x00001c15ff127984 */ /* 0x000e640008000800 */
[----:B-1----:R-:W-:-:S05]  /*13290*/  LOP3.LUT R18, R18, 0xf0, RZ, 0xb8, !PT ;  /* 0x000000f012127812 */ /* 0x002fca00078eb8ff */
[----:B------:R-:W-:Y:S04]  /*132a0*/  STS [UR21+0x1c], R18 ;  /* 0x00001c12ff007988 */ /* 0x000fe80008000815 */
[----:B------:R-:W1:Y:S01]  /*132b0*/  LDS R9, [UR21+0x1c] ;  /* 0x00001c15ff097984 */ /* 0x000e620008000800 */
[----:B------:R-:W-:-:S05]  /*132c0*/  IMAD.U32 R8, RZ, RZ, UR21 ;  /* 0x00000015ff087e24 */ /* 0x000fca000f8e00ff */
[----:B------:R-:W-:Y:S02]  /*132d0*/  SHF.R.U64 R8, R8, 0x4, RZ ;  /* 0x0000000408087819 */ /* 0x000fe400000012ff */
[----:B-1----:R-:W-:-:S05]  /*132e0*/  LOP3.LUT R9, R9, 0xf00, RZ, 0xb8, !PT ;  /* 0x00000f0009097812 */ /* 0x002fca00078eb8ff */
[----:B------:R-:W-:Y:S04]  /*132f0*/  STS.64 [UR21+0x18], R8 ;  /* 0x00001808ff007988 */ /* 0x000fe80008000a15 */
[----:B------:R-:W1:Y:S01]  /*13300*/  LDS R3, [UR21+0x1c] ;  /* 0x00001c15ff037984 */ /* 0x000e620008000800 */
[----:B------:R-:W-:Y:S02]  /*13310*/  IADD3 R13, R2, -0x1, RZ ;  /* 0xffffffff020d7810 */ /* 0x000fe40007ffe0ff */
[----:B------:R-:W-:Y:S01]  /*13320*/  SHF.R.U64 R4, R4, 0x4, R23 ;  /* 0x0000000404047819 */ /* 0x000fe20000001217 */
[----:B------:R2:W-:Y:S04]  /*13330*/  STS [UR21+0x10], R8 ;  /* 0x00001008ff007988 */ /* 0x0005e80008000815 */
[----:B------:R2:W-:Y:S04]  /*13340*/  STS.128 [UR21+0x20], R12 ;  /* 0x0000200cff007988 */ /* 0x0005e80008000c15 */
[----:B------:R2:W-:Y:S04]  /*13350*/  STS [UR21+0xc], R4 ;  /* 0x00000c04ff007988 */ /* 0x0005e80008000815 */
[----:B------:R2:W-:Y:S04]  /*13360*/  STS [UR21+0x14], R8 ;  /* 0x00001408ff007988 */ /* 0x0005e80008000815 */
[----:B------:R-:W-:Y:S01]  /*13370*/  STS [UR21+0x30], RZ ;  /* 0x000030ffff007988 */ /* 0x000fe20008000815 */
[----:B-1----:R-:W-:-:S05]  /*13380*/  LOP3.LUT R2, R3, 0xf000, RZ, 0xb8, !PT ;  /* 0x0000f00003027812 */ /* 0x002fca00078eb8ff */
[----:B------:R2:W-:Y:S02]  /*13390*/  STS [UR21+0x1c], R2 ;  /* 0x00001c02ff007988 */ /* 0x0005e40008000815 */
.L_x_313:
[----:B------:R-:W-:Y:S05]  /*133a0*/  BSYNC B1 ;  /* 0x0000000000017941 */ /* 0x000fea0003800000 */
.L_x_312:
[----:B------:R-:W-:-:S03]  /*133b0*/  UMOV UR4, 0xffffffff ;  /* 0xffffffff00047882 */ /* 0x000fc60000000000 */
[----:B------:R-:W-:Y:S05]  /*133c0*/  BRA.DIV UR4, `(.L_x_314) ;  /* 0x0000003e04347947 */ /* 0x000fea000b800000 */
[----:B------:R-:W-:Y:S01]  /*133d0*/  ELECT P6, URZ, PT ;  /* 0x00000000003f782f */ /* 0x000fe200038c0000 */
[----:B------:R-:W-:-:S12]  /*133e0*/  NOP ;  /* 0x0000000000007918 */ /* 0x000fd80000000000 */
.L_x_421:
[----:B-12---:R-:W1:Y:S02]  /*133f0*/  S2R R2, SR_LANEID ;  /* 0x0000000000027919 */ /* 0x006e640000000000 */
[----:B-1----:R-:W-:-:S05]  /*13400*/  IMAD.SHL.U32 R8, R2, 0x4, RZ ;  /* 0x0000000402087824 */ /* 0x002fca00078e00ff */
[----:B------:R1:W2:Y:S01]  /*13410*/  LDS R9, [R8+UR20] ;  /* 0x0000001408097984 */ /* 0x0002a20008000800 */
[C---:B------:R-:W-:Y:S02]  /*13420*/  IADD3 R4, P0, R8.reuse, UR12, RZ ;  /* 0x0000000c08047c10 */ /* 0x040fe4000ff1e0ff */
[----:B------:R-:W-:Y:S01]  /*13430*/  IADD3 R2, P2, R8, UR14, RZ ;  /* 0x0000000e08027c10 */ /* 0x000fe2000ff5e0ff */
[----:B------:R1:W3:Y:S01]  /*13440*/  LDS R13, [R8+UR20+0x80] ;  /* 0x00008014080d7984 */ /* 0x0002e20008000800 */
[----:B------:R-:W-:Y:S11]  /*13450*/  @!P6 BRA `(.L_x_315) ;  /* 0x000000000008e947 */ /* 0x000ff60003800000 */
[----:B------:R0:W-:Y:S01]  /*13460*/  UTMACMDFLUSH ;  /* 0x00000000000079b7 */ /* 0x0001e20000000000 */
[----:B------:R-:W-:-:S04]  /*13470*/  DEPBAR.LE SB0, 0x0 ;  /* 0x000080000000791a */ /* 0x000fc80000000000 */
.L_x_315:
[----:B------:R-:W-:Y:S01]  /*13480*/  IADD3.X R5, RZ, UR13, RZ, P0, !PT ;  /* 0x0000000dff057c10 */ /* 0x000fe200087fe4ff */
[----:B------:R-:W-:Y:S01]  /*13490*/  IMAD.X R3, RZ, RZ, UR15, P2 ;  /* 0x0000000fff037e24 */ /* 0x000fe200090e06ff */
[----:B------:R-:W-:Y:S05]  /*134a0*/  WARPSYNC.ALL ;  /* 0x0000000000007948 */ /* 0x000fea0003800000 */
[----:B--2---:R2:W5:Y:S04]  /*134b0*/  ATOMG.E.EXCH.STRONG.GPU PT, RZ, [R4], R9 ;  /* 0x0000000904ff73a8 */ /* 0x00456800041ee100 */
[----:B---3--:R2:W5:Y:S01]  /*134c0*/  ATOMG.E.EXCH.STRONG.GPU PT, RZ, [R2], R13 ;  /* 0x0000000d02ff73a8 */ /* 0x00856200041ee100 */
[----:B------:R-:W-:-:S07]  /*134d0*/  MOV R18, R6 ;  /* 0x0000000600127202 */ /* 0x000fce0000000f00 */
.L_x_310:
[----:B-12---:R-:W2:Y:S01]  /*134e0*/  LDL.LU R2, [R1+0x200] ;  /* 0x0002000001027983 */ /* 0x006ea20000300800 */
[----:B------:R-:W-:Y:S02]  /*134f0*/  ISETP.NE.AND P2, PT, R7, RZ, PT ;  /* 0x000000ff0700720c */ /* 0x000fe40003f45270 */
[----:B------:R-:W-:Y:S01]  /*13500*/  SEL R3, RZ, 0x1, !P1 ;  /* 0x00000001ff037807 */ /* 0x000fe20004800000 */
[----:B--2---:R-:W-:-:S05]  /*13510*/  VIADD R4, R2, 0x1 ;  /* 0x0000000102047836 */ /* 0x004fca0000000000 */
[----:B------:R-:W-:-:S04]  /*13520*/  ISETP.NE.AND P0, PT, R4, 0x8, PT ;  /* 0x000000080400780c */ /* 0x000fc80003f05270 */
[----:B------:R-:W-:Y:S02]  /*13530*/  SEL R4, R4, RZ, P0 ;  /* 0x000000ff04047207 */ /* 0x000fe40000000000 */
[----:B------:R-:W-:-:S03]  /*13540*/  SEL R2, RZ, 0x1, P0 ;  /* 0x00000001ff027807 */ /* 0x000fc60000000000 */
[----:B------:R1:W-:Y:S01]  /*13550*/  STL [R1+0x200], R4 ;  /* 0x0002000401007387 */ /* 0x0003e20000100800 */
[----:B------:R-:W-:Y:S02]  /*13560*/  LOP3.LUT R19, R19, R2, RZ, 0x3c, !PT ;  /* 0x0000000213137212 */ /* 0x000fe400078e3cff */
[----:B------:R-:W-:Y:S01]  /*13570*/  PRMT R2, RZ, 0x7610, R2 ;  /* 0x00007610ff027816 */ /* 0x000fe20000000002 */
[----:B------:R-:W-:Y:S06]  /*13580*/  @P2 BRA `(.L_x_316) ;  /* 0xfffffff000942947 */ /* 0x000fec000383ffff */
[----:B------:R-:W-:Y:S05]  /*13590*/  BSYNC B0 ;  /* 0x0000000000007941 */ /* 0x000fea0003800000 */
.L_x_297:
[----:B------:R-:W-:-:S03]  /*135a0*/  UMOV UR4, 0xffffffff ;  /* 0xffffffff00047882 */ /* 0x000fc60000000000 */
[----:B------:R-:W-:Y:S05]  /*135b0*/  BRA.DIV UR4, `(.L_x_317) ;  /* 0x0000003a04e87947 */ /* 0x000fea000b800000 */
[----:B-----5:R-:W-:-:S13]  /*135c0*/  ELECT P6, URZ, PT ;  /* 0x00000000003f782f */ /* 0x020fda00038c0000 */
.L_x_424:
[----:B------:R-:W-:Y:S04]  /*135d0*/  BSSY B0, `(.L_x_318) ;  /* 0x000004e000007945 */ /* 0x000fe80003800000 */
[----:B------:R-:W-:Y:S05]  /*135e0*/  @!P6 BRA `(.L_x_319) ;  /* 0x000000040030e947 */ /* 0x000fea0003800000 */
[----:B------:R-:W-:-:S04]  /*135f0*/  ULOP3.LUT UR4, UR40, 0x2, URZ, 0xfc, !UPT ;  /* 0x0000000228047892 */ /* 0x000fc8000f8efc3f */
[----:B------:R-:W-:-:S06]  /*13600*/  UISETP.NE.AND UP0, UPT, UR4, 0x3, UPT ;  /* 0x000000030400788c */ /* 0x000fcc000bf05270 */
[----:B------:R-:W-:-:S13]  /*13610*/  PLOP3.LUT P0, PT, PT, PT, UP0, 0x80, 0x0 ;  /* 0x000000000000781c */ /* 0x000fda0003f0f008 */
[----:B------:R-:W-:Y:S05]  /*13620*/  @!P0 BRA `(.L_x_320) ;  /* 0x0000000000048947 */ /* 0x000fea0003800000 */
[----:B------:R-:W-:Y:S01]  /*13630*/  BPT.TRAP 0x1 ;  /* 0x000000040000795c */ /* 0x000fe20000300000 */
.L_x_320:
[----:B------:R-:W-:Y:S02]  /*13640*/  MOV R3, UR18 ;  /* 0x0000001200037c02 */ /* 0x000fe40008000f00 */
[----:B------:R-:W-:-:S03]  /*13650*/  SHF.L.U32 R2, R0, 0x1f, RZ ;  /* 0x0000001f00027819 */ /* 0x000fc600000006ff */
[----:B------:R-:W-:-:S05]  /*13660*/  VIADD R3, R3, 0x344c0 ;  /* 0x000344c003037836 */ /* 0x000fca0000000000 */
[C---:B------:R-:W-:Y:S01]  /*13670*/  LEA R7, R10.reuse, R3, 0x3 ;  /* 0x000000030a077211 */ /* 0x040fe200078e18ff */
[----:B------:R-:W-:-:S03]  /*13680*/  VIADD R10, R10, 0x1 ;  /* 0x000000010a0a7836 */ /* 0x000fc60000000000 */
[----:B------:R-:W2:Y:S02]  /*13690*/  SYNCS.PHASECHK.TRANS64.TRYWAIT P0, [R7+URZ], R2 ;  /* 0x00000002070075a7 */ /* 0x000ea4000800017f */
[----:B------:R-:W-:-:S04]  /*136a0*/  ISETP.NE.AND P1, PT, R10, 0x8, PT ;  /* 0x000000080a00780c */ /* 0x000fc80003f25270 */
[----:B------:R-:W-:Y:S02]  /*136b0*/  SEL R5, RZ, 0x1, P1 ;  /* 0x00000001ff057807 */ /* 0x000fe40000800000 */
[----:B------:R-:W-:Y:S02]  /*136c0*/  SEL R10, R10, RZ, P1 ;  /* 0x000000ff0a0a7207 */ /* 0x000fe40000800000 */
[----:B------:R-:W-:Y:S02]  /*136d0*/  LOP3.LUT R5, R0, R5, RZ, 0x3c, !PT ;  /* 0x0000000500057212 */ /* 0x000fe400078e3cff */
[----:B------:R-:W-:Y:S02]  /*136e0*/  LEA R9, R10, R3, 0x3 ;  /* 0x000000030a097211 */ /* 0x000fe400078e18ff */
[----:B-1----:R-:W-:Y:S01]  /*136f0*/  SHF.L.U32 R4, R5, 0x1f, RZ ;  /* 0x0000001f05047819 */ /* 0x002fe200000006ff */
[----:B--2---:R-:W-:Y:S06]  /*13700*/  @!P0 BRA `(.L_x_321) ;  /* 0x0000003800b48947 */ /* 0x004fec0003800000 */
.L_x_425:
[----:B------:R-:W2:Y:S01]  /*13710*/  SYNCS.PHASECHK.TRANS64.TRYWAIT P0, [R9+URZ], R4 ;  /* 0x00000004090075a7 */ /* 0x000ea2000800017f */
[----:B------:R-:W-:-:S05]  /*13720*/  VIADD R0, R10, 0x1 ;  /* 0x000000010a007836 */ /* 0x000fca0000000000 */
[----:B------:R-:W-:-:S04]  /*13730*/  ISETP.NE.AND P1, PT, R0, 0x8, PT ;  /* 0x000000080000780c */ /* 0x000fc80003f25270 */
[----:B-1----:R-:W-:Y:S02]  /*13740*/  SEL R2, RZ, 0x1, P1 ;  /* 0x00000001ff027807 */ /* 0x002fe40000800000 */
[----:B------:R-:W-:Y:S02]  /*13750*/  SEL R0, R0, RZ, P1 ;  /* 0x000000ff00007207 */ /* 0x000fe40000800000 */
[----:B------:R-:W-:Y:S02]  /*13760*/  LOP3.LUT R7, R5, R2, RZ, 0x3c, !PT ;  /* 0x0000000205077212 */ /* 0x000fe400078e3cff */
[----:B------:R-:W-:Y:S02]  /*13770*/  LEA R6, R0, R3, 0x3 ;  /* 0x0000000300067211 */ /* 0x000fe400078e18ff */
[----:B------:R-:W-:Y:S01]  /*13780*/  SHF.L.U32 R5, R7, 0x1f, RZ ;  /* 0x0000001f07057819 */ /* 0x000fe200000006ff */
[----:B--2---:R-:W-:Y:S06]  /*13790*/  @!P0 BRA `(.L_x_322) ;  /* 0x0000003800a48947 */ /* 0x004fec0003800000 */
.L_x_426:
[----:B------:R-:W2:Y:S01]  /*137a0*/  SYNCS.PHASECHK.TRANS64.TRYWAIT P0, [R6+URZ], R5 ;  /* 0x00000005060075a7 */ /* 0x000ea2000800017f */
[----:B------:R-:W-:-:S05]  /*137b0*/  VIADD R0, R0, 0x1 ;  /* 0x0000000100007836 */ /* 0x000fca0000000000 */
[----:B------:R-:W-:-:S04]  /*137c0*/  ISETP.NE.AND P1, PT, R0, 0x8, PT ;  /* 0x000000080000780c */ /* 0x000fc80003f25270 */
[----:B------:R-:W-:Y:S02]  /*137d0*/  SEL R2, RZ, 0x1, P1 ;  /* 0x00000001ff027807 */ /* 0x000fe40000800000 */
[----:B------:R-:W-:Y:S02]  /*137e0*/  SEL R0, R0, RZ, P1 ;  /* 0x000000ff00007207 */ /* 0x000fe40000800000 */
[----:B------:R-:W-:Y:S02]  /*137f0*/  LOP3.LUT R7, R7, R2, RZ, 0x3c, !PT ;  /* 0x0000000207077212 */ /* 0x000fe400078e3cff */
[----:B-1----:R-:W-:Y:S02]  /*13800*/  LEA R9, R0, R3, 0x3 ;  /* 0x0000000300097211 */ /* 0x002fe400078e18ff */
[----:B------:R-:W-:Y:S01]  /*13810*/  SHF.L.U32 R4, R7, 0x1f, RZ ;  /* 0x0000001f07047819 */ /* 0x000fe200000006ff */
[----:B--2---:R-:W-:Y:S06]  /*13820*/  @!P0 BRA `(.L_x_323) ;  /* 0x0000003800948947 */ /* 0x004fec0003800000 */
.L_x_427:
        /* <DEDUP_REMOVED lines=9> */
.L_x_428:
        /* <DEDUP_REMOVED lines=9> */
.L_x_429:
        /* <DEDUP_REMOVED lines=9> */
.L_x_430:
[----:B------:R-:W2:Y:S01]  /*139e0*/  SYNCS.PHASECHK.TRANS64.TRYWAIT P0, [R6+URZ], R5 ;  /* 0x00000005060075a7 */ /* 0x000ea2000800017f */
[----:B------:R-:W-:-:S05]  /*139f0*/  VIADD R0, R0, 0x1 ;  /* 0x0000000100007836 */ /* 0x000fca0000000000 */
[----:B------:R-:W-:-:S04]  /*13a00*/  ISETP.NE.AND P1, PT, R0, 0x8, PT ;  /* 0x000000080000780c */ /* 0x000fc80003f25270 */
[----:B------:R-:W-:Y:S02]  /*13a10*/  SEL R2, RZ, 0x1, P1 ;  /* 0x00000001ff027807 */ /* 0x000fe40000800000 */
[----:B------:R-:W-:Y:S02]  /*13a20*/  SEL R0, R0, RZ, P1 ;  /* 0x000000ff00007207 */ /* 0x000fe40000800000 */
[----:B------:R-:W-:Y:S01]  /*13a30*/  LOP3.LUT R2, R7, R2, RZ, 0x3c, !PT ;  /* 0x0000000207027212 */ /* 0x000fe200078e3cff */
[----:B--2---:R-:W-:Y:S06]  /*13a40*/  @!P0 BRA `(.L_x_327) ;  /* 0x00000038005c8947 */ /* 0x004fec0003800000 */
.L_x_431:
[----:B------:R-:W-:Y:S02]  /*13a50*/  LEA R3, R0, R3, 0x3 ;  /* 0x0000000300037211 */ /* 0x000fe400078e18ff */
[----:B------:R-:W-:-:S07]  /*13a60*/  SHF.L.U32 R0, R2, 0x1f, RZ ;  /* 0x0000001f02007819 */ /* 0x000fce00000006ff */
.L_x_328:
[----:B---3--:R3:W4:Y:S02]  /*13a70*/  SYNCS.PHASECHK.TRANS64.TRYWAIT P0, [R3+URZ], R0 ;  /* 0x00000000030075a7 */ /* 0x008724000800017f */
[----:B----4-:R-:W-:Y:S05]  /*13a80*/  @!P0 NANOSLEEP.SYNCS 0x989680 ;  /* 0x009896800000895d */ /* 0x010fea0003900000 */
[----:B------:R-:W4:Y:S02]  /*13a90*/  @!P0 SYNCS.PHASECHK.TRANS64 P0, [R3+URZ], R0 ;  /* 0x00000000030085a7 */ /* 0x000f24000800007f */
[----:B----4-:R-:W-:Y:S05]  /*13aa0*/  @!P0 BRA `(.L_x_328) ;  /* 0xfffffffc00f08947 */ /* 0x010fea000383ffff */
.L_x_319:
[----:B------:R-:W-:Y:S05]  /*13ab0*/  BSYNC B0 ;  /* 0x0000000000007941 */ /* 0x000fea0003800000 */
.L_x_318:
[----:B------:R-:W-:Y:S05]  /*13ac0*/  EXIT ;  /* 0x000000000000794d */ /* 0x000fea0003800000 */
.L_x_162:
[----:B------:R-:W-:Y:S01]  /*13ad0*/  PLOP3.LUT P1, PT, PT, PT, UP3, 0x80, 0x0 ;  /* 0x000000000000781c */ /* 0x000fe20003f2f038 */
[----:B------:R-:W-:Y:S01]  /*13ae0*/  ULDC UR20, c[0x0][0x14] ;  /* 0x0000050000147ab9 */ /* 0x000fe20000000800 */
[----:B------:R-:W-:Y:S01]  /*13af0*/  ULDC UR18, c[0x0][0x10] ;  /* 0x0000040000127ab9 */ /* 0x000fe20000000800 */
[----:B------:R-:W-:Y:S01]  /*13b00*/  ULDC.64 UR12, c[0x0][0x8c8] ;  /* 0x00023200000c7ab9 */ /* 0x000fe20000000a00 */
[----:B------:R-:W-:Y:S01]  /*13b10*/  UIMAD.WIDE.U32 UR18, UR60, UR18, URZ ;  /* 0x000000123c1272a5 */ /* 0x000fe2000f8e003f */
[----:B------:R-:W-:Y:S01]  /*13b20*/  IMAD.MOV.U32 R14, RZ, RZ, 0x1 ;  /* 0x00000001ff0e7424 */ /* 0x000fe200078e00ff */
[----:B------:R-:W-:Y:S01]  /*13b30*/  ULDC.64 UR14, c[0x0][0x8e0] ;  /* 0x00023800000e7ab9 */ /* 0x000fe20000000a00 */
[----:B------:R-:W-:Y:S01]  /*13b40*/  UIADD3 UR11, UP1, UR12, -0x1, URZ ;  /* 0xffffffff0c0b7890 */ /* 0x000fe2000ff3e03f */
[----:B------:R-:W-:Y:S01]  /*13b50*/  MOV R13, RZ ;  /* 0x000000ff000d7202 */ /* 0x000fe20000000f00 */
[----:B------:R-:W-:Y:S01]  /*13b60*/  ULDC UR21, c[0x0][0x904] ;  /* 0x0002410000157ab9 */ /* 0x000fe20000000800 */
[----:B------:R-:W-:Y:S01]  /*13b70*/  UMOV UR22, 0xffffffff ;  /* 0xffffffff00167882 */ /* 0x000fe20000000000 */
[----:B------:R-:W-:-:S02]  /*13b80*/  UIADD3 UR12, UP2, UR14, -0x1, URZ ;  /* 0xffffffff0e0c7890 */ /* 0x000fc4000ff5e03f */
[----:B------:R-:W1:Y:S01]  /*13b90*/  @P1 S2R R2, SR_CTAID.Y ;  /* 0x0000000000021919 */ /* 0x000e620000002600 */
[----:B------:R-:W-:Y:S02]  /*13ba0*/  UIMAD.WIDE.U32 UR26, UR18, UR20, URZ ;  /* 0x00000014121a72a5 */ /* 0x000fe4000f8e003f */
[----:B------:R-:W-:Y:S02]  /*13bb0*/  USHF.L.U32 UR22, UR22, UR21, URZ ;  /* 0x0000001516167299 */ /* 0x000fe4000800063f */
[----:B------:R-:W-:Y:S01]  /*13bc0*/  UIMAD UR20, UR19, UR20, URZ ;  /* 0x00000014131472a4 */ /* 0x000fe2000f8e023f */
[----:B------:R-:W-:Y:S01]  /*13bd0*/  ULDC UR35, c[0x0][0x8a8] ;  /* 0x00022a0000237ab9 */ /* 0x000fe20000000800 */
[----:B------:R-:W-:Y:S01]  /*13be0*/  UMOV UR23, 0x1 ;  /* 0x0000000100177882 */ /* 0x000fe20000000000 */
[----:B------:R-:W-:Y:S02]  /*13bf0*/  UIADD3.X UR14, UR15, -0x1, URZ, UP2, !UPT ;  /* 0xffffffff0f0e7890 */ /* 0x000fe400097fe43f */
[----:B------:R-:W-:-:S02]  /*13c00*/  UIADD3.X UR13, UR13, -0x1, URZ, UP1, !UPT ;  /* 0xffffffff0d0d7890 */ /* 0x000fc40008ffe43f */
[----:B------:R-:W-:Y:S02]  /*13c10*/  ULOP3.LUT UR15, UR59, 0x2, URZ, 0xfc, !UPT ;  /* 0x000000023b0f7892 */ /* 0x000fe4000f8efc3f */
[----:B------:R-:W-:Y:S02]  /*13c20*/  UIADD3 UR16, UR9, -0x1, URZ ;  /* 0xffffffff09107890 */ /* 0x000fe4000fffe03f */
[----:B------:R-:W-:Y:S02]  /*13c30*/  UIADD3 UR17, UR10, -0x1, URZ ;  /* 0xffffffff0a117890 */ /* 0x000fe4000fffe03f */
[----:B------:R-:W-:Y:S02]  /*13c40*/  UIADD3 UR35, UR35, -0x1, URZ ;  /* 0xffffffff23237890 */ /* 0x000fe4000fffe03f */
[----:B------:R-:W-:Y:S02]  /*13c50*/  USHF.L.U32 UR18, UR23, UR21, URZ ;  /* 0x0000001517127299 */ /* 0x000fe4000800063f */
[----:B------:R-:W-:-:S02]  /*13c60*/  ULOP3.LUT UR19, URZ, UR22, URZ, 0x33, !UPT ;  /* 0x000000163f137292 */ /* 0x000fc4000f8e333f */
[----:B------:R-:W-:Y:S01]  /*13c70*/  UIADD3 UR20, UR27, UR20, URZ ;  /* 0x000000141b147290 */ /* 0x000fe2000fffe03f */
[----:B-1----:R-:W-:-:S15]  /*13c80*/  @P1 R2UR UR53, R2 ;  /* 0x00000000023512ca */ /* 0x002fde00000e0000 */
.L_x_349:
[----:B------:R-:W1:Y:S01]  /*13c90*/  LDC.64 R2, c[0x0][0x8f8] ;  /* 0x00023e00ff027b82 */ /* 0x000e620000000a00 */
[----:B------:R-:W-:Y:S01]  /*13ca0*/  UIADD3 UR8, UP1, UR8, UR26, URZ ;  /* 0x0000001a08087290 */ /* 0x000fe2000ff3e03f */
[----:B------:R-:W-:Y:S01]  /*13cb0*/  ISETP.NE.AND P2, PT, R15, RZ, PT ;  /* 0x000000ff0f00720c */ /* 0x000fe20003f45270 */
[----:B------:R-:W-:Y:S01]  /*13cc0*/  UMOV UR21, 0xffffffff ;  /* 0xffffffff00157882 */ /* 0x000fe20000000000 */
[----:B------:R-:W-:Y:S01]  /*13cd0*/  UMOV UR22, 0xffffffff ;  /* 0xffffffff00167882 */ /* 0x000fe20000000000 */
[----:B------:R-:W-:Y:S01]  /*13ce0*/  UIADD3.X UR7, UR7, UR20, URZ, UP1, !UPT ;  /* 0x0000001407077290 */ /* 0x000fe20008ffe43f */
[----:B------:R-:W-:Y:S01]  /*13cf0*/  MOV R19, RZ ;  /* 0x000000ff00137202 */ /* 0x000fe20000000f00 */
[----:B------:R-:W-:Y:S01]  /*13d00*/  UMOV UR23, 0xffffffff ;  /* 0xffffffff00177882 */ /* 0x000fe20000000000 */
[----:B-1----:R-:W-:-:S03]  /*13d10*/  ISETP.LE.U32.AND P1, PT, R2, UR8, PT ;  /* 0x0000000802007c0c */ /* 0x002fc6000bf23070 */
[----:B------:R-:W-:-:S05]  /*13d20*/  IMAD.U32 R2, RZ, RZ, UR7 ;  /* 0x00000007ff027e24 */ /* 0x000fca000f8e00ff */
[----:B------:R-:W-:-:S13]  /*13d30*/  ISETP.GE.U32.AND.EX P1, PT, R2, R3, PT, P1 ;  /* 0x000000030200720c */ /* 0x000fda0003f26110 */
[----:B---345:R-:W-:Y:S05]  /*13d40*/  @P2 BRA P1, `(.L_x_329) ;  /* 0x0000001800442947 */ /* 0x038fea0000800000 */
[----:B------:R-:W-:-:S04]  /*13d50*/  IADD3 R2, P2, R6, UR5, RZ ;  /* 0x0000000506027c10 */ /* 0x000fc8000ff5e0ff */
[----:B------:R-:W-:Y:S02]  /*13d60*/  ISETP.GT.U32.AND P1, PT, R2, UR8, PT ;  /* 0x0000000802007c0c */ /* 0x000fe4000bf24070 */
[----:B------:R-:W-:-:S04]  /*13d70*/  IADD3.X R2, R7, UR6, RZ, P2, !PT ;  /* 0x0000000607027c10 */ /* 0x000fc800097fe4ff */
[----:B------:R-:W-:-:S13]  /*13d80*/  ISETP.GT.U32.AND.EX P1, PT, R2, UR7, PT, P1 ;  /* 0x0000000702007c0c */ /* 0x000fda000bf24110 */
[----:B------:R-:W-:Y:S05]  /*13d90*/  @P1 BRA `(.L_x_330) ;  /* 0x0000001400241947 */ /* 0x000fea0003800000 */
[----:B------:R-:W-:Y:S01]  /*13da0*/  VIADD R11, R21, UR4 ;  /* 0x00000004150b7c36 */ /* 0x000fe20008000000 */
[----:B------:R-:W-:Y:S01]  /*13db0*/  ULDC UR21, c[0x0][0x910] ;  /* 0x0002440000157ab9 */ /* 0x000fe20000000800 */
[----:B------:R-:W-:Y:S01]  /*13dc0*/  MOV R23, R8 ;  /* 0x0000000800177202 */ /* 0x000fe20000000f00 */
[----:B------:R-:W-:Y:S02]  /*13dd0*/  IMAD.MOV.U32 R16, RZ, RZ, R0 ;  /* 0x000000ffff107224 */ /* 0x000fe400078e0000 */
[----:B------:R-:W-:-:S04]  /*13de0*/  IADD3 R12, R11, 0x20, RZ ;  /* 0x000000200b0c7810 */ /* 0x000fc80007ffe0ff */
[----:B------:R-:W-:-:S13]  /*13df0*/  ISETP.GE.AND P1, PT, R12, UR21, PT ;  /* 0x000000150c007c0c */ /* 0x000fda000bf26270 */
[----:B------:R-:W1:Y:S01]  /*13e00*/  @!P1 LDC.64 R2, c[0x0][0x918] ;  /* 0x00024600ff029b82 */ /* 0x000e620000000a00 */
[----:B------:R-:W-:Y:S01]  /*13e10*/  @!P1 VIADD R7, R11, 0x20 ;  /* 0x000000200b079836 */ /* 0x000fe20000000000 */
[----:B------:R-:W-:Y:S01]  /*13e20*/  BSSY B0, `(.L_x_331) ;  /* 0x0000064000007945 */ /* 0x000fe20003800000 */
[----:B------:R-:W-:Y:S02]  /*13e30*/  MOV R6, 0x7fffffff ;  /* 0x7fffffff00067802 */ /* 0x000fe40000000f00 */
[----:B-1----:R-:W-:-:S05]  /*13e40*/  @!P1 IMAD.WIDE R2, R7, 0xc, R2 ;  /* 0x0000000c07029825 */ /* 0x002fca00078e0202 */
[----:B------:R1:W5:Y:S04]  /*13e50*/  @!P1 LDG.E R8, desc[UR38][R2.64] ;  /* 0x0000002602089981 */ /* 0x000368000c1e1900 */
[----:B------:R1:W5:Y:S01]  /*13e60*/  @!P1 LDG.E R0, desc[UR38][R2.64+0x4] ;  /* 0x0000042602009981 */ /* 0x000362000c1e1900 */
[----:B------:R-:W-:Y:S01]  /*13e70*/  ISETP.GE.AND P1, PT, R11, UR21, PT ;  /* 0x000000150b007c0c */ /* 0x000fe2000bf26270 */
[----:B------:R-:W-:-:S12]  /*13e80*/  IMAD.MOV.U32 R7, RZ, RZ, RZ ;  /* 0x000000ffff077224 */ /* 0x000fd800078e00ff */
[----:B-1----:R-:W-:Y:S05]  /*13e90*/  @P1 BRA `(.L_x_332) ;  /* 0x0000000400701947 */ /* 0x002fea0003800000 */
[----:B------:R-:W-:Y:S01]  /*13ea0*/  IABS R7, R9 ;  /* 0x0000000900077213 */ /* 0x000fe20000000000 */
[----:B------:R-:W-:Y:S01]  /*13eb0*/  ULDC UR24, c[0x0][0x8f0] ;  /* 0x00023c0000187ab9 */ /* 0x000fe20000000800 */
[----:B------:R-:W-:Y:S02]  /*13ec0*/  IABS R6, R10 ;  /* 0x0000000a00067213 */ /* 0x000fe40000000000 */
[----:B------:R-:W1:Y:S01]  /*13ed0*/  I2F.RP R3, R7 ;  /* 0x0000000700037306 */ /* 0x000e620000209400 */
[----:B------:R-:W-:Y:S02]  /*13ee0*/  PLOP3.LUT P3, PT, PT, PT, UP0, 0x80, 0x0 ;  /* 0x000000000000781c */ /* 0x000fe40003f6f008 */
[C---:B------:R-:W-:Y:S02]  /*13ef0*/  IADD3 R22, P2, R16.reuse, UR12, RZ ;  /* 0x0000000c10167c10 */ /* 0x040fe4000ff5e0ff */
[C---:B------:R-:W-:Y:S02]  /*13f00*/  IADD3 R20, P1, R23.reuse, UR11, RZ ;  /* 0x0000000b17147c10 */ /* 0x040fe4000ff3e0ff */
[----:B------:R-:W-:Y:S01]  /*13f10*/  LEA.HI.X.SX32 R25, R16, UR14, 0x1, P2 ;  /* 0x0000000e10197c11 */ /* 0x000fe200090f0eff */
[----:B------:R-:W3:Y:S01]  /*13f20*/  I2F.RP R2, R6 ;  /* 0x0000000600027306 */ /* 0x000ee20000209400 */
[----:B------:R-:W-:-:S07]  /*13f30*/  LEA.HI.X.SX32 R27, R23, UR13, 0x1, P1 ;  /* 0x0000000d171b7c11 */ /* 0x000fce00088f0eff */
[----:B-1----:R-:W1:Y:S08]  /*13f40*/  MUFU.RCP R3, R3 ;  /* 0x0000000300037308 */ /* 0x002e700000001000 */
[----:B---3--:R-:W3:Y:S01]  /*13f50*/  MUFU.RCP R2, R2 ;  /* 0x0000000200027308 */ /* 0x008ee20000001000 */
[----:B-1----:R-:W-:-:S07]  /*13f60*/  IADD3 R19, R3, 0xffffffe, RZ ;  /* 0x0ffffffe03137810 */ /* 0x002fce0007ffe0ff */
[----:B------:R-:W1:Y:S01]  /*13f70*/  F2I.FTZ.U32.TRUNC.NTZ R19, R19 ;  /* 0x0000001300137305 */ /* 0x000e62000021f000 */
[----:B---3--:R-:W-:-:S07]  /*13f80*/  VIADD R17, R2, 0xffffffe ;  /* 0x0ffffffe02117836 */ /* 0x008fce0000000000 */
[----:B------:R-:W3:Y:S01]  /*13f90*/  F2I.FTZ.U32.TRUNC.NTZ R17, R17 ;  /* 0x0000001100117305 */ /* 0x000ee2000021f000 */
[----:B-1----:R-:W-:Y:S01]  /*13fa0*/  IADD3 R18, RZ, -R19, RZ ;  /* 0x80000013ff127210 */ /* 0x002fe20007ffe0ff */
[----:B---3--:R-:W-:Y:S01]  /*13fb0*/  IMAD.MOV R16, RZ, RZ, -R17 ;  /* 0x000000ffff107224 */ /* 0x008fe200078e0a11 */
[----:B------:R-:W-:Y:S06]  /*13fc0*/  @!P3 BRA `(.L_x_333) ;  /* 0x000000000034b947 */ /* 0x000fec0003800000 */
[----:B------:R-:W-:Y:S01]  /*13fd0*/  ULDC UR4, c[0x0][0x8dc] ;  /* 0x0002370000047ab9 */ /* 0x000fe20000000800 */
[----:B------:R-:W-:Y:S01]  /*13fe0*/  ULDC.64 UR22, c[0x0][0x8d0] ;  /* 0x0002340000167ab9 */ /* 0x000fe20000000a00 */
[----:B------:R-:W-:-:S04]  /*13ff0*/  IADD3 R3, P1, R20, UR4, RZ ;  /* 0x0000000414037c10 */ /* 0x000fc8000ff3e0ff */
[----:B------:R-:W-:-:S05]  /*14000*/  IADD3.X R23, RZ, R27, RZ, P1, !PT ;  /* 0x0000001bff177210 */ /* 0x000fca0000ffe4ff */
[----:B------:R-:W-:-:S04]  /*14010*/  IMAD.WIDE.U32 R4, R23, UR22, RZ ;  /* 0x0000001617047c25 */ /* 0x000fc8000f8e00ff */
[----:B------:R-:W-:-:S04]  /*14020*/  IMAD.WIDE.U32 R4, P1, R3, UR23, R4 ;  /* 0x0000001703047c25 */ /* 0x000fc8000f820004 */
[----:B------:R-:W-:Y:S01]  /*14030*/  IMAD.WIDE.U32 R2, R3, UR22, RZ ;  /* 0x0000001603027c25 */ /* 0x000fe2000f8e00ff */
[----:B------:R-:W-:-:S04]  /*14040*/  MOV R2, R5 ;  /* 0x0000000500027202 */ /* 0x000fc80000000f00 */
[----:B------:R-:W-:Y:S01]  /*14050*/  IADD3 RZ, P2, R3, R4, RZ ;  /* 0x0000000403ff7210 */ /* 0x000fe20007f5e0ff */
[----:B------:R-:W-:-:S04]  /*14060*/  IMAD.X R3, RZ, RZ, RZ, P1 ;  /* 0x000000ffff037224 */ /* 0x000fc800008e06ff */
[----:B------:R-:W-:-:S04]  /*14070*/  IMAD.WIDE.U32.X R2, R23, UR23, R2, P2 ;  /* 0x0000001717027c25 */ /* 0x000fc800090e0402 */
[----:B------:R-:W-:Y:S01]  /*14080*/  IMAD.MOV.U32 R20, RZ, RZ, R2 ;  /* 0x000000ffff147224 */ /* 0x000fe200078e0002 */
[----:B------:R-:W-:-:S07]  /*14090*/  MOV R27, R3 ;  /* 0x00000003001b7202 */ /* 0x000fce0000000f00 */
.L_x_333:
[----:B------:R-:W-:Y:S05]  /*140a0*/  @!P0 BRA `(.L_x_334) ;  /* 0x0000000000348947 */ /* 0x000fea0003800000 */
[----:B------:R-:W-:Y:S01]  /*140b0*/  ULDC UR4, c[0x0][0x8f4] ;  /* 0x00023d0000047ab9 */ /* 0x000fe20000000800 */
[----:B------:R-:W-:Y:S01]  /*140c0*/  ULDC.64 UR22, c[0x0][0x8e8] ;  /* 0x00023a0000167ab9 */ /* 0x000fe20000000a00 */
[----:B------:R-:W-:-:S05]  /*140d0*/  IADD3 R3, P1, R22, UR4, RZ ;  /* 0x0000000416037c10 */ /* 0x000fca000ff3e0ff */
[----:B------:R-:W-:-:S04]  /*140e0*/  IMAD.X R23, RZ, RZ, R25, P1 ;  /* 0x000000ffff177224 */ /* 0x000fc800008e0619 */
[----:B------:R-:W-:-:S04]  /*140f0*/  IMAD.WIDE.U32 R4, R23, UR22, RZ ;  /* 0x0000001617047c25 */ /* 0x000fc8000f8e00ff */
[----:B------:R-:W-:-:S04]  /*14100*/  IMAD.WIDE.U32 R4, P1, R3, UR23, R4 ;  /* 0x0000001703047c25 */ /* 0x000fc8000f820004 */
[----:B------:R-:W-:-:S04]  /*14110*/  IMAD.WIDE.U32 R2, R3, UR22, RZ ;  /* 0x0000001603027c25 */ /* 0x000fc8000f8e00ff */
[----:B------:R-:W-:Y:S01]  /*14120*/  IMAD.MOV.U32 R2, RZ, RZ, R5 ;  /* 0x000000ffff027224 */ /* 0x000fe200078e0005 */
[----:B------:R-:W-:Y:S02]  /*14130*/  IADD3 RZ, P2, R3, R4, RZ ;  /* 0x0000000403ff7210 */ /* 0x000fe40007f5e0ff */
[----:B------:R-:W-:-:S03]  /*14140*/  IADD3.X R3, RZ, RZ, RZ, P1, !PT ;  /* 0x000000ffff037210 */ /* 0x000fc60000ffe4ff */
[----:B------:R-:W-:-:S04]  /*14150*/  IMAD.WIDE.U32.X R2, R23, UR23, R2, P2 ;  /* 0x0000001717027c25 */ /* 0x000fc800090e0402 */
[----:B------:R-:W-:Y:S01]  /*14160*/  IMAD.MOV.U32 R25, RZ, RZ, R3 ;  /* 0x000000ffff197224 */ /* 0x000fe200078e0003 */
[----:B------:R-:W-:-:S07]  /*14170*/  MOV R22, R2 ;  /* 0x0000000200167202 */ /* 0x000fce0000000f00 */
.L_x_334:
[----:B------:R-:W-:Y:S01]  /*14180*/  MOV R2, RZ ;  /* 0x000000ff00027202 */ /* 0x000fe20000000f00 */
[----:B------:R-:W-:Y:S01]  /*14190*/  IMAD R18, R18, R7, RZ ;  /* 0x0000000712127224 */ /* 0x000fe200078e02ff */
[----:B------:R-:W-:Y:S01]  /*141a0*/  SHF.R.U64 R22, R22, UR24, R25 ;  /* 0x0000001816167c19 */ /* 0x000fe20008001219 */
[----:B------:R-:W-:Y:S01]  /*141b0*/  IMAD.MOV.U32 R3, RZ, RZ, R19 ;  /* 0x000000ffff037224 */ /* 0x000fe200078e0013 */
[----:B------:R-:W-:Y:S01]  /*141c0*/  ULDC UR4, c[0x0][0x8d8] ;  /* 0x0002360000047ab9 */ /* 0x000fe20000000800 */
[----:B------:R-:W-:Y:S01]  /*141d0*/  IMAD R4, R16, R6, RZ ;  /* 0x0000000610047224 */ /* 0x000fe200078e02ff */
[----:B------:R-:W-:Y:S01]  /*141e0*/  SHF.R.U64 R20, R20, UR4, R27 ;  /* 0x0000000414147c19 */ /* 0x000fe2000800121b */
[----:B------:R-:W-:Y:S01]  /*141f0*/  IMAD.HI.U32 R19, R19, R18, R2 ;  /* 0x0000001213137227 */ /* 0x000fe200078e0002 */
[----:B------:R-:W-:Y:S02]  /*14200*/  MOV R3, R17 ;  /* 0x0000001100037202 */ /* 0x000fe40000000f00 */
[----:B------:R-:W-:-:S02]  /*14210*/  IADD3 R20, R20, UR16, RZ ;  /* 0x0000001014147c10 */ /* 0x000fc4000fffe0ff */
[----:B------:R-:W-:Y:S01]  /*14220*/  IABS R16, R9 ;  /* 0x0000000900107213 */ /* 0x000fe20000000000 */
[----:B------:R-:W-:Y:S01]  /*14230*/  IMAD.HI.U32 R2, R17, R4, R2 ;  /* 0x0000000411027227 */ /* 0x000fe200078e0002 */
[----:B------:R-:W-:Y:S02]  /*14240*/  IABS R3, R10 ;  /* 0x0000000a00037213 */ /* 0x000fe40000000000 */
[----:B------:R-:W-:Y:S01]  /*14250*/  IABS R5, R20 ;  /* 0x0000001400057213 */ /* 0x000fe20000000000 */
[----:B------:R-:W-:Y:S01]  /*14260*/  VIADD R17, R22, UR17 ;  /* 0x0000001116117c36 */ /* 0x000fe20008000000 */
[----:B------:R-:W-:Y:S01]  /*14270*/  PLOP3.LUT P5, PT, PT, PT, UP3, 0x80, 0x0 ;  /* 0x000000000000781c */ /* 0x000fe20003faf038 */
[----:B------:R-:W-:Y:S01]  /*14280*/  IMAD.MOV R18, RZ, RZ, -R16 ;  /* 0x000000ffff127224 */ /* 0x000fe200078e0a10 */
[----:B------:R-:W-:Y:S01]  /*14290*/  IADD3 R16, RZ, -R3, RZ ;  /* 0x80000003ff107210 */ /* 0x000fe20007ffe0ff */
[----:B------:R-:W-:Y:S01]  /*142a0*/  IMAD.HI.U32 R2, R2, R5, RZ ;  /* 0x0000000502027227 */ /* 0x000fe200078e00ff */
[----:B------:R-:W-:-:S05]  /*142b0*/  IABS R4, R17 ;  /* 0x0000001100047213 */ /* 0x000fca0000000000 */
[----:B------:R-:W-:-:S04]  /*142c0*/  IMAD.HI.U32 R3, R19, R4, RZ ;  /* 0x0000000413037227 */ /* 0x000fc800078e00ff */
[----:B------:R-:W-:Y:S02]  /*142d0*/  IMAD R4, R3, R18, R4 ;  /* 0x0000001203047224 */ /* 0x000fe400078e0204 */
[----:B------:R-:W-:-:S03]  /*142e0*/  IMAD R3, R2, R16, R5 ;  /* 0x0000001002037224 */ /* 0x000fc600078e0205 */
[----:B------:R-:W-:Y:S02]  /*142f0*/  ISETP.GT.U32.AND P2, PT, R7, R4, PT ;  /* 0x000000040700720c */ /* 0x000fe40003f44070 */
[----:B------:R-:W-:-:S11]  /*14300*/  ISETP.GT.U32.AND P1, PT, R6, R3, PT ;  /* 0x000000030600720c */ /* 0x000fd60003f24070 */
[----:B------:R-:W-:Y:S01]  /*14310*/  @!P2 IMAD.IADD R4, R4, 0x1, -R7 ;  /* 0x000000010404a824 */ /* 0x000fe200078e0a07 */
[----:B------:R-:W-:Y:S02]  /*14320*/  ISETP.GE.AND P2, PT, R17, RZ, PT ;  /* 0x000000ff1100720c */ /* 0x000fe40003f46270 */
[----:B------:R-:W-:Y:S02]  /*14330*/  @!P1 IADD3 R3, R3, -R6, RZ ;  /* 0x8000000603039210 */ /* 0x000fe40007ffe0ff */
[----:B------:R-:W-:Y:S02]  /*14340*/  ISETP.GT.U32.AND P4, PT, R7, R4, PT ;  /* 0x000000040700720c */ /* 0x000fe40003f84070 */
[----:B------:R-:W-:Y:S02]  /*14350*/  ISETP.GT.U32.AND P3, PT, R6, R3, PT ;  /* 0x000000030600720c */ /* 0x000fe40003f64070 */
[----:B------:R-:W-:-:S09]  /*14360*/  ISETP.GE.AND P1, PT, R20, RZ, PT ;  /* 0x000000ff1400720c */ /* 0x000fd20003f26270 */
[----:B------:R-:W-:Y:S01]  /*14370*/  @!P4 IMAD.IADD R4, R4, 0x1, -R7 ;  /* 0x000000010404c824 */ /* 0x000fe200078e0a07 */
[----:B------:R-:W-:Y:S02]  /*14380*/  ISETP.NE.AND P4, PT, RZ, UR10, PT ;  /* 0x0000000aff007c0c */ /* 0x000fe4000bf85270 */
[----:B------:R-:W-:Y:S01]  /*14390*/  @!P3 IADD3 R3, R3, -R6, RZ ;  /* 0x800000060303b210 */ /* 0x000fe20007ffe0ff */
[----:B------:R-:W-:Y:S01]  /*143a0*/  @!P2 IMAD.MOV R4, RZ, RZ, -R4 ;  /* 0x000000ffff04a224 */ /* 0x000fe200078e0a04 */
[----:B------:R-:W-:Y:S02]  /*143b0*/  ISETP.NE.AND P3, PT, RZ, UR9, PT ;  /* 0x00000009ff007c0c */ /* 0x000fe4000bf65270 */
[----:B------:R-:W-:-:S07]  /*143c0*/  @!P1 IADD3 R3, -R3, RZ, RZ ;  /* 0x000000ff03039210 */ /* 0x000fce0007ffe1ff */
[----:B------:R-:W-:-:S04]  /*143d0*/  @!P4 LOP3.LUT R4, RZ, UR10, RZ, 0x33, !PT ;  /* 0x0000000aff04cc12 */ /* 0x000fc8000f8e33ff */
[----:B------:R-:W-:Y:S01]  /*143e0*/  @!P3 LOP3.LUT R3, RZ, UR9, RZ, 0x33, !PT ;  /* 0x00000009ff03bc12 */ /* 0x000fe2000f8e33ff */
[----:B------:R-:W-:-:S03]  /*143f0*/  IMAD.IADD R4, R17, 0x1, -R4 ;  /* 0x0000000111047824 */ /* 0x000fc600078e0a04 */
[----:B------:R-:W-:-:S04]  /*14400*/  IADD3 R3, R20, -R3, RZ ;  /* 0x8000000314037210 */ /* 0x000fc80007ffe0ff */
[----:B------:R-:W-:Y:S01]  /*14410*/  SEL R2, R4, R3, !P5 ;  /* 0x0000000304027207 */ /* 0x000fe20006800000 */
[----:B------:R-:W-:-:S03]  /*14420*/  IMAD R6, R3, R4, RZ ;  /* 0x0000000403067224 */ /* 0x000fc600078e02ff */
[--C-:B------:R-:W-:Y:S01]  /*14430*/  SHF.R.S32.HI R5, RZ, 0x1f, R2.reuse ;  /* 0x0000001fff057819 */ /* 0x100fe20000011402 */
[----:B------:R-:W-:Y:S01]  /*14440*/  IMAD.MOV.U32 R4, RZ, RZ, R2 ;  /* 0x000000ffff047224 */ /* 0x000fe200078e0002 */
[----:B------:R-:W-:-:S07]  /*14450*/  SHF.R.S32.HI R7, RZ, 0x1f, R6 ;  /* 0x0000001fff077819 */ /* 0x000fce0000011406 */
.L_x_332:
[----:B--2---:R-:W-:Y:S05]  /*14460*/  BSYNC B0 ;  /* 0x0000000000007941 */ /* 0x004fea0003800000 */
.L_x_331:
[----:B------:R-:W1:Y:S01]  /*14470*/  SHFL.UP PT, R3, R6, 0x1, RZ ;  /* 0x0420000006037989 */ /* 0x000e6200000e00ff */
[----:B------:R-:W-:-:S03]  /*14480*/  ISETP.NE.AND P1, PT, R21, RZ, PT ;  /* 0x000000ff1500720c */ /* 0x000fc60003f25270 */
[----:B------:R-:W2:Y:S01]  /*14490*/  SHFL.UP PT, R2, R7, 0x1, RZ ;  /* 0x0420000007027989 */ /* 0x000ea200000e00ff */
[----:B-1----:R-:W-:Y:S02]  /*144a0*/  SEL R3, R3, RZ, P1 ;  /* 0x000000ff03037207 */ /* 0x002fe40000800000 */
[----:B--2---:R-:W-:Y:S02]  /*144b0*/  SEL R2, R2, RZ, P1 ;  /* 0x000000ff02027207 */ /* 0x004fe40000800000 */
[----:B------:R-:W-:-:S04]  /*144c0*/  IADD3 R18, P2, R3, R6, RZ ;  /* 0x0000000603127210 */ /* 0x000fc80007f5e0ff */
[----:B------:R-:W-:Y:S01]  /*144d0*/  IADD3.X R19, R2, R7, RZ, P2, !PT ;  /* 0x0000000702137210 */ /* 0x000fe200017fe4ff */
[----:B------:R-:W1:Y:S01]  /*144e0*/  SHFL.UP PT, R3, R18, 0x2, RZ ;  /* 0x0440000012037989 */ /* 0x000e6200000e00ff */
[----:B------:R-:W-:-:S03]  /*144f0*/  ISETP.GE.U32.AND P2, PT, R21, 0x2, PT ;  /* 0x000000021500780c */ /* 0x000fc60003f46070 */
[----:B------:R-:W2:Y:S01]  /*14500*/  SHFL.UP PT, R2, R19, 0x2, RZ ;  /* 0x0440000013027989 */ /* 0x000ea200000e00ff */
[----:B-1----:R-:W-:-:S04]  /*14510*/  SEL R3, R3, RZ, P2 ;  /* 0x000000ff03037207 */ /* 0x002fc80001000000 */
[----:B------:R-:W-:Y:S02]  /*14520*/  IADD3 R16, P3, R3, R18, RZ ;  /* 0x0000001203107210 */ /* 0x000fe40007f7e0ff */
[----:B--2---:R-:W-:-:S03]  /*14530*/  SEL R2, R2, RZ, P2 ;  /* 0x000000ff02027207 */ /* 0x004fc60001000000 */
[----:B------:R-:W1:Y:S02]  /*14540*/  SHFL.UP PT, R3, R16, 0x4, RZ ;  /* 0x0480000010037989 */ /* 0x000e6400000e00ff */
[----:B------:R-:W-:Y:S01]  /*14550*/  IMAD.X R17, R2, 0x1, R19, P3 ;  /* 0x0000000102117824 */ /* 0x000fe200018e0613 */
[----:B------:R-:W-:-:S04]  /*14560*/  ISETP.GE.U32.AND P3, PT, R21, 0x4, PT ;  /* 0x000000041500780c */ /* 0x000fc80003f66070 */
[----:B------:R-:W2:Y:S01]  /*14570*/  SHFL.UP PT, R2, R17, 0x4, RZ ;  /* 0x0480000011027989 */ /* 0x000ea200000e00ff */
[----:B-1----:R-:W-:-:S04]  /*14580*/  SEL R3, R3, RZ, P3 ;  /* 0x000000ff03037207 */ /* 0x002fc80001800000 */
[----:B------:R-:W-:Y:S02]  /*14590*/  IADD3 R18, P4, R3, R16, RZ ;  /* 0x0000001003127210 */ /* 0x000fe40007f9e0ff */
[----:B--2---:R-:W-:-:S03]  /*145a0*/  SEL R2, R2, RZ, P3 ;  /* 0x000000ff02027207 */ /* 0x004fc60001800000 */
[----:B------:R-:W1:Y:S01]  /*145b0*/  SHFL.UP PT, R3, R18, 0x8, RZ ;  /* 0x0500000012037989 */ /* 0x000e6200000e00ff */
[----:B------:R-:W-:Y:S02]  /*145c0*/  IADD3.X R19, R2, R17, RZ, P4, !PT ;  /* 0x0000001102137210 */ /* 0x000fe400027fe4ff */
        /* <DEDUP_REMOVED lines=11> */
[----:B--2---:R-:W-:-:S04]  /*14680*/  SEL R2, R2, RZ, P5 ;  /* 0x000000ff02027207 */ /* 0x004fc80002800000 */
[----:B------:R-:W-:Y:S02]  /*14690*/  IADD3.X R18, R2, R17, RZ, P6, !PT ;  /* 0x0000001102127210 */ /* 0x000fe400037fe4ff */
[----:B------:R-:W-:-:S04]  /*146a0*/  IADD3 R2, P6, R19, UR5, RZ ;  /* 0x0000000513027c10 */ /* 0x000fc8000ffde0ff */
[----:B------:R-:W-:Y:S02]  /*146b0*/  IADD3.X R3, R18, UR6, RZ, P6, !PT ;  /* 0x0000000612037c10 */ /* 0x000fe4000b7fe4ff */
[----:B------:R-:W-:-:S04]  /*146c0*/  ISETP.GT.U32.AND P6, PT, R2, UR8, PT ;  /* 0x0000000802007c0c */ /* 0x000fc8000bfc4070 */
[----:B------:R-:W-:-:S13]  /*146d0*/  ISETP.GT.U32.AND.EX P6, PT, R3, UR7, PT, P6 ;  /* 0x0000000703007c0c */ /* 0x000fda000bfc4160 */
[----:B------:R-:W-:-:S04]  /*146e0*/  VOTE.ANY R16, PT, P6 ;  /* 0x0000000000107806 */ /* 0x000fc800030e0100 */
[----:B------:R-:W-:-:S13]  /*146f0*/  ISETP.NE.AND P6, PT, R16, RZ, PT ;  /* 0x000000ff1000720c */ /* 0x000fda0003fc5270 */
[----:B------:R-:W-:Y:S05]  /*14700*/  @P6 BRA `(.L_x_335) ;  /* 0x0000000800786947 */ /* 0x000fea0003800000 */
[----:B------:R-:W-:Y:S01]  /*14710*/  IMAD.MOV.U32 R19, RZ, RZ, R2 ;  /* 0x000000ffff137224 */ /* 0x000fe200078e0002 */
[----:B------:R-:W-:Y:S01]  /*14720*/  MOV R20, R3 ;  /* 0x0000000300147202 */ /* 0x000fe20000000f00 */
[----:B------:R-:W-:Y:S01]  /*14730*/  ULDC UR21, c[0x0][0x910] ;  /* 0x0002440000157ab9 */ /* 0x000fe20000000800 */
[----:B------:R-:W-:Y:S01]  /*14740*/  ULDC UR28, c[0x0][0x8f4] ;  /* 0x00023d00001c7ab9 */ /* 0x000fe20000000800 */
[----:B------:R-:W-:Y:S01]  /*14750*/  ULDC UR4, c[0x0][0x8dc] ;  /* 0x0002370000047ab9 */ /* 0x000fe20000000800 */
[----:B------:R-:W-:Y:S01]  /*14760*/  ULDC UR29, c[0x0][0x8d8] ;  /* 0x00023600001d7ab9 */ /* 0x000fe20000000800 */
[----:B------:R-:W-:Y:S01]  /*14770*/  ULDC UR30, c[0x0][0x8f0] ;  /* 0x00023c00001e7ab9 */ /* 0x000fe20000000800 */
[----:B------:R-:W-:Y:S01]  /*14780*/  ULDC.64 UR22, c[0x0][0x8d0] ;  /* 0x0002340000167ab9 */ /* 0x000fe20000000a00 */
[----:B------:R-:W-:-:S05]  /*14790*/  ULDC.64 UR24, c[0x0][0x8e8] ;  /* 0x00023a0000187ab9 */ /* 0x000fca0000000a00 */
.L_x_340:
[----:B------:R-:W-:Y:S01]  /*147a0*/  IMAD.MOV.U32 R11, RZ, RZ, R12 ;  /* 0x000000ffff0b7224 */ /* 0x000fe200078e000c */
[----:B------:R-:W-:Y:S01]  /*147b0*/  IADD3 R12, R12, 0x20, RZ ;  /* 0x000000200c0c7810 */ /* 0x000fe20007ffe0ff */
[----:B-----5:R-:W-:Y:S01]  /*147c0*/  IMAD.MOV.U32 R17, RZ, RZ, R0 ;  /* 0x000000ffff117224 */ /* 0x020fe200078e0000 */
[----:B------:R-:W-:Y:S02]  /*147d0*/  MOV R16, R8 ;  /* 0x0000000800107202 */ /* 0x000fe40000000f00 */
[----:B------:R-:W-:-:S13]  /*147e0*/  ISETP.GE.AND P6, PT, R12, UR21, PT ;  /* 0x000000150c007c0c */ /* 0x000fda000bfc6270 */
[----:B------:R-:W1:Y:S01]  /*147f0*/  @!P6 LDC.64 R2, c[0x0][0x918] ;  /* 0x00024600ff02eb82 */ /* 0x000e620000000a00 */
[----:B------:R-:W2:Y:S01]  /*14800*/  SHFL.IDX PT, R20, R20, 0x1f, 0x1f ;  /* 0x03e01f0014147f89 */ /* 0x000ea200000e0000 */
[----:B------:R-:W-:-:S03]  /*14810*/  @!P6 VIADD R7, R11, 0x20 ;  /* 0x000000200b07e836 */ /* 0x000fc60000000000 */
[----:B------:R-:W3:Y:S01]  /*14820*/  SHFL.IDX PT, R19, R19, 0x1f, 0x1f ;  /* 0x03e01f0013137f89 */ /* 0x000ee200000e0000 */
[----:B------:R-:W-:Y:S01]  /*14830*/  BSSY B0, `(.L_x_336) ;  /* 0x0000064000007945 */ /* 0x000fe20003800000 */
[----:B-1----:R-:W-:-:S05]  /*14840*/  @!P6 IMAD.WIDE R2, R7, 0xc, R2 ;  /* 0x0000000c0702e825 */ /* 0x002fca00078e0202 */
[----:B------:R1:W5:Y:S04]  /*14850*/  @!P6 LDG.E R8, desc[UR38][R2.64] ;  /* 0x000000260208e981 */ /* 0x000368000c1e1900 */
[----:B------:R1:W5:Y:S01]  /*14860*/  @!P6 LDG.E R0, desc[UR38][R2.64+0x4] ;  /* 0x000004260200e981 */ /* 0x000362000c1e1900 */
[----:B------:R-:W-:Y:S01]  /*14870*/  ISETP.GE.AND P6, PT, R11, UR21, PT ;  /* 0x000000150b007c0c */ /* 0x000fe2000bfc6270 */
[----:B------:R-:W-:Y:S01]  /*14880*/  IMAD.MOV.U32 R7, RZ, RZ, RZ ;  /* 0x000000ffff077224 */ /* 0x000fe200078e00ff */
[----:B--2---:R-:W-:Y:S02]  /*14890*/  R2UR UR6, R20 ;  /* 0x00000000140672ca */ /* 0x004fe400000e0000 */
[----:B---3--:R-:W-:Y:S02]  /*148a0*/  R2UR UR5, R19 ;  /* 0x00000000130572ca */ /* 0x008fe400000e0000 */
[----:B------:R-:W-:-:S07]  /*148b0*/  MOV R6, 0x7fffffff ;  /* 0x7fffffff00067802 */ /* 0x000fce0000000f00 */
[----:B-1----:R-:W-:Y:S06]  /*148c0*/  @P6 BRA `(.L_x_337) ;  /* 0x0000000400686947 */ /* 0x002fec0003800000 */
[----:B------:R-:W-:-:S04]  /*148d0*/  IADD3 R18, P6, R16, UR11, RZ ;  /* 0x0000000b10127c10 */ /* 0x000fc8000ffde0ff */
[----:B------:R-:W-:Y:S02]  /*148e0*/  LEA.HI.X.SX32 R23, R16, UR13, 0x1, P6 ;  /* 0x0000000d10177c11 */ /* 0x000fe4000b0f0eff */
[----:B------:R-:W-:Y:S02]  /*148f0*/  IABS R16, R9 ;  /* 0x0000000900107213 */ /* 0x000fe40000000000 */
[C---:B------:R-:W-:Y:S02]  /*14900*/  IADD3 R20, P6, R17.reuse, UR12, RZ ;  /* 0x0000000c11147c10 */ /* 0x040fe4000ffde0ff */
[----:B------:R-:W1:Y:S02]  /*14910*/  I2F.RP R2, R16 ;  /* 0x0000001000027306 */ /* 0x000e640000209400 */
[----:B------:R-:W-:Y:S02]  /*14920*/  LEA.HI.X.SX32 R25, R17, UR14, 0x1, P6 ;  /* 0x0000000e11197c11 */ /* 0x000fe4000b0f0eff */
[----:B------:R-:W-:-:S04]  /*14930*/  PLOP3.LUT P6, PT, PT, PT, UP0, 0x80, 0x0 ;  /* 0x000000000000781c */ /* 0x000fc80003fcf008 */
[----:B-1----:R-:W1:Y:S02]  /*14940*/  MUFU.RCP R2, R2 ;  /* 0x0000000200027308 */ /* 0x002e640000001000 */
[----:B-1----:R-:W-:-:S06]  /*14950*/  IADD3 R17, R2, 0xffffffe, RZ ;  /* 0x0ffffffe02117810 */ /* 0x002fcc0007ffe0ff */
[----:B------:R-:W1:Y:S02]  /*14960*/  F2I.FTZ.U32.TRUNC.NTZ R17, R17 ;  /* 0x0000001100117305 */ /* 0x000e64000021f000 */
[----:B-1----:R-:W-:Y:S01]  /*14970*/  IMAD.MOV R19, RZ, RZ, -R17 ;  /* 0x000000ffff137224 */ /* 0x002fe200078e0a11 */
[----:B------:R-:W-:Y:S06]  /*14980*/  @!P6 BRA `(.L_x_338) ;  /* 0x00000000002ce947 */ /* 0x000fec0003800000 */
[----:B------:R-:W-:-:S04]  /*14990*/  IADD3 R7, P6, R18, UR4, RZ ;  /* 0x0000000412077c10 */ /* 0x000fc8000ffde0ff */
[----:B------:R-:W-:-:S05]  /*149a0*/  IADD3.X R23, RZ, R23, RZ, P6, !PT ;  /* 0x00000017ff177210 */ /* 0x000fca00037fe4ff */
[----:B------:R-:W-:-:S04]  /*149b0*/  IMAD.WIDE.U32 R4, R23, UR22, RZ ;  /* 0x0000001617047c25 */ /* 0x000fc8000f8e00ff */
[----:B------:R-:W-:-:S04]  /*149c0*/  IMAD.WIDE.U32 R4, P6, R7, UR23, R4 ;  /* 0x0000001707047c25 */ /* 0x000fc8000f8c0004 */
[----:B------:R-:W-:Y:S01]  /*149d0*/  IMAD.WIDE.U32 R6, R7, UR22, RZ ;  /* 0x0000001607067c25 */ /* 0x000fe2000f8e00ff */
[----:B------:R-:W-:-:S03]  /*149e0*/  MOV R2, R5 ;  /* 0x0000000500027202 */ /* 0x000fc60000000f00 */
[----:B------:R-:W-:Y:S01]  /*149f0*/  IMAD.X R3, RZ, RZ, RZ, P6 ;  /* 0x000000ffff037224 */ /* 0x000fe200030e06ff */
[----:B------:R-:W-:-:S05]  /*14a00*/  IADD3 RZ, P6, R7, R4, RZ ;  /* 0x0000000407ff7210 */ /* 0x000fca0007fde0ff */
[----:B------:R-:W-:-:S04]  /*14a10*/  IMAD.WIDE.U32.X R2, R23, UR23, R2, P6 ;  /* 0x0000001717027c25 */ /* 0x000fc8000b0e0402 */
[----:B------:R-:W-:Y:S01]  /*14a20*/  IMAD.MOV.U32 R18, RZ, RZ, R2 ;  /* 0x000000ffff127224 */ /* 0x000fe200078e0002 */
[----:B------:R-:W-:-:S07]  /*14a30*/  MOV R23, R3 ;  /* 0x0000000300177202 */ /* 0x000fce0000000f00 */
.L_x_338:
        /* <DEDUP_REMOVED lines=12> */
.L_x_339:
[----:B------:R-:W-:Y:S01]  /*14b00*/  IABS R2, R9 ;  /* 0x0000000900027213 */ /* 0x000fe20000000000 */
[----:B------:R-:W-:Y:S01]  /*14b10*/  IMAD R5, R19, R16, RZ ;  /* 0x0000001013057224 */ /* 0x000fe200078e02ff */
[----:B------:R-:W-:Y:S01]  /*14b20*/  SHF.R.U64 R4, R20, UR30, R25 ;  /* 0x0000001e14047c19 */ /* 0x000fe20008001219 */
[----:B------:R-:W-:Y:S01]  /*14b30*/  IMAD.MOV.U32 R3, RZ, RZ, R17 ;  /* 0x000000ffff037224 */ /* 0x000fe200078e0011 */
[----:B------:R-:W-:Y:S01]  /*14b40*/  SHF.R.U64 R18, R18, UR29, R23 ;  /* 0x0000001d12127c19 */ /* 0x000fe20008001217 */
[----:B------:R-:W-:Y:S01]  /*14b50*/  IMAD.MOV R7, RZ, RZ, -R2 ;  /* 0x000000ffff077224 */ /* 0x000fe200078e0a02 */
[----:B------:R-:W-:Y:S02]  /*14b60*/  IADD3 R4, R4, UR17, RZ ;  /* 0x0000001104047c10 */ /* 0x000fe4000fffe0ff */
[----:B------:R-:W-:Y:S02]  /*14b70*/  MOV R2, RZ ;  /* 0x000000ff00027202 */ /* 0x000fe40000000f00 */
[----:B------:R-:W-:-:S03]  /*14b80*/  IABS R6, R4 ;  /* 0x0000000400067213 */ /* 0x000fc60000000000 */
[----:B------:R-:W-:Y:S01]  /*14b90*/  IMAD.HI.U32 R2, R17, R5, R2 ;  /* 0x0000000511027227 */ /* 0x000fe200078e0002 */
[----:B------:R-:W-:Y:S02]  /*14ba0*/  IABS R17, R10 ;  /* 0x0000000a00117213 */ /* 0x000fe40000000000 */
[----:B------:R-:W-:Y:S01]  /*14bb0*/  MOV R5, R6 ;  /* 0x0000000600057202 */ /* 0x000fe20000000f00 */
[----:B------:R-:W-:Y:S01]  /*14bc0*/  IMAD.MOV.U32 R3, RZ, RZ, R7 ;  /* 0x000000ffff037224 */ /* 0x000fe200078e0007 */
[----:B------:R-:W1:Y:S01]  /*14bd0*/  I2F.RP R6, R17 ;  /* 0x0000001100067306 */ /* 0x000e620000209400 */
[----:B------:R-:W-:Y:S02]  /*14be0*/  VIADD R7, R18, UR16 ;  /* 0x0000001012077c36 */ /* 0x000fe40008000000 */
[----:B------:R-:W-:-:S03]  /*14bf0*/  IMAD.HI.U32 R2, R2, R5, RZ ;  /* 0x0000000502027227 */ /* 0x000fc600078e00ff */
[----:B------:R-:W-:Y:S01]  /*14c00*/  IABS R18, R7 ;  /* 0x0000000700127213 */ /* 0x000fe20000000000 */
[----:B------:R-:W-:-:S05]  /*14c10*/  IMAD R5, R2, R3, R5 ;  /* 0x0000000302057224 */ /* 0x000fca00078e0205 */
[----:B------:R-:W-:Y:S01]  /*14c20*/  ISETP.GT.U32.AND P6, PT, R16, R5, PT ;  /* 0x000000051000720c */ /* 0x000fe20003fc4070 */
[----:B-1----:R-:W1:-:S12]  /*14c30*/  MUFU.RCP R6, R6 ;  /* 0x0000000600067308 */ /* 0x002e580000001000 */
[----:B------:R-:W-:Y:S01]  /*14c40*/  @!P6 IADD3 R5, R5, -R16, RZ ;  /* 0x800000100505e210 */ /* 0x000fe20007ffe0ff */
[----:B-1----:R-:W-:-:S04]  /*14c50*/  VIADD R2, R6, 0xffffffe ;  /* 0x0ffffffe06027836 */ /* 0x002fc80000000000 */
[----:B------:R1:W2:Y:S02]  /*14c60*/  F2I.FTZ.U32.TRUNC.NTZ R3, R2 ;  /* 0x0000000200037305 */ /* 0x0002a4000021f000 */
[----:B-1----:R-:W-:Y:S02]  /*14c70*/  MOV R2, RZ ;  /* 0x000000ff00027202 */ /* 0x002fe40000000f00 */
[----:B--2---:R-:W-:-:S05]  /*14c80*/  IADD3 R20, RZ, -R3, RZ ;  /* 0x80000003ff147210 */ /* 0x004fca0007ffe0ff */
[----:B------:R-:W-:Y:S01]  /*14c90*/  IMAD R19, R20, R17, RZ ;  /* 0x0000001114137224 */ /* 0x000fe200078e02ff */
[----:B------:R-:W-:-:S03]  /*14ca0*/  IABS R20, R10 ;  /* 0x0000000a00147213 */ /* 0x000fc60000000000 */
[----:B------:R-:W-:Y:S01]  /*14cb0*/  IMAD.HI.U32 R6, R3, R19, R2 ;  /* 0x0000001303067227 */ /* 0x000fe200078e0002 */
[----:B------:R-:W-:-:S03]  /*14cc0*/  MOV R3, R18 ;  /* 0x0000001200037202 */ /* 0x000fc60000000f00 */
[----:B------:R-:W-:Y:S02]  /*14cd0*/  IMAD.MOV R20, RZ, RZ, -R20 ;  /* 0x000000ffff147224 */ /* 0x000fe400078e0a14 */
[----:B------:R-:W-:-:S04]  /*14ce0*/  IMAD.HI.U32 R2, R6, R3, RZ ;  /* 0x0000000306027227 */ /* 0x000fc800078e00ff */
[----:B------:R-:W-:-:S04]  /*14cf0*/  IMAD.MOV.U32 R18, RZ, RZ, R20 ;  /* 0x000000ffff127224 */ /* 0x000fc800078e0014 */
[----:B------:R-:W-:-:S05]  /*14d00*/  IMAD R2, R2, R18, R3 ;  /* 0x0000001202027224 */ /* 0x000fca00078e0203 */
[----:B------:R-:W-:-:S13]  /*14d10*/  ISETP.GT.U32.AND P6, PT, R17, R2, PT ;  /* 0x000000021100720c */ /* 0x000fda0003fc4070 */
[----:B------:R-:W-:Y:S02]  /*14d20*/  @!P6 IADD3 R2, R2, -R17, RZ ;  /* 0x800000110202e210 */ /* 0x000fe40007ffe0ff */
[----:B------:R-:W-:-:S13]  /*14d30*/  ISETP.GT.U32.AND P6, PT, R16, R5, PT ;  /* 0x000000051000720c */ /* 0x000fda0003fc4070 */
[----:B------:R-:W-:Y:S01]  /*14d40*/  @!P6 IMAD.IADD R5, R5, 0x1, -R16 ;  /* 0x000000010505e824 */ /* 0x000fe200078e0a10 */
[----:B------:R-:W-:-:S03]  /*14d50*/  ISETP.GT.U32.AND P6, PT, R17, R2, PT ;  /* 0x000000021100720c */ /* 0x000fc60003fc4070 */
[----:B------:R-:W-:-:S10]  /*14d60*/  IMAD.MOV.U32 R3, RZ, RZ, R5 ;  /* 0x000000ffff037224 */ /* 0x000fd400078e0005 */
[----:B------:R-:W-:Y:S02]  /*14d70*/  @!P6 IADD3 R2, R2, -R17, RZ ;  /* 0x800000110202e210 */ /* 0x000fe40007ffe0ff */
[----:B------:R-:W-:-:S13]  /*14d80*/  ISETP.GE.AND P6, PT, R4, RZ, PT ;  /* 0x000000ff0400720c */ /* 0x000fda0003fc6270 */
[----:B------:R-:W-:Y:S02]  /*14d90*/  @!P6 IADD3 R3, -R3, RZ, RZ ;  /* 0x000000ff0303e210 */ /* 0x000fe40007ffe1ff */
        /* <DEDUP_REMOVED lines=11> */
[----:B------:R-:W-:Y:S02]  /*14e50*/  SHF.R.S32.HI R5, RZ, 0x1f, R4 ;  /* 0x0000001fff057819 */ /* 0x000fe40000011404 */
[----:B------:R-:W-:-:S07]  /*14e60*/  SHF.R.S32.HI R7, RZ, 0x1f, R6 ;  /* 0x0000001fff077819 */ /* 0x000fce0000011406 */
.L_x_337:
[----:B------:R-:W-:Y:S05]  /*14e70*/  BSYNC B0 ;  /* 0x0000000000007941 */ /* 0x000fea0003800000 */
.L_x_336:
[----:B------:R-:W1:Y:S04]  /*14e80*/  SHFL.UP PT, R3, R6, 0x1, RZ ;  /* 0x0420000006037989 */ /* 0x000e6800000e00ff */
[----:B------:R-:W2:Y:S01]  /*14e90*/  SHFL.UP PT, R2, R7, 0x1, RZ ;  /* 0x0420000007027989 */ /* 0x000ea200000e00ff */
[----:B-1----:R-:W-:Y:S02]  /*14ea0*/  SEL R3, R3, RZ, P1 ;  /* 0x000000ff03037207 */ /* 0x002fe40000800000 */
[----:B--2---:R-:W-:Y:S02]  /*14eb0*/  SEL R2, R2, RZ, P1 ;  /* 0x000000ff02027207 */ /* 0x004fe40000800000 */
[----:B------:R-:W-:-:S04]  /*14ec0*/  IADD3 R18, P6, R3, R6, RZ ;  /* 0x0000000603127210 */ /* 0x000fc80007fde0ff */
[----:B------:R-:W-:Y:S01]  /*14ed0*/  IADD3.X R17, R2, R7, RZ, P6, !PT ;  /* 0x0000000702117210 */ /* 0x000fe200037fe4ff */
[----:B------:R-:W1:Y:S04]  /*14ee0*/  SHFL.UP PT, R3, R18, 0x2, RZ ;  /* 0x0440000012037989 */ /* 0x000e6800000e00ff */
[----:B------:R-:W2:Y:S01]  /*14ef0*/  SHFL.UP PT, R2, R17, 0x2, RZ ;  /* 0x0440000011027989 */ /* 0x000ea200000e00ff */
[----:B-1----:R-:W-:Y:S02]  /*14f00*/  SEL R3, R3, RZ, P2 ;  /* 0x000000ff03037207 */ /* 0x002fe40001000000 */
[----:B--2---:R-:W-:Y:S02]  /*14f10*/  SEL R2, R2, RZ, P2 ;  /* 0x000000ff02027207 */ /* 0x004fe40001000000 */
[----:B------:R-:W-:-:S05]  /*14f20*/  IADD3 R16, P6, R3, R18, RZ ;  /* 0x0000001203107210 */ /* 0x000fca0007fde0ff */
[----:B------:R-:W-:Y:S01]  /*14f30*/  IMAD.X R23, R2, 0x1, R17, P6 ;  /* 0x0000000102177824 */ /* 0x000fe200030e0611 */
        /* <DEDUP_REMOVED lines=17> */
[----:B------:R-:W-:Y:S02]  /*15050*/  IADD3.X R3, R16, R17, RZ, P6, !PT ;  /* 0x0000001110037210 */ /* 0x000fe400037fe4ff */
[----:B------:R-:W-:-:S04]  /*15060*/  IADD3 R19, P6, R2, UR5, RZ ;  /* 0x0000000502137c10 */ /* 0x000fc8000ffde0ff */
[----:B------:R-:W-:Y:S02]  /*15070*/  IADD3.X R20, R3, UR6, RZ, P6, !PT ;  /* 0x0000000603147c10 */ /* 0x000fe4000b7fe4ff */
[----:B------:R-:W-:-:S04]  /*15080*/  ISETP.GT.U32.AND P6, PT, R19, UR8, PT ;  /* 0x0000000813007c0c */ /* 0x000fc8000bfc4070 */
[----:B------:R-:W-:-:S13]  /*15090*/  ISETP.GT.U32.AND.EX P6, PT, R20, UR7, PT, P6 ;  /* 0x0000000714007c0c */ /* 0x000fda000bfc4160 */
[----:B------:R-:W-:-:S04]  /*150a0*/  VOTE.ANY R16, PT, P6 ;  /* 0x0000000000107806 */ /* 0x000fc800030e0100 */
[----:B------:R-:W-:-:S13]  /*150b0*/  ISETP.NE.AND P6, PT, R16, RZ, PT ;  /* 0x000000ff1000720c */ /* 0x000fda0003fc5270 */
[----:B------:R-:W-:Y:S05]  /*150c0*/  @!P6 BRA `(.L_x_340) ;  /* 0xfffffff400b4e947 */ /* 0x000fea000383ffff */
[----:B------:R-:W-:Y:S01]  /*150d0*/  IMAD.MOV.U32 R19, RZ, RZ, R2 ;  /* 0x000000ffff137224 */ /* 0x000fe200078e0002 */
[----:B------:R-:W-:-:S07]  /*150e0*/  MOV R18, R3 ;  /* 0x0000000300127202 */ /* 0x000fce0000000f00 */
.L_x_335:
[----:B------:R-:W1:Y:S08]  /*150f0*/  BREV R16, R16 ;  /* 0x0000001000107301 */ /* 0x000e700000000000 */
[----:B-1----:R-:W1:Y:S02]  /*15100*/  FLO.U32.SH R17, R16 ;  /* 0x0000001000117300 */ /* 0x002e6400000e0400 */
[----:B-1----:R-:W1:Y:S02]  /*15110*/  SHFL.IDX PT, R11, R11, R17, 0x1f ;  /* 0x00001f110b0b7589 */ /* 0x002e6400000e0000 */
[----:B-1----:R-:W-:-:S13]  /*15120*/  R2UR UR4, R11 ;  /* 0x000000000b0472ca */ /* 0x002fda00000e0000 */
[----:B------:R-:W-:-:S05]  /*15130*/  VIADD R23, R21, UR4 ;  /* 0x0000000415177c36 */ /* 0x000fca0008000000 */
[----:B------:R-:W-:-:S13]  /*15140*/  ISETP.GE.AND P1, PT, R23, UR21, PT ;  /* 0x0000001517007c0c */ /* 0x000fda000bf26270 */
[----:B------:R-:W1:Y:S02]  /*15150*/  @!P1 LDC.64 R2, c[0x0][0x918] ;  /* 0x00024600ff029b82 */ /* 0x000e640000000a00 */
[----:B-1----:R-:W-:-:S05]  /*15160*/  @!P1 IMAD.WIDE R2, R23, 0xc, R2 ;  /* 0x0000000c17029825 */ /* 0x002fca00078e0202 */
[----:B-----5:R1:W5:Y:S04]  /*15170*/  @!P1 LDG.E R8, desc[UR38][R2.64] ;  /* 0x0000002602089981 */ /* 0x020368000c1e1900 */
[----:B------:R1:W5:Y:S01]  /*15180*/  @!P1 LDG.E R0, desc[UR38][R2.64+0x4] ;  /* 0x0000042602009981 */ /* 0x000362000c1e1900 */
[----:B------:R-:W-:-:S03]  /*15190*/  IADD3 R12, P1, P2, R19, UR5, -R6 ;  /* 0x00000005130c7c10 */ /* 0x000fc6000fa3e806 */
[----:B------:R-:W-:Y:S01]  /*151a0*/  SHFL.IDX PT, R6, R6, R17, 0x1f ;  /* 0x00001f1106067589 */ /* 0x000fe200000e0000 */
[----:B------:R-:W-:-:S03]  /*151b0*/  IADD3.X R18, R18, UR6, ~R7, P1, P2 ;  /* 0x0000000612127c10 */ /* 0x000fc60008fe4c07 */
[----:B------:R-:W2:Y:S04]  /*151c0*/  SHFL.IDX PT, R12, R12, R17, 0x1f ;  /* 0x00001f110c0c7589 */ /* 0x000ea800000e0000 */
[----:B------:R-:W3:Y:S04]  /*151d0*/  SHFL.IDX PT, R18, R18, R17, 0x1f ;  /* 0x00001f1112127589 */ /* 0x000ee800000e0000 */
[----:B------:R1:W4:Y:S04]  /*151e0*/  SHFL.IDX PT, R7, R7, R17, 0x1f ;  /* 0x00001f1107077589 */ /* 0x00032800000e0000 */
[----:B------:R1:W1:Y:S04]  /*151f0*/  SHFL.IDX PT, R5, R5, R17, 0x1f ;  /* 0x00001f1105057589 */ /* 0x00026800000e0000 */
[----:B------:R1:W1:Y:S01]  /*15200*/  SHFL.IDX PT, R4, R4, R17, 0x1f ;  /* 0x00001f1104047589 */ /* 0x00026200000e0000 */
[----:B--2---:R-:W-:-:S02]  /*15210*/  R2UR UR5, R12 ;  /* 0x000000000c0572ca */ /* 0x004fc400000e0000 */
[----:B---3--:R-:W-:-:S15]  /*15220*/  R2UR UR6, R18 ;  /* 0x00000000120672ca */ /* 0x008fde00000e0000 */
.L_x_330:
[----:B-1----:R-:W1:Y:S01]  /*15230*/  LDC R2, c[0x0][0x910] ;  /* 0x00024400ff027b82 */ /* 0x002e620000000800 */
[----:B------:R-:W-:Y:S01]  /*15240*/  UMOV UR21, 0xffffffff ;  /* 0xffffffff00157882 */ /* 0x000fe20000000000 */
[----:B------:R-:W-:Y:S01]  /*15250*/  UMOV UR22, 0xffffffff ;  /* 0xffffffff00167882 */ /* 0x000fe20000000000 */
[----:B------:R-:W-:Y:S01]  /*15260*/  UMOV UR23, 0xffffffff ;  /* 0xffffffff00177882 */ /* 0x000fe20000000000 */
[----:B------:R-:W-:Y:S02]  /*15270*/  MOV R19, RZ ;  /* 0x000000ff00137202 */ /* 0x000fe40000000f00 */
[----:B-1----:R-:W-:-:S13]  /*15280*/  ISETP.LE.AND P1, PT, R2, UR4, PT ;  /* 0x0000000402007c0c */ /* 0x002fda000bf23270 */
[----:B------:R-:W-:Y:S05]  /*15290*/  @P1 BRA `(.L_x_329) ;  /* 0x0000000000f01947 */ /* 0x000fea0003800000 */
[C---:B------:R-:W-:Y:S01]  /*152a0*/  R2UR UR22, R4.reuse ;  /* 0x00000000041672ca */ /* 0x040fe200000e0000 */
[----:B------:R-:W-:Y:S01]  /*152b0*/  UIADD3 UR21, UP1, -UR5, UR8, URZ ;  /* 0x0000000805157290 */ /* 0x000fe2000ff3e13f */
[----:B------:R-:W-:Y:S01]  /*152c0*/  R2UR UR23, R5 ;  /* 0x00000000051772ca */ /* 0x000fe200000e0000 */
[----:B------:R-:W-:Y:S01]  /*152d0*/  ULDC UR28, c[0x0][0x8c0] ;  /* 0x00023000001c7ab9 */ /* 0x000fe20000000800 */
[----:B------:R-:W-:Y:S01]  /*152e0*/  ULDC UR30, c[0x0][0x8b0] ;  /* 0x00022c00001e7ab9 */ /* 0x000fe20000000800 */
[----:B------:R-:W-:Y:S01]  /*152f0*/  ULDC UR31, c[0x0][0x904] ;  /* 0x00024100001f7ab9 */ /* 0x000fe20000000800 */
[----:B------:R-:W-:-:S03]  /*15300*/  SHF.R.U64 R2, R4, UR30, R5 ;  /* 0x0000001e04027c19 */ /* 0x000fc60008001205 */
[----:B------:R-:W-:-:S04]  /*15310*/  UIADD3.X UR22, ~UR6, UR7, URZ, UP1, !UPT ;  /* 0x0000000706167290 */ /* 0x000fc80008ffe53f */
[----:B------:R-:W-:Y:S02]  /*15320*/  USHF.R.U32.HI UR29, URZ, UR28, UR22 ;  /* 0x0000001c3f1d7299 */ /* 0x000fe40008011616 */
[----:B------:R-:W-:Y:S01]  /*15330*/  USHF.R.U32.HI UR34, URZ, UR30, UR23 ;  /* 0x0000001e3f227299 */ /* 0x000fe20008011617 */
[----:B------:R-:W-:Y:S01]  /*15340*/  R2UR UR23, R2 ;  /* 0x00000000021772ca */ /* 0x000fe200000e0000 */
[----:B------:R-:W-:Y:S02]  /*15350*/  USHF.R.U32.HI UR24, URZ, UR30, UR29 ;  /* 0x0000001e3f187299 */ /* 0x000fe4000801161d */
[----:B------:R-:W-:Y:S02]  /*15360*/  USHF.R.U64 UR21, UR21, UR28, UR22 ;  /* 0x0000001c15157299 */ /* 0x000fe40008001216 */
[----:B------:R-:W-:Y:S02]  /*15370*/  USHF.R.U32.HI UR25, URZ, UR31, UR24 ;  /* 0x0000001f3f197299 */ /* 0x000fe40008011618 */
[----:B------:R-:W-:-:S02]  /*15380*/  USHF.R.U64 UR22, UR21, UR30, UR29 ;  /* 0x0000001e15167299 */ /* 0x000fc4000800121d */
[----:B------:R-:W-:Y:S02]  /*15390*/  ULOP3.LUT UR28, UR25, UR34, URZ, 0xfc, !UPT ;  /* 0x00000022191c7292 */ /* 0x000fe4000f8efc3f */
[----:B------:R-:W-:-:S04]  /*153a0*/  USHF.R.U64 UR24, UR22, UR31, UR24 ;  /* 0x0000001f16187299 */ /* 0x000fc80008001218 */
[----:B------:R-:W-:-:S13]  /*153b0*/  ISETP.NE.U32.AND P1, PT, RZ, UR28, PT ;  /* 0x0000001cff007c0c */ /* 0x000fda000bf25070 */
[----:B------:R-:W-:Y:S05]  /*153c0*/  @!P1 BRA `(.L_x_341) ;  /* 0x0000000000189947 */ /* 0x000fea0003800000 */
[----:B------:R-:W-:-:S07]  /*153d0*/  MOV R12, 0x153f0 ;  /* 0x000153f0000c7802 */ /* 0x000fce0000000f00 */
[----:B--2-45:R-:W-:Y:S05]  /*153e0*/  CALL.REL.NOINC `(.L_x_342) ;  /* 0x0000002400a47944 */ /* 0x034fea0003c00000 */
[----:B------:R-:W-:-:S04]  /*153f0*/  UIADD3 UR25, -UR28, URZ, URZ ;  /* 0x0000003f1c197290 */ /* 0x000fc8000fffe13f */
[----:B------:R-:W-:-:S03]  /*15400*/  UIMAD UR24, UR23, UR25, UR24 ;  /* 0x00000019171872a4 */ /* 0x000fc6000f8e0218 */
[----:B------:R-:W-:Y:S01]  /*15410*/  UMOV UR23, UR28 ;  /* 0x0000001c00177c82 */ /* 0x000fe20008000000 */
[----:B------:R-:W-:Y:S08]  /*15420*/  BRA `(.L_x_343) ;  /* 0x0000000000587947 */ /* 0x000ff00003800000 */
.L_x_341:
[----:B------:R-:W1:Y:S01]  /*15430*/  I2F.U32.RP R2, UR23 ;  /* 0x0000001700027d06 */ /* 0x000e620008209000 */
[----:B------:R-:W-:Y:S01]  /*15440*/  UMOV UR28, URZ ;  /* 0x0000003f001c7c82 */ /* 0x000fe20008000000 */
[----:B------:R-:W-:-:S06]  /*15450*/  UISETP.NE.U32.AND UP4, UPT, UR23, URZ, UPT ;  /* 0x0000003f1700728c */ /* 0x000fcc000bf85070 */
[----:B-1----:R-:W1:Y:S02]  /*15460*/  MUFU.RCP R2, R2 ;  /* 0x0000000200027308 */ /* 0x002e640000001000 */
[----:B-1----:R-:W-:-:S06]  /*15470*/  VIADD R3, R2, 0xffffffe ;  /* 0x0ffffffe02037836 */ /* 0x002fcc0000000000 */
[----:B------:R-:W1:Y:S02]  /*15480*/  F2I.FTZ.U32.TRUNC.NTZ R3, R3 ;  /* 0x0000000300037305 */ /* 0x000e64000021f000 */
[----:B-1----:R-:W-:-:S13]  /*15490*/  R2UR UR29, R3 ;  /* 0x00000000031d72ca */ /* 0x002fda00000e0000 */
[----:B------:R-:W-:-:S04]  /*154a0*/  UIADD3 UR25, URZ, -UR29, URZ ;  /* 0x8000001d3f197290 */ /* 0x000fc8000fffe03f */
[----:B------:R-:W-:-:S04]  /*154b0*/  UIMAD UR25, UR25, UR23, URZ ;  /* 0x00000017191972a4 */ /* 0x000fc8000f8e023f */
[----:B------:R-:W-:-:S04]  /*154c0*/  UIMAD.WIDE.U32 UR28, UR29, UR25, UR28 ;  /* 0x000000191d1c72a5 */ /* 0x000fc8000f8e001c */
[----:B------:R-:W-:-:S04]  /*154d0*/  UIMAD.WIDE.U32 UR28, UR29, UR24, URZ ;  /* 0x000000181d1c72a5 */ /* 0x000fc8000f8e003f */
[----:B------:R-:W-:-:S04]  /*154e0*/  UIADD3 UR25, -UR29, URZ, URZ ;  /* 0x0000003f1d197290 */ /* 0x000fc8000fffe13f */
[----:B------:R-:W-:-:S04]  /*154f0*/  UIMAD UR25, UR23, UR25, UR24 ;  /* 0x00000019171972a4 */ /* 0x000fc8000f8e0218 */
[----:B------:R-:W-:-:S11]  /*15500*/  UISETP.GE.U32.AND UP1, UPT, UR25, UR23, UPT ;  /* 0x000000171900728c */ /* 0x000fd6000bf26070 */
[----:B------:R-:W-:Y:S02]  /*15510*/  @UP1 UIADD3 UR25, UR25, -UR23, URZ ;  /* 0x8000001719191290 */ /* 0x000fe4000fffe03f */
[----:B------:R-:W-:Y:S02]  /*15520*/  @UP1 UIADD3 UR29, UR29, 0x1, URZ ;  /* 0x000000011d1d1890 */ /* 0x000fe4000fffe03f */
[----:B------:R-:W-:-:S11]  /*15530*/  UISETP.GE.U32.AND UP2, UPT, UR25, UR23, UPT ;  /* 0x000000171900728c */ /* 0x000fd6000bf46070 */
[----:B------:R-:W-:Y:S02]  /*15540*/  @UP2 UIADD3 UR29, UR29, 0x1, URZ ;  /* 0x000000011d1d2890 */ /* 0x000fe4000fffe03f */
[----:B------:R-:W-:-:S04]  /*15550*/  @!UP4 ULOP3.LUT UR29, URZ, UR23, URZ, 0x33, !UPT ;  /* 0x000000173f1dc292 */ /* 0x000fc8000f8e333f */
[----:B------:R-:W-:-:S04]  /*15560*/  UIADD3 UR25, -UR29, URZ, URZ ;  /* 0x0000003f1d197290 */ /* 0x000fc8000fffe13f */
[----:B------:R-:W-:-:S03]  /*15570*/  UIMAD UR24, UR23, UR25, UR24 ;  /* 0x00000019171872a4 */ /* 0x000fc6000f8e0218 */
[----:B------:R-:W-:-:S09]  /*15580*/  UMOV UR23, UR29 ;  /* 0x0000001d00177c82 */ /* 0x000fd20008000000 */
.L_x_343:
[----:B------:R-:W-:Y:S01]  /*15590*/  ULOP3.LUT UR22, UR22, UR19, URZ, 0xc0, !UPT ;  /* 0x0000001316167292 */ /* 0x000fe2000f8ec03f */
[----:B------:R-:W-:Y:S01]  /*155a0*/  MOV R19, 0x1 ;  /* 0x0000000100137802 */ /* 0x000fe20000000f00 */
[----:B------:R-:W-:Y:S02]  /*155b0*/  ULOP3.LUT UR21, UR21, UR35, URZ, 0xc0, !UPT ;  /* 0x0000002315157292 */ /* 0x000fe4000f8ec03f */
[----:B------:R-:W-:Y:S01]  /*155c0*/  UIMAD UR22, UR18, UR23, UR22 ;  /* 0x00000017121672a4 */ /* 0x000fe2000f8e0216 */
[----:B------:R-:W-:Y:S01]  /*155d0*/  ULDC UR28, c[0x0][0x8a8] ;  /* 0x00022a00001c7ab9 */ /* 0x000fe20000000800 */
[----:B------:R-:W-:Y:S01]  /*155e0*/  ULDC UR25, c[0x0][0x8b8] ;  /* 0x00022e0000197ab9 */ /* 0x000fe20000000800 */
[----:B------:R-:W-:Y:S02]  /*155f0*/  UIMAD UR24, UR24, UR28, UR21 ;  /* 0x0000001c181872a4 */ /* 0x000fe4000f8e0215 */
[----:B------:R-:W-:Y:S01]  /*15600*/  UIMAD UR22, UR22, UR25, UR53 ;  /* 0x00000019161672a4 */ /* 0x000fe2000f8e0235 */
[----:B------:R-:W-:Y:S01]  /*15610*/  @UP3 UMOV UR23, UR4 ;  /* 0x0000000400173c82 */ /* 0x000fe20008000000 */
[----:B------:R-:W-:-:S03]  /*15620*/  @!UP3 UMOV UR23, UR4 ;  /* 0x000000040017bc82 */ /* 0x000fc60008000000 */
[----:B------:R-:W-:Y:S02]  /*15630*/  @UP3 UMOV UR21, UR24 ;  /* 0x0000001800153c82 */ /* 0x000fe40008000000 */
[----:B------:R-:W-:Y:S01]  /*15640*/  @!UP3 UMOV UR21, UR22 ;  /* 0x000000160015bc82 */ /* 0x000fe20008000000 */
[----:B------:R-:W-:-:S05]  /*15650*/  @!UP3 UMOV UR22, UR24 ;  /* 0x000000180016bc82 */ /* 0x000fca0008000000 */
.L_x_329:
[----:B------:R-:W-:-:S06]  /*15660*/  UISETP.NE.AND UP1, UPT, UR15, 0x3, UPT ;  /* 0x000000030f00788c */ /* 0x000fcc000bf25270 */
[----:B------:R-:W-:-:S13]  /*15670*/  PLOP3.LUT P1, PT, PT, PT, UP1, 0x80, 0x0 ;  /* 0x000000000000781c */ /* 0x000fda0003f2f018 */
[----:B------:R-:W-:Y:S05]  /*15680*/  @!P1 BRA `(.L_x_344) ;  /* 0x0000000000049947 */ /* 0x000fea0003800000 */
[----:B--2---:R-:W-:Y:S01]  /*15690*/  BPT.TRAP 0x1 ;  /* 0x000000040000795c */ /* 0x004fe20000300000 */
.L_x_344:
[----:B------:R-:W1:Y:S01]  /*156a0*/  S2R R3, SR_CgaCtaId ;  /* 0x0000000000037919 */ /* 0x000e620000008800 */
[----:B------:R-:W-:-:S04]  /*156b0*/  MOV R2, 0x400 ;  /* 0x0000040000027802 */ /* 0x000fc80000000f00 */
[----:B-1----:R-:W-:Y:S02]  /*156c0*/  LEA R2, R3, R2, 0x18 ;  /* 0x0000000203027211 */ /* 0x002fe400078ec0ff */
[----:B------:R-:W-:-:S03]  /*156d0*/  SHF.L.U32 R3, R14, 0x1f, RZ ;  /* 0x0000001f0e037819 */ /* 0x000fc600000006ff */
[----:B------:R-:W-:-:S04]  /*156e0*/  IMAD R12, R13, 0x8, R2 ;  /* 0x000000080d0c7824 */ /* 0x000fc800078e0202 */
[----:B------:R-:W1:Y:S02]  /*156f0*/  SYNCS.PHASECHK.TRANS64.TRYWAIT P2, [R12+URZ+0x34440], R3 ;  /* 0x034440030c0075a7 */ /* 0x000e64000804017f */
[----:B-1----:R-:W-:Y:S05]  /*15700*/  @!P2 BRA `(.L_x_345) ;  /* 0x0000001c0040a947 */ /* 0x002fea0003800000 */
.L_x_432:
[----:B------:R-:W-:Y:S01]  /*15710*/  ELECT P2, URZ, PT ;  /* 0x00000000003f782f */ /* 0x000fe20003840000 */
[----:B------:R-:W-:-:S12]  /*15720*/  BSSY B0, `(.L_x_346) ;  /* 0x0000010000007945 */ /* 0x000fd80003800000 */
[----:B------:R-:W-:Y:S05]  /*15730*/  @!P2 BRA `(.L_x_347) ;  /* 0x000000000038a947 */ /* 0x000fea0003800000 */
[----:B-1----:R-:W-:Y:S01]  /*15740*/  LEA R3, R13, R2, 0x4 ;  /* 0x000000020d037211 */ /* 0x002fe200078e20ff */
[----:B------:R-:W-:Y:S01]  /*15750*/  IMAD.U32 R18, RZ, RZ, UR23 ;  /* 0x00000017ff127e24 */ /* 0x000fe2000f8e00ff */
[----:B------:R-:W-:Y:S01]  /*15760*/  MOV R17, UR22 ;  /* 0x0000001600117c02 */ /* 0x000fe20008000f00 */
[----:B------:R-:W-:-:S05]  /*15770*/  IMAD.U32 R16, RZ, RZ, UR21 ;  /* 0x00000015ff107e24 */ /* 0x000fca000f8e00ff */
[----:B------:R1:W-:Y:S01]  /*15780*/  STS.128 [R3+0x34570], R16 ;  /* 0x0345701003007388 */ /* 0x0003e20000000c00 */
[----:B------:R-:W-:Y:S01]  /*15790*/  @!PT LDS RZ, [RZ] ;  /* 0x00000000fffff984 */ /* 0x000fe20000000800 */
[----:B------:R-:W-:Y:S01]  /*157a0*/  @!PT LDS RZ, [RZ] ;  /* 0x00000000fffff984 */ /* 0x000fe20000000800 */
[----:B------:R-:W-:Y:S01]  /*157b0*/  @!PT LDS RZ, [RZ] ;  /* 0x00000000fffff984 */ /* 0x000fe20000000800 */
[----:B------:R-:W-:Y:S01]  /*157c0*/  @!PT LDS RZ, [RZ] ;  /* 0x00000000fffff984 */ /* 0x000fe20000000800 */
[----:B------:R3:W-:Y:S06]  /*157d0*/  MEMBAR.ALL.CTA ;  /* 0x0000000000007992 */ /* 0x0007ec0000008000 */
[----:B---3--:R-:W3:Y:S01]  /*157e0*/  FENCE.VIEW.ASYNC.S ;  /* 0x00000000000073c6 */ /* 0x008ee20000000000 */
[----:B------:R-:W-:Y:S05]  /*157f0*/  @!P1 BRA `(.L_x_348) ;  /* 0x0000000000049947 */ /* 0x000fea0003800000 */
[----:B--2---:R-:W-:Y:S01]  /*15800*/  BPT.TRAP 0x1 ;  /* 0x000000040000795c */ /* 0x004fe20000300000 */
.L_x_348:
[----:B---3--:R3:W-:Y:S02]  /*15810*/  SYNCS.ARRIVE.TRANS64.A1T0 RZ, [R12+URZ+0x34400], RZ ;  /* 0x034400ff0cff79a7 */ /* 0x0087e4000810003f */
.L_x_347:
[----:B--2---:R-:W-:Y:S05]  /*15820*/  BSYNC B0 ;  /* 0x0000000000007941 */ /* 0x004fea0003800000 */
.L_x_346:
[----:B------:R-:W-:Y:S02]  /*15830*/  ISETP.NE.AND P3, PT, R19, RZ, PT ;  /* 0x000000ff1300720c */ /* 0x000fe40003f65270 */
[----:B------:R-:W-:-:S04]  /*15840*/  IADD3 R13, R13, 0x1, RZ ;  /* 0x000000010d0d7810 */ /* 0x000fc80007ffe0ff */
[----:B------:R-:W-:-:S04]  /*15850*/  ISETP.NE.AND P2, PT, R13, 0x8, PT ;  /* 0x000000080d00780c */ /* 0x000fc80003f45270 */
[----:B-1----:R-:W-:Y:S02]  /*15860*/  SEL R3, RZ, 0x1, P2 ;  /* 0x00000001ff037807 */ /* 0x002fe40001000000 */
[----:B------:R-:W-:Y:S02]  /*15870*/  SEL R13, R13, RZ, P2 ;  /* 0x000000ff0d0d7207 */ /* 0x000fe40001000000 */
[----:B------:R-:W-:Y:S01]  /*15880*/  LOP3.LUT R14, R14, R3, RZ, 0x3c, !PT ;  /* 0x000000030e0e7212 */ /* 0x000fe200078e3cff */
[----:B------:R-:W-:Y:S06]  /*15890*/  @P3 BRA `(.L_x_349) ;  /* 0xffffffe000fc3947 */ /* 0x000fec000383ffff */
[----:B------:R-:W-:Y:S05]  /*158a0*/  @!P1 BRA `(.L_x_350) ;  /* 0x0000000000049947 */ /* 0x000fea0003800000 */
[----:B------:R-:W-:Y:S01]  /*158b0*/  BPT.TRAP 0x1 ;  /* 0x000000040000795c */ /* 0x000fe20000300000 */
.L_x_350:
[----:B------:R-:W-:Y:S01]  /*158c0*/  IMAD R3, R13, 0x8, R2 ;  /* 0x000000080d037824 */ /* 0x000fe200078e0202 */
[----:B-----5:R-:W-:-:S04]  /*158d0*/  SHF.L.U32 R0, R14, 0x1f, RZ ;  /* 0x0000001f0e007819 */ /* 0x020fc800000006ff */
[----:B------:R-:W1:Y:S02]  /*158e0*/  SYNCS.PHASECHK.TRANS64.TRYWAIT P0, [R3+URZ+0x34440], R0 ;  /* 0x03444000030075a7 */ /* 0x000e64000800017f */
[----:B-1----:R-:W-:Y:S05]  /*158f0*/  @!P0 BRA `(.L_x_351) ;  /* 0x0000001800d88947 */ /* 0x002fea0003800000 */
.L_x_433:
[----:B------:R-:W-:Y:S05]  /*15900*/  @!P1 BRA `(.L_x_352) ;  /* 0x0000000000049947 */ /* 0x000fea0003800000 */
[----:B------:R-:W-:Y:S01]  /*15910*/  BPT.TRAP 0x1 ;  /* 0x000000040000795c */ /* 0x000fe20000300000 */
.L_x_352:
[----:B------:R-:W-:-:S04]  /*15920*/  IADD3 R13, R13, 0x1, RZ ;  /* 0x000000010d0d7810 */ /* 0x000fc80007ffe0ff */
[----:B------:R-:W-:-:S04]  /*15930*/  ISETP.NE.AND P0, PT, R13, 0x8, PT ;  /* 0x000000080d00780c */ /* 0x000fc80003f05270 */
[----:B-1----:R-:W-:Y:S02]  /*15940*/  SEL R3, RZ, 0x1, P0 ;  /* 0x00000001ff037807 */ /* 0x002fe40000000000 */
[----:B------:R-:W-:Y:S02]  /*15950*/  SEL R13, R13, RZ, P0 ;  /* 0x000000ff0d0d7207 */ /* 0x000fe40000000000 */
[----:B------:R-:W-:-:S03]  /*15960*/  LOP3.LUT R14, R14, R3, RZ, 0x3c, !PT ;  /* 0x000000030e0e7212 */ /* 0x000fc600078e3cff */
[----:B------:R-:W-:Y:S01]  /*15970*/  IMAD R3, R13, 0x8, R2 ;  /* 0x000000080d037824 */ /* 0x000fe200078e0202 */
[----:B------:R-:W-:-:S04]  /*15980*/  SHF.L.U32 R0, R14, 0x1f, RZ ;  /* 0x0000001f0e007819 */ /* 0x000fc800000006ff */
[----:B------:R-:W1:Y:S02]  /*15990*/  SYNCS.PHASECHK.TRANS64.TRYWAIT P0, [R3+URZ+0x34440], R0 ;  /* 0x03444000030075a7 */ /* 0x000e64000800017f */
[----:B-1----:R-:W-:Y:S05]  /*159a0*/  @!P0 BRA `(.L_x_353) ;  /* 0x0000001800c08947 */ /* 0x002fea0003800000 */
.L_x_434:
[----:B------:R-:W-:Y:S05]  /*159b0*/  @!P1 BRA `(.L_x_354) ;  /* 0x0000000000049947 */ /* 0x000fea0003800000 */
[----:B------:R-:W-:Y:S01]  /*159c0*/  BPT.TRAP 0x1 ;  /* 0x000000040000795c */ /* 0x000fe20000300000 */
.L_x_354:
[----:B-1----:R-:W-:-:S04]  /*159d0*/  IADD3 R0, R13, 0x1, RZ ;  /* 0x000000010d007810 */ /* 0x002fc80007ffe0ff */
[----:B------:R-:W-:-:S04]  /*159e0*/  ISETP.NE.AND P0, PT, R0, 0x8, PT ;  /* 0x000000080000780c */ /* 0x000fc80003f05270 */
[----:B------:R-:W-:Y:S02]  /*159f0*/  SEL R3, RZ, 0x1, P0 ;  /* 0x00000001ff037807 */ /* 0x000fe40000000000 */
[----:B------:R-:W-:Y:S02]  /*15a00*/  SEL R5, R0, RZ, P0 ;  /* 0x000000ff00057207 */ /* 0x000fe40000000000 */
[----:B------:R-:W-:-:S03]  /*15a10*/  LOP3.LUT R14, R14, R3, RZ, 0x3c, !PT ;  /* 0x000000030e0e7212 */ /* 0x000fc600078e3cff */
[----:B------:R-:W-:Y:S01]  /*15a20*/  IMAD R3, R5, 0x8, R2 ;  /* 0x0000000805037824 */ /* 0x000fe200078e0202 */
[----:B------:R-:W-:-:S04]  /*15a30*/  SHF.L.U32 R0, R14, 0x1f, RZ ;  /* 0x0000001f0e007819 */ /* 0x000fc800000006ff */
[----:B------:R-:W1:Y:S02]  /*15a40*/  SYNCS.PHASECHK.TRANS64.TRYWAIT P0, [R3+URZ+0x34440], R0 ;  /* 0x03444000030075a7 */ /* 0x000e64000800017f */
[----:B-1----:R-:W-:Y:S05]  /*15a50*/  @!P0 BRA `(.L_x_355) ;  /* 0x0000001800a88947 */ /* 0x002fea0003800000 */
.L_x_435:
[----:B------:R-:W-:Y:S05]  /*15a60*/  @!P1 BRA `(.L_x_356) ;  /* 0x0000000000049947 */ /* 0x000fea0003800000 */
[----:B------:R-:W-:Y:S01]  /*15a70*/  BPT.TRAP 0x1 ;  /* 0x000000040000795c */ /* 0x000fe20000300000 */
.L_x_356:
        /* <DEDUP_REMOVED lines=9> */
.L_x_436:
[----:B------:R-:W-:Y:S05]  /*15b10*/  @!P1 BRA `(.L_x_358) ;  /* 0x0000000000049947 */ /* 0x000fea0003800000 */
[----:B------:R-:W-:Y:S01]  /*15b20*/  BPT.TRAP 0x1 ;  /* 0x000000040000795c */ /* 0x000fe20000300000 */
.L_x_358:
        /* <DEDUP_REMOVED lines=9> */
.L_x_437:
[----:B------:R-:W-:Y:S05]  /*15bc0*/  @!P1 BRA `(.L_x_360) ;  /* 0x0000000000049947 */ /* 0x000fea0003800000 */
[----:B------:R-:W-:Y:S01]  /*15bd0*/  BPT.TRAP 0x1 ;  /* 0x000000040000795c */ /* 0x000fe20000300000 */
.L_x_360:
        /* <DEDUP_REMOVED lines=9> */
.L_x_438:
[----:B------:R-:W-:Y:S05]  /*15c70*/  @!P1 BRA `(.L_x_362) ;  /* 0x0000000000049947 */ /* 0x000fea0003800000 */
[----:B------:R-:W-:Y:S01]  /*15c80*/  BPT.TRAP 0x1 ;  /* 0x000000040000795c */ /* 0x000fe20000300000 */
.L_x_362:
[----:B-1----:R-:W-:-:S04]  /*15c90*/  IADD3 R0, R5, 0x1, RZ ;  /* 0x0000000105007810 */ /* 0x002fc80007ffe0ff */
[----:B------:R-:W-:-:S04]  /*15ca0*/  ISETP.NE.AND P0, PT, R0, 0x8, PT ;  /* 0x000000080000780c */ /* 0x000fc80003f05270 */
[----:B------:R-:W-:Y:S02]  /*15cb0*/  SEL R3, RZ, 0x1, P0 ;  /* 0x00000001ff037807 */ /* 0x000fe40000000000 */
[----:B------:R-:W-:Y:S02]  /*15cc0*/  SEL R5, R0, RZ, P0 ;  /* 0x000000ff00057207 */ /* 0x000fe40000000000 */
[----:B----4-:R-:W-:-:S03]  /*15cd0*/  LOP3.LUT R7, R14, R3, RZ, 0x3c, !PT ;  /* 0x000000030e077212 */ /* 0x010fc600078e3cff */
[----:B------:R-:W-:Y:S01]  /*15ce0*/  IMAD R3, R5, 0x8, R2 ;  /* 0x0000000805037824 */ /* 0x000fe200078e0202 */
[----:B------:R-:W-:-:S04]  /*15cf0*/  SHF.L.U32 R0, R7, 0x1f, RZ ;  /* 0x0000001f07007819 */ /* 0x000fc800000006ff */
[----:B------:R-:W1:Y:S02]  /*15d00*/  SYNCS.PHASECHK.TRANS64.TRYWAIT P0, [R3+URZ+0x34440], R0 ;  /* 0x03444000030075a7 */ /* 0x000e64000800017f */
[----:B-1----:R-:W-:Y:S05]  /*15d10*/  @!P0 BRA `(.L_x_363) ;  /* 0x0000001800488947 */ /* 0x002fea0003800000 */
.L_x_439:
[----:B------:R-:W-:Y:S05]  /*15d20*/  @!P1 BRA `(.L_x_364) ;  /* 0x0000000000049947 */ /* 0x000fea0003800000 */
[----:B------:R-:W-:Y:S01]  /*15d30*/  BPT.TRAP 0x1 ;  /* 0x000000040000795c */ /* 0x000fe20000300000 */
.L_x_364:
[----:B-1----:R-:W-:-:S04]  /*15d40*/  IADD3 R0, R5, 0x1, RZ ;  /* 0x0000000105007810 */ /* 0x002fc80007ffe0ff */
[----:B------:R-:W-:-:S04]  /*15d50*/  ISETP.NE.AND P0, PT, R0, 0x8, PT ;  /* 0x000000080000780c */ /* 0x000fc80003f05270 */
[----:B------:R-:W-:Y:S02]  /*15d60*/  SEL R4, RZ, 0x1, P0 ;  /* 0x00000001ff047807 */ /* 0x000fe40000000000 */
[----:B------:R-:W-:Y:S02]  /*15d70*/  SEL R3, R0, RZ, P0 ;  /* 0x000000ff00037207 */ /* 0x000fe40000000000 */
[----:B------:R-:W-:-:S03]  /*15d80*/  LOP3.LUT R0, R7, R4, RZ, 0x3c, !PT ;  /* 0x0000000407007212 */ /* 0x000fc600078e3cff */
[----:B------:R-:W-:Y:S01]  /*15d90*/  IMAD R3, R3, 0x8, R2 ;  /* 0x0000000803037824 */ /* 0x000fe200078e0202 */
[----:B------:R-:W-:-:S07]  /*15da0*/  SHF.L.U32 R0, R0, 0x1f, RZ ;  /* 0x0000001f00007819 */ /* 0x000fce00000006ff */
.L_x_365:
[----:B-1----:R1:W2:Y:S02]  /*15db0*/  SYNCS.PHASECHK.TRANS64.TRYWAIT P0, [R3+URZ+0x34440], R0 ;  /* 0x03444000030075a7 */ /* 0x0022a4000800017f */
[----:B--2---:R-:W-:Y:S05]  /*15dc0*/  @!P0 NANOSLEEP.SYNCS 0x989680 ;  /* 0x009896800000895d */ /* 0x004fea0003900000 */
[----:B------:R-:W2:Y:S02]  /*15dd0*/  @!P0 SYNCS.PHASECHK.TRANS64 P0, [R3+URZ+0x34440], R0 ;  /* 0x03444000030085a7 */ /* 0x000ea4000800007f */
[----:B--2---:R-:W-:Y:S05]  /*15de0*/  @P0 EXIT ;  /* 0x000000000000094d */ /* 0x004fea0003800000 */
[----:B------:R-:W-:Y:S05]  /*15df0*/  BRA `(.L_x_365) ;  /* 0xfffffffc00ec7947 */ /* 0x000fea000383ffff */
.L_x_26:
[----:B-1----:R-:W-:-:S04]  /*15e00*/  MOV R13, UR11 ;  /* 0x0000000b000d7c02 */ /* 0x002fc80008000f00 */
[----:B------:R1:W2:Y:S03]  /*15e10*/  SYNCS.PHASECHK.TRANS64.TRYWAIT P1, [R13+URZ+0x34400], R12 ;  /* 0x0344000c0d0075a7 */ /* 0x0002a6000802017f */
[----:B--2---:R-:W-:Y:S05]  /*15e20*/  @!P1 NANOSLEEP.SYNCS 0x989680 ;  /* 0x009896800000995d */ /* 0x004fea0003900000 */
[----:B------:R-:W2:Y:S02]  /*15e30*/  @!P1 SYNCS.PHASECHK.TRANS64 P1, [R13+URZ+0x34400], R12 ;  /* 0x0344000c0d0095a7 */ /* 0x000ea4000802007f */
[----:B--2---:R-:W-:Y:S05]  /*15e40*/  @!P1 BRA `(.L_x_26) ;  /* 0xfffffffc00ec9947 */ /* 0x004fea000383ffff */
[----:B------:R-:W-:Y:S05]  /*15e50*/  BRA `(.L_x_366) ;  /* 0xfffffed000e07947 */ /* 0x000fea000383ffff */
.L_x_38:
[----:B------:R-:W-:-:S06]  /*15e60*/  UIADD3 UR4, UR47, UR51, URZ ;  /* 0x000000332f047290 */ /* 0x000fcc000fffe03f */
[----:B-1----:R-:W-:-:S04]  /*15e70*/  IMAD.U32 R0, RZ, RZ, UR4 ;  /* 0x00000004ff007e24 */ /* 0x002fc8000f8e00ff */
[----:B------:R1:W2:Y:S03]  /*15e80*/  SYNCS.PHASECHK.TRANS64.TRYWAIT P0, [R0+URZ], R11 ;  /* 0x0000000b000075a7 */ /* 0x0002a6000800017f */
[----:B--2---:R-:W-:Y:S05]  /*15e90*/  @!P0 NANOSLEEP.SYNCS 0x989680 ;  /* 0x009896800000895d */ /* 0x004fea0003900000 */
[----:B------:R-:W2:Y:S02]  /*15ea0*/  @!P0 SYNCS.PHASECHK.TRANS64 P0, [R0+URZ], R11 ;  /* 0x0000000b000085a7 */ /* 0x000ea4000800007f */
[----:B--2---:R-:W-:Y:S05]  /*15eb0*/  @!P0 BRA `(.L_x_38) ;  /* 0xfffffffc00e88947 */ /* 0x004fea000383ffff */
[----:B------:R-:W-:Y:S05]  /*15ec0*/  BRA `(.L_x_367) ;  /* 0xfffffee000107947 */ /* 0x000fea000383ffff */
.L_x_43:
[----:B---3--:R-:W-:-:S04]  /*15ed0*/  MOV R3, UR4 ;  /* 0x0000000400037c02 */ /* 0x008fc80008000f00 */
[----:B------:R3:W4:Y:S03]  /*15ee0*/  SYNCS.PHASECHK.TRANS64.TRYWAIT P0, [R3+URZ+0x34480], R0 ;  /* 0x03448000030075a7 */ /* 0x000726000800017f */
[----:B----4-:R-:W-:Y:S05]  /*15ef0*/  @!P0 NANOSLEEP.SYNCS 0x989680 ;  /* 0x009896800000895d */ /* 0x010fea0003900000 */
[----:B------:R-:W4:Y:S02]  /*15f00*/  @!P0 SYNCS.PHASECHK.TRANS64 P0, [R3+URZ+0x34480], R0 ;  /* 0x03448000030085a7 */ /* 0x000f24000800007f */
[----:B----4-:R-:W-:Y:S05]  /*15f10*/  @!P0 BRA `(.L_x_43) ;  /* 0xfffffffc00ec8947 */ /* 0x010fea000383ffff */
[----:B------:R-:W-:Y:S05]  /*15f20*/  BRA `(.L_x_42) ;  /* 0xfffffeec00487947 */ /* 0x000fea000383ffff */
.L_x_48:
[----:B---3--:R-:W-:-:S04]  /*15f30*/  IMAD.U32 R9, RZ, RZ, UR4 ;  /* 0x00000004ff097e24 */ /* 0x008fc8000f8e00ff */
[----:B------:R3:W4:Y:S03]  /*15f40*/  SYNCS.PHASECHK.TRANS64.TRYWAIT P0, [R9+URZ+0x34480], R4 ;  /* 0x03448004090075a7 */ /* 0x000726000800017f */
[----:B----4-:R-:W-:Y:S05]  /*15f50*/  @!P0 NANOSLEEP.SYNCS 0x989680 ;  /* 0x009896800000895d */ /* 0x010fea0003900000 */
[----:B------:R-:W4:Y:S02]  /*15f60*/  @!P0 SYNCS.PHASECHK.TRANS64 P0, [R9+URZ+0x34480], R4 ;  /* 0x03448004090085a7 */ /* 0x000f24000800007f */
[----:B----4-:R-:W-:Y:S05]  /*15f70*/  @!P0 BRA `(.L_x_48) ;  /* 0xfffffffc00ec8947 */ /* 0x010fea000383ffff */
[----:B------:R-:W-:Y:S05]  /*15f80*/  BRA `(.L_x_47) ;  /* 0xffffff0000c87947 */ /* 0x000fea000383ffff */
.L_x_54:
[----:B------:R-:W-:-:S06]  /*15f90*/  UIADD3 UR4, UR47, UR51, URZ ;  /* 0x000000332f047290 */ /* 0x000fcc000fffe03f */
[----:B-1----:R-:W-:-:S04]  /*15fa0*/  MOV R2, UR4 ;  /* 0x0000000400027c02 */ /* 0x002fc80008000f00 */
[----:B------:R1:W3:Y:S03]  /*15fb0*/  SYNCS.PHASECHK.TRANS64.TRYWAIT P0, [R2+URZ+0x10], R0 ;  /* 0x00001000020075a7 */ /* 0x0002e6000800017f */
[----:B---3--:R-:W-:Y:S05]  /*15fc0*/  @!P0 NANOSLEEP.SYNCS 0x989680 ;  /* 0x009896800000895d */ /* 0x008fea0003900000 */
[----:B------:R-:W3:Y:S02]  /*15fd0*/  @!P0 SYNCS.PHASECHK.TRANS64 P0, [R2+URZ+0x10], R0 ;  /* 0x00001000020085a7 */ /* 0x000ee4000800007f */
[----:B---3--:R-:W-:Y:S05]  /*15fe0*/  @!P0 BRA `(.L_x_54) ;  /* 0xfffffffc00e88947 */ /* 0x008fea000383ffff */
[----:B------:R-:W-:Y:S05]  /*15ff0*/  BRA `(.L_x_368) ;  /* 0xffffff24009c7947 */ /* 0x000fea000383ffff */
.L_x_66:
[----:B------:R-:W-:-:S07]  /*16000*/  IMAD.MOV.U32 R15, RZ, RZ, -0x1 ;  /* 0xffffffffff0f7424 */ /* 0x000fce00078e00ff */
[----:B-123-5:R-:W-:Y:S05]  /*16010*/  WARPSYNC.COLLECTIVE R15, `(.L_x_369) ;  /* 0x000000000f0c7348 */ /* 0x02efea0003c00000 */
[----:B------:R-:W-:Y:S02]  /*16020*/  ELECT P6, UR62, PT ;  /* 0x00000000003e782f */ /* 0x000fe400038c0000 */
[----:B------:R-:W-:Y:S01]  /*16030*/  MOV R14, UR62 ;  /* 0x0000003e000e7c02 */ /* 0x000fe20008000f00 */
[----:B-123-5:R-:W-:Y:S10]  /*16040*/  ENDCOLLECTIVE ;  /* 0x000000000000791b */ /* 0x02eff40003800000 */
.L_x_369:
[----:B------:R-:W-:Y:S05]  /*16050*/  BRA `(.L_x_370) ;  /* 0xffffff2c00247947 */ /* 0x000fea000383ffff */
.L_x_68:
[----:B-1----:R-:W-:-:S04]  /*16060*/  MOV R4, UR50 ;  /* 0x0000003200047c02 */ /* 0x002fc80008000f00 */
[----:B------:R1:W3:Y:S03]  /*16070*/  SYNCS.PHASECHK.TRANS64.TRYWAIT P2, [R4+URZ+0x34500], R159 ;  /* 0x0345009f040075a7 */ /* 0x0002e6000804017f */
[----:B---3--:R-:W-:Y:S05]  /*16080*/  @!P2 NANOSLEEP.SYNCS 0x989680 ;  /* 0x009896800000a95d */ /* 0x008fea0003900000 */
[----:B------:R-:W3:Y:S02]  /*16090*/  @!P2 SYNCS.PHASECHK.TRANS64 P2, [R4+URZ+0x34500], R159 ;  /* 0x0345009f0400a5a7 */ /* 0x000ee4000804007f */
[----:B---3--:R-:W-:Y:S05]  /*160a0*/  @!P2 BRA `(.L_x_68) ;  /* 0xfffffffc00eca947 */ /* 0x008fea000383ffff */
[----:B------:R-:W-:Y:S05]  /*160b0*/  BRA `(.L_x_371) ;  /* 0xffffff2c00347947 */ /* 0x000fea000383ffff */
.L_x_74:
[----:B-1----:R-:W-:-:S04]  /*160c0*/  IMAD.U32 R12, RZ, RZ, UR50 ;  /* 0x00000032ff0c7e24 */ /* 0x002fc8000f8e00ff */
[----:B------:R1:W2:Y:S03]  /*160d0*/  SYNCS.PHASECHK.TRANS64.TRYWAIT P3, [R12+URZ+0x34508], R159 ;  /* 0x0345089f0c0075a7 */ /* 0x0002a6000806017f */
[----:B--2---:R-:W-:Y:S05]  /*160e0*/  @!P3 NANOSLEEP.SYNCS 0x989680 ;  /* 0x009896800000b95d */ /* 0x004fea0003900000 */
[----:B------:R-:W2:Y:S02]  /*160f0*/  @!P3 SYNCS.PHASECHK.TRANS64 P3, [R12+URZ+0x34508], R159 ;  /* 0x0345089f0c00b5a7 */ /* 0x000ea4000806007f */
[----:B--2---:R-:W-:Y:S05]  /*16100*/  @!P3 BRA `(.L_x_74) ;  /* 0xfffffffc00ecb947 */ /* 0x004fea000383ffff */
[----:B------:R-:W-:Y:S05]  /*16110*/  BRA `(.L_x_372) ;  /* 0xffffff3000d47947 */ /* 0x000fea000383ffff */
.L_x_79:
[----:B-1----:R-:W-:-:S04]  /*16120*/  MOV R12, UR50 ;  /* 0x00000032000c7c02 */ /* 0x002fc80008000f00 */
[----:B------:R1:W2:Y:S03]  /*16130*/  SYNCS.PHASECHK.TRANS64.TRYWAIT P3, [R12+URZ+0x34510], R159 ;  /* 0x0345109f0c0075a7 */ /* 0x0002a6000806017f */
[----:B--2---:R-:W-:Y:S05]  /*16140*/  @!P3 NANOSLEEP.SYNCS 0x989680 ;  /* 0x009896800000b95d */ /* 0x004fea0003900000 */
[----:B------:R-:W2:Y:S02]  /*16150*/  @!P3 SYNCS.PHASECHK.TRANS64 P3, [R12+URZ+0x34510], R159 ;  /* 0x0345109f0c00b5a7 */ /* 0x000ea4000806007f */
[----:B--2---:R-:W-:Y:S05]  /*16160*/  @!P3 BRA `(.L_x_79) ;  /* 0xfffffffc00ecb947 */ /* 0x004fea000383ffff */
[----:B------:R-:W-:Y:S05]  /*16170*/  BRA `(.L_x_373) ;  /* 0xffffff38001c7947 */ /* 0x000fea000383ffff */
.L_x_84:
[----:B-1----:R-:W-:-:S04]  /*16180*/  IMAD.U32 R12, RZ, RZ, UR50 ;  /* 0x00000032ff0c7e24 */ /* 0x002fc8000f8e00ff */
[----:B------:R1:W2:Y:S03]  /*16190*/  SYNCS.PHASECHK.TRANS64.TRYWAIT P3, [R12+URZ+0x34518], R159 ;  /* 0x0345189f0c0075a7 */ /* 0x0002a6000806017f */
[----:B--2---:R-:W-:Y:S05]  /*161a0*/  @!P3 NANOSLEEP.SYNCS 0x989680 ;  /* 0x009896800000b95d */ /* 0x004fea0003900000 */
[----:B------:R-:W2:Y:S02]  /*161b0*/  @!P3 SYNCS.PHASECHK.TRANS64 P3, [R12+URZ+0x34518], R159 ;  /* 0x0345189f0c00b5a7 */ /* 0x000ea4000806007f */
[----:B--2---:R-:W-:Y:S05]  /*161c0*/  @!P3 BRA `(.L_x_84) ;  /* 0xfffffffc00ecb947 */ /* 0x004fea000383ffff */
[----:B------:R-:W-:Y:S05]  /*161d0*/  BRA `(.L_x_374) ;  /* 0xffffff3c00a47947 */ /* 0x000fea000383ffff */
.L_x_89:
[----:B-1----:R-:W-:-:S04]  /*161e0*/  MOV R13, UR50 ;  /* 0x00000032000d7c02 */ /* 0x002fc80008000f00 */
[----:B------:R1:W2:Y:S03]  /*161f0*/  SYNCS.PHASECHK.TRANS64.TRYWAIT P3, [R13+URZ+0x34500], R20 ;  /* 0x034500140d0075a7 */ /* 0x0002a6000806017f */
[----:B--2---:R-:W-:Y:S05]  /*16200*/  @!P3 NANOSLEEP.SYNCS 0x989680 ;  /* 0x009896800000b95d */ /* 0x004fea0003900000 */
[----:B------:R-:W2:Y:S02]  /*16210*/  @!P3 SYNCS.PHASECHK.TRANS64 P3, [R13+URZ+0x34500], R20 ;  /* 0x034500140d00b5a7 */ /* 0x000ea4000806007f */
[----:B--2---:R-:W-:Y:S05]  /*16220*/  @!P3 BRA `(.L_x_89) ;  /* 0xfffffffc00ecb947 */ /* 0x004fea000383ffff */
[----:B------:R-:W-:Y:S05]  /*16230*/  BRA `(.L_x_375) ;  /* 0xffffff4000f47947 */ /* 0x000fea000383ffff */
.L_x_94:
[----:B-1----:R-:W-:-:S04]  /*16240*/  IMAD.U32 R13, RZ, RZ, UR50 ;  /* 0x00000032ff0d7e24 */ /* 0x002fc8000f8e00ff */
[----:B------:R1:W2:Y:S03]  /*16250*/  SYNCS.PHASECHK.TRANS64.TRYWAIT P3, [R13+URZ+0x34508], R20 ;  /* 0x034508140d0075a7 */ /* 0x0002a6000806017f */
[----:B--2---:R-:W-:Y:S05]  /*16260*/  @!P3 NANOSLEEP.SYNCS 0x989680 ;  /* 0x009896800000b95d */ /* 0x004fea0003900000 */
[----:B------:R-:W2:Y:S02]  /*16270*/  @!P3 SYNCS.PHASECHK.TRANS64 P3, [R13+URZ+0x34508], R20 ;  /* 0x034508140d00b5a7 */ /* 0x000ea4000806007f */
[----:B--2---:R-:W-:Y:S05]  /*16280*/  @!P3 BRA `(.L_x_94) ;  /* 0xfffffffc00ecb947 */ /* 0x004fea000383ffff */
[----:B------:R-:W-:Y:S05]  /*16290*/  BRA `(.L_x_376) ;  /* 0xffffff48007c7947 */ /* 0x000fea000383ffff */
.L_x_99:
[----:B-1----:R-:W-:-:S04]  /*162a0*/  MOV R13, UR50 ;  /* 0x00000032000d7c02 */ /* 0x002fc80008000f00 */
[----:B------:R1:W2:Y:S03]  /*162b0*/  SYNCS.PHASECHK.TRANS64.TRYWAIT P3, [R13+URZ+0x34510], R20 ;  /* 0x034510140d0075a7 */ /* 0x0002a6000806017f */
[----:B--2---:R-:W-:Y:S05]  /*162c0*/  @!P3 NANOSLEEP.SYNCS 0x989680 ;  /* 0x009896800000b95d */ /* 0x004fea0003900000 */
[----:B------:R-:W2:Y:S02]  /*162d0*/  @!P3 SYNCS.PHASECHK.TRANS64 P3, [R13+URZ+0x34510], R20 ;  /* 0x034510140d00b5a7 */ /* 0x000ea4000806007f */
[----:B--2---:R-:W-:Y:S05]  /*162e0*/  @!P3 BRA `(.L_x_99) ;  /* 0xfffffffc00ecb947 */ /* 0x004fea000383ffff */
[----:B------:R-:W-:Y:S05]  /*162f0*/  BRA `(.L_x_377) ;  /* 0xffffff4c00bc7947 */ /* 0x000fea000383ffff */
.L_x_104:
[----:B-1----:R-:W-:-:S04]  /*16300*/  IMAD.U32 R13, RZ, RZ, UR50 ;  /* 0x00000032ff0d7e24 */ /* 0x002fc8000f8e00ff */
[----:B------:R1:W2:Y:S03]  /*16310*/  SYNCS.PHASECHK.TRANS64.TRYWAIT P3, [R13+URZ+0x34518], R20 ;  /* 0x034518140d0075a7 */ /* 0x0002a6000806017f */
[----:B--2---:R-:W-:Y:S05]  /*16320*/  @!P3 NANOSLEEP.SYNCS 0x989680 ;  /* 0x009896800000b95d */ /* 0x004fea0003900000 */
[----:B------:R-:W2:Y:S02]  /*16330*/  @!P3 SYNCS.PHASECHK.TRANS64 P3, [R13+URZ+0x34518], R20 ;  /* 0x034518140d00b5a7 */ /* 0x000ea4000806007f */
[----:B--2---:R-:W-:Y:S05]  /*16340*/  @!P3 BRA `(.L_x_104) ;  /* 0xfffffffc00ecb947 */ /* 0x004fea000383ffff */
[----:B------:R-:W-:Y:S05]  /*16350*/  BRA `(.L_x_378) ;  /* 0xffffff54003c7947 */ /* 0x000fea000383ffff */
.L_x_109:
[----:B-1----:R-:W-:-:S04]  /*16360*/  MOV R12, UR50 ;  /* 0x00000032000c7c02 */ /* 0x002fc80008000f00 */
[----:B------:R1:W2:Y:S03]  /*16370*/  SYNCS.PHASECHK.TRANS64.TRYWAIT P3, [R12+URZ+0x34500], R159 ;  /* 0x0345009f0c0075a7 */ /* 0x0002a6000806017f */
[----:B--2---:R-:W-:Y:S05]  /*16380*/  @!P3 NANOSLEEP.SYNCS 0x989680 ;  /* 0x009896800000b95d */ /* 0x004fea0003900000 */
[----:B------:R-:W2:Y:S02]  /*16390*/  @!P3 SYNCS.PHASECHK.TRANS64 P3, [R12+URZ+0x34500], R159 ;  /* 0x0345009f0c00b5a7 */ /* 0x000ea4000806007f */
[----:B--2---:R-:W-:Y:S05]  /*163a0*/  @!P3 BRA `(.L_x_109) ;  /* 0xfffffffc00ecb947 */ /* 0x004fea000383ffff */
[----:B------:R-:W-:Y:S05]  /*163b0*/  BRA `(.L_x_379) ;  /* 0xffffff58007c7947 */ /* 0x000fea000383ffff */
.L_x_114:
[----:B-1----:R-:W-:-:S04]  /*163c0*/  IMAD.U32 R12, RZ, RZ, UR50 ;  /* 0x00000032ff0c7e24 */ /* 0x002fc8000f8e00ff */
[----:B------:R1:W2:Y:S03]  /*163d0*/  SYNCS.PHASECHK.TRANS64.TRYWAIT P3, [R12+URZ+0x34508], R159 ;  /* 0x0345089f0c0075a7 */ /* 0x0002a6000806017f */
[----:B--2---:R-:W-:Y:S05]  /*163e0*/  @!P3 NANOSLEEP.SYNCS 0x989680 ;  /* 0x009896800000b95d */ /* 0x004fea0003900000 */
[----:B------:R-:W2:Y:S02]  /*163f0*/  @!P3 SYNCS.PHASECHK.TRANS64 P3, [R12+URZ+0x34508], R159 ;  /* 0x0345089f0c00b5a7 */ /* 0x000ea4000806007f */
[----:B--2---:R-:W-:Y:S05]  /*16400*/  @!P3 BRA `(.L_x_114) ;  /* 0xfffffffc00ecb947 */ /* 0x004fea000383ffff */
[----:B------:R-:W-:Y:S05]  /*16410*/  BRA `(.L_x_380) ;  /* 0xffffff5c00fc7947 */ /* 0x000fea000383ffff */
.L_x_119:
[----:B-1----:R-:W-:-:S04]  /*16420*/  MOV R12, UR50 ;  /* 0x00000032000c7c02 */ /* 0x002fc80008000f00 */
[----:B------:R1:W2:Y:S03]  /*16430*/  SYNCS.PHASECHK.TRANS64.TRYWAIT P3, [R12+URZ+0x34510], R159 ;  /* 0x0345109f0c0075a7 */ /* 0x0002a6000806017f */
[----:B--2---:R-:W-:Y:S05]  /*16440*/  @!P3 NANOSLEEP.SYNCS 0x989680 ;  /* 0x009896800000b95d */ /* 0x004fea0003900000 */
[----:B------:R-:W2:Y:S02]  /*16450*/  @!P3 SYNCS.PHASECHK.TRANS64 P3, [R12+URZ+0x34510], R159 ;  /* 0x0345109f0c00b5a7 */ /* 0x000ea4000806007f */
[----:B--2---:R-:W-:Y:S05]  /*16460*/  @!P3 BRA `(.L_x_119) ;  /* 0xfffffffc00ecb947 */ /* 0x004fea000383ffff */
[----:B------:R-:W-:Y:S05]  /*16470*/  BRA `(.L_x_381) ;  /* 0xffffff64003c7947 */ /* 0x000fea000383ffff */
.L_x_124:
[----:B-1----:R-:W-:-:S04]  /*16480*/  IMAD.U32 R12, RZ, RZ, UR50 ;  /* 0x00000032ff0c7e24 */ /* 0x002fc8000f8e00ff */
[----:B------:R1:W2:Y:S03]  /*16490*/  SYNCS.PHASECHK.TRANS64.TRYWAIT P3, [R12+URZ+0x34518], R159 ;  /* 0x0345189f0c0075a7 */ /* 0x0002a6000806017f */
[----:B--2---:R-:W-:Y:S05]  /*164a0*/  @!P3 NANOSLEEP.SYNCS 0x989680 ;  /* 0x009896800000b95d */ /* 0x004fea0003900000 */
[----:B------:R-:W2:Y:S02]  /*164b0*/  @!P3 SYNCS.PHASECHK.TRANS64 P3, [R12+URZ+0x34518], R159 ;  /* 0x0345189f0c00b5a7 */ /* 0x000ea4000806007f */
[----:B--2---:R-:W-:Y:S05]  /*164c0*/  @!P3 BRA `(.L_x_124) ;  /* 0xfffffffc00ecb947 */ /* 0x004fea000383ffff */
[----:B------:R-:W-:Y:S05]  /*164d0*/  BRA `(.L_x_382) ;  /* 0xffffff6800bc7947 */ /* 0x000fea000383ffff */
.L_x_129:
[----:B-1----:R-:W-:-:S04]  /*164e0*/  MOV R13, UR50 ;  /* 0x00000032000d7c02 */ /* 0x002fc80008000f00 */
[----:B------:R1:W2:Y:S03]  /*164f0*/  SYNCS.PHASECHK.TRANS64.TRYWAIT P3, [R13+URZ+0x34500], R20 ;  /* 0x034500140d0075a7 */ /* 0x0002a6000806017f */
[----:B--2---:R-:W-:Y:S05]  /*16500*/  @!P3 NANOSLEEP.SYNCS 0x989680 ;  /* 0x009896800000b95d */ /* 0x004fea0003900000 */
[----:B------:R-:W2:Y:S02]  /*16510*/  @!P3 SYNCS.PHASECHK.TRANS64 P3, [R13+URZ+0x34500], R20 ;  /* 0x034500140d00b5a7 */ /* 0x000ea4000806007f */
[----:B--2---:R-:W-:Y:S05]  /*16520*/  @!P3 BRA `(.L_x_129) ;  /* 0xfffffffc00ecb947 */ /* 0x004fea000383ffff */
[----:B------:R-:W-:Y:S05]  /*16530*/  BRA `(.L_x_383) ;  /* 0xffffff6c00fc7947 */ /* 0x000fea000383ffff */
.L_x_134:
[----:B-1----:R-:W-:-:S04]  /*16540*/  IMAD.U32 R13, RZ, RZ, UR50 ;  /* 0x00000032ff0d7e24 */ /* 0x002fc8000f8e00ff */
[----:B------:R1:W2:Y:S03]  /*16550*/  SYNCS.PHASECHK.TRANS64.TRYWAIT P3, [R13+URZ+0x34508], R20 ;  /* 0x034508140d0075a7 */ /* 0x0002a6000806017f */
[----:B--2---:R-:W-:Y:S05]  /*16560*/  @!P3 NANOSLEEP.SYNCS 0x989680 ;  /* 0x009896800000b95d */ /* 0x004fea0003900000 */
[----:B------:R-:W2:Y:S02]  /*16570*/  @!P3 SYNCS.PHASECHK.TRANS64 P3, [R13+URZ+0x34508], R20 ;  /* 0x034508140d00b5a7 */ /* 0x000ea4000806007f */
[----:B--2---:R-:W-:Y:S05]  /*16580*/  @!P3 BRA `(.L_x_134) ;  /* 0xfffffffc00ecb947 */ /* 0x004fea000383ffff */
[----:B------:R-:W-:Y:S05]  /*16590*/  BRA `(.L_x_384) ;  /* 0xffffff74007c7947 */ /* 0x000fea000383ffff */
.L_x_139:
[----:B-1----:R-:W-:-:S04]  /*165a0*/  MOV R13, UR50 ;  /* 0x00000032000d7c02 */ /* 0x002fc80008000f00 */
[----:B------:R1:W2:Y:S03]  /*165b0*/  SYNCS.PHASECHK.TRANS64.TRYWAIT P3, [R13+URZ+0x34510], R20 ;  /* 0x034510140d0075a7 */ /* 0x0002a6000806017f */
[----:B--2---:R-:W-:Y:S05]  /*165c0*/  @!P3 NANOSLEEP.SYNCS 0x989680 ;  /* 0x009896800000b95d */ /* 0x004fea0003900000 */
[----:B------:R-:W2:Y:S02]  /*165d0*/  @!P3 SYNCS.PHASECHK.TRANS64 P3, [R13+URZ+0x34510], R20 ;  /* 0x034510140d00b5a7 */ /* 0x000ea4000806007f */
[----:B--2---:R-:W-:Y:S05]  /*165e0*/  @!P3 BRA `(.L_x_139) ;  /* 0xfffffffc00ecb947 */ /* 0x004fea000383ffff */
[----:B------:R-:W-:Y:S05]  /*165f0*/  BRA `(.L_x_385) ;  /* 0xffffff7800bc7947 */ /* 0x000fea000383ffff */
.L_x_144:
[----:B-1----:R-:W-:-:S04]  /*16600*/  IMAD.U32 R13, RZ, RZ, UR50 ;  /* 0x00000032ff0d7e24 */ /* 0x002fc8000f8e00ff */
[----:B------:R1:W2:Y:S03]  /*16610*/  SYNCS.PHASECHK.TRANS64.TRYWAIT P3, [R13+URZ+0x34518], R20 ;  /* 0x034518140d0075a7 */ /* 0x0002a6000806017f */
[----:B--2---:R-:W-:Y:S05]  /*16620*/  @!P3 NANOSLEEP.SYNCS 0x989680 ;  /* 0x009896800000b95d */ /* 0x004fea0003900000 */
[----:B------:R-:W2:Y:S02]  /*16630*/  @!P3 SYNCS.PHASECHK.TRANS64 P3, [R13+URZ+0x34518], R20 ;  /* 0x034518140d00b5a7 */ /* 0x000ea4000806007f */
[----:B--2---:R-:W-:Y:S05]  /*16640*/  @!P3 BRA `(.L_x_144) ;  /* 0xfffffffc00ecb947 */ /* 0x004fea000383ffff */
[----:B------:R-:W-:Y:S05]  /*16650*/  BRA `(.L_x_386) ;  /* 0xffffff80003c7947 */ /* 0x000fea000383ffff */
.L_x_149:
[----:B-1----:R-:W-:-:S04]  /*16660*/  MOV R3, UR4 ;  /* 0x0000000400037c02 */ /* 0x002fc80008000f00 */
[----:B------:R1:W2:Y:S03]  /*16670*/  SYNCS.PHASECHK.TRANS64.TRYWAIT P2, [R3+URZ+0x34400], R0 ;  /* 0x03440000030075a7 */ /* 0x0002a6000804017f */
[----:B--2---:R-:W-:Y:S05]  /*16680*/  @!P2 NANOSLEEP.SYNCS 0x989680 ;  /* 0x009896800000a95d */ /* 0x004fea0003900000 */
[----:B------:R-:W2:Y:S02]  /*16690*/  @!P2 SYNCS.PHASECHK.TRANS64 P2, [R3+URZ+0x34400], R0 ;  /* 0x034400000300a5a7 */ /* 0x000ea4000804007f */
[----:B--2---:R-:W-:Y:S05]  /*166a0*/  @!P2 BRA `(.L_x_149) ;  /* 0xfffffffc00eca947 */ /* 0x004fea000383ffff */
[----:B------:R-:W-:Y:S05]  /*166b0*/  BRA `(.L_x_387) ;  /* 0xffffff8400987947 */ /* 0x000fea000383ffff */
.L_x_153:
[----:B--2---:R-:W-:-:S04]  /*166c0*/  IMAD.U32 R3, RZ, RZ, UR4 ;  /* 0x00000004ff037e24 */ /* 0x004fc8000f8e00ff */
[----:B------:R2:W3:Y:S03]  /*166d0*/  SYNCS.PHASECHK.TRANS64.TRYWAIT P2, [R3+URZ+0x34400], R2 ;  /* 0x03440002030075a7 */ /* 0x0004e6000804017f */
[----:B---3--:R-:W-:Y:S05]  /*166e0*/  @!P2 NANOSLEEP.SYNCS 0x989680 ;  /* 0x009896800000a95d */ /* 0x008fea0003900000 */
[----:B------:R-:W3:Y:S02]  /*166f0*/  @!P2 SYNCS.PHASECHK.TRANS64 P2, [R3+URZ+0x34400], R2 ;  /* 0x034400020300a5a7 */ /* 0x000ee4000804007f */
[----:B---3--:R-:W-:Y:S05]  /*16700*/  @!P2 BRA `(.L_x_153) ;  /* 0xfffffffc00eca947 */ /* 0x008fea000383ffff */
[----:B------:R-:W-:Y:S05]  /*16710*/  BRA `(.L_x_388) ;  /* 0xffffff8800407947 */ /* 0x000fea000383ffff */
.L_x_171:
[----:B-1----:R-:W-:-:S04]  /*16720*/  MOV R3, UR6 ;  /* 0x0000000600037c02 */ /* 0x002fc80008000f00 */
[----:B------:R1:W2:Y:S03]  /*16730*/  SYNCS.PHASECHK.TRANS64.TRYWAIT P0, [R3+URZ+0x34548], R0 ;  /* 0x03454800030075a7 */ /* 0x0002a6000800017f */
[----:B--2---:R-:W-:Y:S05]  /*16740*/  @!P0 NANOSLEEP.SYNCS 0x989680 ;  /* 0x009896800000895d */ /* 0x004fea0003900000 */
[----:B------:R-:W2:Y:S02]  /*16750*/  @!P0 SYNCS.PHASECHK.TRANS64 P0, [R3+URZ+0x34548], R0 ;  /* 0x03454800030085a7 */ /* 0x000ea4000800007f */
[----:B--2---:R-:W-:Y:S05]  /*16760*/  @!P0 BRA `(.L_x_171) ;  /* 0xfffffffc00ec8947 */ /* 0x004fea000383ffff */
[----:B------:R-:W-:Y:S05]  /*16770*/  BRA `(.L_x_389) ;  /* 0xffffff9400987947 */ /* 0x000fea000383ffff */
.L_x_173:
[----:B-1----:R-:W-:-:S04]  /*16780*/  IMAD.U32 R6, RZ, RZ, UR7 ;  /* 0x00000007ff067e24 */ /* 0x002fc8000f8e00ff */
[----:B------:R1:W2:Y:S03]  /*16790*/  SYNCS.PHASECHK.TRANS64.TRYWAIT P0, [R6+URZ+0x34400], R3 ;  /* 0x03440003060075a7 */ /* 0x0002a6000800017f */
[----:B--2---:R-:W-:Y:S05]  /*167a0*/  @!P0 NANOSLEEP.SYNCS 0x989680 ;  /* 0x009896800000895d */ /* 0x004fea0003900000 */
[----:B------:R-:W2:Y:S02]  /*167b0*/  @!P0 SYNCS.PHASECHK.TRANS64 P0, [R6+URZ+0x34400], R3 ;  /* 0x03440003060085a7 */ /* 0x000ea4000800007f */
[----:B--2---:R-:W-:Y:S05]  /*167c0*/  @!P0 BRA `(.L_x_173) ;  /* 0xfffffffc00ec8947 */ /* 0x004fea000383ffff */
[----:B------:R-:W-:Y:S05]  /*167d0*/  BRA `(.L_x_390) ;  /* 0xffffff9400c47947 */ /* 0x000fea000383ffff */
.L_x_179:
[----:B--2---:R-:W-:-:S04]  /*167e0*/  MOV R3, UR6 ;  /* 0x0000000600037c02 */ /* 0x004fc80008000f00 */
[----:B------:R2:W3:Y:S03]  /*167f0*/  SYNCS.PHASECHK.TRANS64.TRYWAIT P1, [R3+URZ+0x34520], R8 ;  /* 0x03452008030075a7 */ /* 0x0004e6000802017f */
[----:B---3--:R-:W-:Y:S05]  /*16800*/  @!P1 NANOSLEEP.SYNCS 0x989680 ;  /* 0x009896800000995d */ /* 0x008fea0003900000 */
[----:B------:R-:W3:Y:S02]  /*16810*/  @!P1 SYNCS.PHASECHK.TRANS64 P1, [R3+URZ+0x34520], R8 ;  /* 0x03452008030095a7 */ /* 0x000ee4000802007f */
[----:B---3--:R-:W-:Y:S05]  /*16820*/  @!P1 BRA `(.L_x_179) ;  /* 0xfffffffc00ec9947 */ /* 0x008fea000383ffff */
[----:B------:R-:W-:Y:S05]  /*16830*/  BRA `(.L_x_391) ;  /* 0xffffff9800707947 */ /* 0x000fea000383ffff */
.L_x_185:
[----:B--2---:R-:W-:-:S04]  /*16840*/  IMAD.U32 R3, RZ, RZ, UR6 ;  /* 0x00000006ff037e24 */ /* 0x004fc8000f8e00ff */
[----:B------:R2:W4:Y:S03]  /*16850*/  SYNCS.PHASECHK.TRANS64.TRYWAIT P1, [R3+URZ+0x34528], R8 ;  /* 0x03452808030075a7 */ /* 0x000526000802017f */
[----:B----4-:R-:W-:Y:S05]  /*16860*/  @!P1 NANOSLEEP.SYNCS 0x989680 ;  /* 0x009896800000995d */ /* 0x010fea0003900000 */
[----:B------:R-:W4:Y:S02]  /*16870*/  @!P1 SYNCS.PHASECHK.TRANS64 P1, [R3+URZ+0x34528], R8 ;  /* 0x03452808030095a7 */ /* 0x000f24000802007f */
[----:B----4-:R-:W-:Y:S05]  /*16880*/  @!P1 BRA `(.L_x_185) ;  /* 0xfffffffc00ec9947 */ /* 0x010fea000383ffff */
[----:B------:R-:W-:Y:S05]  /*16890*/  BRA `(.L_x_392) ;  /* 0xffffff9800ac7947 */ /* 0x000fea000383ffff */
.L_x_191:
[----:B-12---:R-:W-:-:S04]  /*168a0*/  MOV R3, UR6 ;  /* 0x0000000600037c02 */ /* 0x006fc80008000f00 */
[----:B------:R1:W2:Y:S03]  /*168b0*/  SYNCS.PHASECHK.TRANS64.TRYWAIT P1, [R3+URZ+0x34530], R8 ;  /* 0x03453008030075a7 */ /* 0x0002a6000802017f */
[----:B--2---:R-:W-:Y:S05]  /*168c0*/  @!P1 NANOSLEEP.SYNCS 0x989680 ;  /* 0x009896800000995d */ /* 0x004fea0003900000 */
[----:B------:R-:W2:Y:S02]  /*168d0*/  @!P1 SYNCS.PHASECHK.TRANS64 P1, [R3+URZ+0x34530], R8 ;  /* 0x03453008030095a7 */ /* 0x000ea4000802007f */
[----:B--2---:R-:W-:Y:S05]  /*168e0*/  @!P1 BRA `(.L_x_191) ;  /* 0xfffffffc00ec9947 */ /* 0x004fea000383ffff */
[----:B------:R-:W-:Y:S05]  /*168f0*/  BRA `(.L_x_393) ;  /* 0xffffff9800f47947 */ /* 0x000fea000383ffff */
.L_x_197:
[----:B-12---:R-:W-:-:S04]  /*16900*/  IMAD.U32 R3, RZ, RZ, UR6 ;  /* 0x00000006ff037e24 */ /* 0x006fc8000f8e00ff */
[----:B------:R1:W2:Y:S03]  /*16910*/  SYNCS.PHASECHK.TRANS64.TRYWAIT P1, [R3+URZ+0x34538], R8 ;  /* 0x03453808030075a7 */ /* 0x0002a6000802017f */
[----:B--2---:R-:W-:Y:S05]  /*16920*/  @!P1 NANOSLEEP.SYNCS 0x989680 ;  /* 0x009896800000995d */ /* 0x004fea0003900000 */
[----:B------:R-:W2:Y:S02]  /*16930*/  @!P1 SYNCS.PHASECHK.TRANS64 P1, [R3+URZ+0x34538], R8 ;  /* 0x03453808030095a7 */ /* 0x000ea4000802007f */
[----:B--2---:R-:W-:Y:S05]  /*16940*/  @!P1 BRA `(.L_x_197) ;  /* 0xfffffffc00ec9947 */ /* 0x004fea000383ffff */
[----:B------:R-:W-:Y:S05]  /*16950*/  BRA `(.L_x_394) ;  /* 0xffffff9c00347947 */ /* 0x000fea000383ffff */
.L_x_203:
[----:B-12---:R-:W-:-:S04]  /*16960*/  MOV R3, UR6 ;  /* 0x0000000600037c02 */ /* 0x006fc80008000f00 */
[----:B------:R1:W2:Y:S03]  /*16970*/  SYNCS.PHASECHK.TRANS64.TRYWAIT P1, [R3+URZ+0x34520], R2 ;  /* 0x03452002030075a7 */ /* 0x0002a6000802017f */
[----:B--2---:R-:W-:Y:S05]  /*16980*/  @!P1 NANOSLEEP.SYNCS 0x989680 ;  /* 0x009896800000995d */ /* 0x004fea0003900000 */
[----:B------:R-:W2:Y:S02]  /*16990*/  @!P1 SYNCS.PHASECHK.TRANS64 P1, [R3+URZ+0x34520], R2 ;  /* 0x03452002030095a7 */ /* 0x000ea4000802007f */
[----:B--2---:R-:W-:Y:S05]  /*169a0*/  @!P1 BRA `(.L_x_203) ;  /* 0xfffffffc00ec9947 */ /* 0x004fea000383ffff */
[----:B------:R-:W-:Y:S05]  /*169b0*/  BRA `(.L_x_395) ;  /* 0xffffff9c00807947 */ /* 0x000fea000383ffff */
.L_x_209:
[----:B-123--:R-:W-:-:S04]  /*169c0*/  IMAD.U32 R3, RZ, RZ, UR6 ;  /* 0x00000006ff037e24 */ /* 0x00efc8000f8e00ff */
[----:B------:R1:W2:Y:S03]  /*169d0*/  SYNCS.PHASECHK.TRANS64.TRYWAIT P1, [R3+URZ+0x34528], R2 ;  /* 0x03452802030075a7 */ /* 0x0002a6000802017f */
[----:B--2---:R-:W-:Y:S05]  /*169e0*/  @!P1 NANOSLEEP.SYNCS 0x989680 ;  /* 0x009896800000995d */ /* 0x004fea0003900000 */
[----:B------:R-:W2:Y:S02]  /*169f0*/  @!P1 SYNCS.PHASECHK.TRANS64 P1, [R3+URZ+0x34528], R2 ;  /* 0x03452802030095a7 */ /* 0x000ea4000802007f */
[----:B--2---:R-:W-:Y:S05]  /*16a00*/  @!P1 BRA `(.L_x_209) ;  /* 0xfffffffc00ec9947 */ /* 0x004fea000383ffff */
[----:B------:R-:W-:Y:S05]  /*16a10*/  BRA `(.L_x_396) ;  /* 0xffffff9c00b47947 */ /* 0x000fea000383ffff */
.L_x_215:
[----:B-1234-:R-:W-:-:S04]  /*16a20*/  MOV R3, UR6 ;  /* 0x0000000600037c02 */ /* 0x01efc80008000f00 */
[----:B------:R1:W2:Y:S03]  /*16a30*/  SYNCS.PHASECHK.TRANS64.TRYWAIT P1, [R3+URZ+0x34530], R2 ;  /* 0x03453002030075a7 */ /* 0x0002a6000802017f */
[----:B--2---:R-:W-:Y:S05]  /*16a40*/  @!P1 NANOSLEEP.SYNCS 0x989680 ;  /* 0x009896800000995d */ /* 0x004fea0003900000 */
[----:B------:R-:W2:Y:S02]  /*16a50*/  @!P1 SYNCS.PHASECHK.TRANS64 P1, [R3+URZ+0x34530], R2 ;  /* 0x03453002030095a7 */ /* 0x000ea4000802007f */
[----:B--2---:R-:W-:Y:S05]  /*16a60*/  @!P1 BRA `(.L_x_215) ;  /* 0xfffffffc00ec9947 */ /* 0x004fea000383ffff */
[----:B------:R-:W-:Y:S05]  /*16a70*/  BRA `(.L_x_397) ;  /* 0xffffff9c00f07947 */ /* 0x000fea000383ffff */
.L_x_221:
[----:B-1234-:R-:W-:-:S04]  /*16a80*/  IMAD.U32 R3, RZ, RZ, UR6 ;  /* 0x00000006ff037e24 */ /* 0x01efc8000f8e00ff */
[----:B------:R1:W2:Y:S03]  /*16a90*/  SYNCS.PHASECHK.TRANS64.TRYWAIT P1, [R3+URZ+0x34538], R2 ;  /* 0x03453802030075a7 */ /* 0x0002a6000802017f */
[----:B--2---:R-:W-:Y:S05]  /*16aa0*/  @!P1 NANOSLEEP.SYNCS 0x989680 ;  /* 0x009896800000995d */ /* 0x004fea0003900000 */
[----:B------:R-:W2:Y:S02]  /*16ab0*/  @!P1 SYNCS.PHASECHK.TRANS64 P1, [R3+URZ+0x34538], R2 ;  /* 0x03453802030095a7 */ /* 0x000ea4000802007f */
[----:B--2---:R-:W-:Y:S05]  /*16ac0*/  @!P1 BRA `(.L_x_221) ;  /* 0xfffffffc00ec9947 */ /* 0x004fea000383ffff */
[----:B------:R-:W-:Y:S05]  /*16ad0*/  BRA `(.L_x_398) ;  /* 0xffffffa000247947 */ /* 0x000fea000383ffff */
.L_x_227:
[----:B-1234-:R-:W-:-:S04]  /*16ae0*/  MOV R3, UR6 ;  /* 0x0000000600037c02 */ /* 0x01efc80008000f00 */
[----:B------:R1:W2:Y:S03]  /*16af0*/  SYNCS.PHASECHK.TRANS64.TRYWAIT P1, [R3+URZ+0x34520], R8 ;  /* 0x03452008030075a7 */ /* 0x0002a6000802017f */
[----:B--2---:R-:W-:Y:S05]  /*16b00*/  @!P1 NANOSLEEP.SYNCS 0x989680 ;  /* 0x009896800000995d */ /* 0x004fea0003900000 */
[----:B------:R-:W2:Y:S02]  /*16b10*/  @!P1 SYNCS.PHASECHK.TRANS64 P1, [R3+URZ+0x34520], R8 ;  /* 0x03452008030095a7 */ /* 0x000ea4000802007f */
[----:B--2---:R-:W-:Y:S05]  /*16b20*/  @!P1 BRA `(.L_x_227) ;  /* 0xfffffffc00ec9947 */ /* 0x004fea000383ffff */
[----:B------:R-:W-:Y:S05]  /*16b30*/  BRA `(.L_x_399) ;  /* 0xffffffa000607947 */ /* 0x000fea000383ffff */
.L_x_233:
[----:B-1234-:R-:W-:-:S04]  /*16b40*/  IMAD.U32 R3, RZ, RZ, UR6 ;  /* 0x00000006ff037e24 */ /* 0x01efc8000f8e00ff */
[----:B------:R1:W2:Y:S03]  /*16b50*/  SYNCS.PHASECHK.TRANS64.TRYWAIT P1, [R3+URZ+0x34528], R8 ;  /* 0x03452808030075a7 */ /* 0x0002a6000802017f */
[----:B--2---:R-:W-:Y:S05]  /*16b60*/  @!P1 NANOSLEEP.SYNCS 0x989680 ;  /* 0x009896800000995d */ /* 0x004fea0003900000 */
[----:B------:R-:W2:Y:S02]  /*16b70*/  @!P1 SYNCS.PHASECHK.TRANS64 P1, [R3+URZ+0x34528], R8 ;  /* 0x03452808030095a7 */ /* 0x000ea4000802007f */
[----:B--2---:R-:W-:Y:S05]  /*16b80*/  @!P1 BRA `(.L_x_233) ;  /* 0xfffffffc00ec9947 */ /* 0x004fea000383ffff */
[----:B------:R-:W-:Y:S05]  /*16b90*/  BRA `(.L_x_400) ;  /* 0xffffffa000947947 */ /* 0x000fea000383ffff */
.L_x_239:
[----:B-1234-:R-:W-:-:S04]  /*16ba0*/  MOV R3, UR6 ;  /* 0x0000000600037c02 */ /* 0x01efc80008000f00 */
[----:B------:R1:W2:Y:S03]  /*16bb0*/  SYNCS.PHASECHK.TRANS64.TRYWAIT P1, [R3+URZ+0x34530], R8 ;  /* 0x03453008030075a7 */ /* 0x0002a6000802017f */
[----:B--2---:R-:W-:Y:S05]  /*16bc0*/  @!P1 NANOSLEEP.SYNCS 0x989680 ;  /* 0x009896800000995d */ /* 0x004fea0003900000 */
[----:B------:R-:W2:Y:S02]  /*16bd0*/  @!P1 SYNCS.PHASECHK.TRANS64 P1, [R3+URZ+0x34530], R8 ;  /* 0x03453008030095a7 */ /* 0x000ea4000802007f */
[----:B--2---:R-:W-:Y:S05]  /*16be0*/  @!P1 BRA `(.L_x_239) ;  /* 0xfffffffc00ec9947 */ /* 0x004fea000383ffff */
[----:B------:R-:W-:Y:S05]  /*16bf0*/  BRA `(.L_x_401) ;  /* 0xffffffa000d07947 */ /* 0x000fea000383ffff */
.L_x_245:
[----:B-1234-:R-:W-:-:S04]  /*16c00*/  IMAD.U32 R3, RZ, RZ, UR6 ;  /* 0x00000006ff037e24 */ /* 0x01efc8000f8e00ff */
[----:B------:R1:W2:Y:S03]  /*16c10*/  SYNCS.PHASECHK.TRANS64.TRYWAIT P1, [R3+URZ+0x34538], R8 ;  /* 0x03453808030075a7 */ /* 0x0002a6000802017f */
[----:B--2---:R-:W-:Y:S05]  /*16c20*/  @!P1 NANOSLEEP.SYNCS 0x989680 ;  /* 0x009896800000995d */ /* 0x004fea0003900000 */
[----:B------:R-:W2:Y:S02]  /*16c30*/  @!P1 SYNCS.PHASECHK.TRANS64 P1, [R3+URZ+0x34538], R8 ;  /* 0x03453808030095a7 */ /* 0x000ea4000802007f */
[----:B--2---:R-:W-:Y:S05]  /*16c40*/  @!P1 BRA `(.L_x_245) ;  /* 0xfffffffc00ec9947 */ /* 0x004fea000383ffff */
[----:B------:R-:W-:Y:S05]  /*16c50*/  BRA `(.L_x_402) ;  /* 0xffffffa400047947 */ /* 0x000fea000383ffff */
.L_x_251:
[----:B-1234-:R-:W-:-:S04]  /*16c60*/  MOV R3, UR6 ;  /* 0x0000000600037c02 */ /* 0x01efc80008000f00 */
[----:B------:R1:W2:Y:S03]  /*16c70*/  SYNCS.PHASECHK.TRANS64.TRYWAIT P1, [R3+URZ+0x34520], R2 ;  /* 0x03452002030075a7 */ /* 0x0002a6000802017f */
[----:B--2---:R-:W-:Y:S05]  /*16c80*/  @!P1 NANOSLEEP.SYNCS 0x989680 ;  /* 0x009896800000995d */ /* 0x004fea0003900000 */
[----:B------:R-:W2:Y:S02]  /*16c90*/  @!P1 SYNCS.PHASECHK.TRANS64 P1, [R3+URZ+0x34520], R2 ;  /* 0x03452002030095a7 */ /* 0x000ea4000802007f */
[----:B--2---:R-:W-:Y:S05]  /*16ca0*/  @!P1 BRA `(.L_x_251) ;  /* 0xfffffffc00ec9947 */ /* 0x004fea000383ffff */
[----:B------:R-:W-:Y:S05]  /*16cb0*/  BRA `(.L_x_403) ;  /* 0xffffffa400407947 */ /* 0x000fea000383ffff */
.L_x_257:
[----:B-1234-:R-:W-:-:S04]  /*16cc0*/  IMAD.U32 R3, RZ, RZ, UR6 ;  /* 0x00000006ff037e24 */ /* 0x01efc8000f8e00ff */
[----:B------:R1:W2:Y:S03]  /*16cd0*/  SYNCS.PHASECHK.TRANS64.TRYWAIT P1, [R3+URZ+0x34528], R2 ;  /* 0x03452802030075a7 */ /* 0x0002a6000802017f */
[----:B--2---:R-:W-:Y:S05]  /*16ce0*/  @!P1 NANOSLEEP.SYNCS 0x989680 ;  /* 0x009896800000995d */ /* 0x004fea0003900000 */
[----:B------:R-:W2:Y:S02]  /*16cf0*/  @!P1 SYNCS.PHASECHK.TRANS64 P1, [R3+URZ+0x34528], R2 ;  /* 0x03452802030095a7 */ /* 0x000ea4000802007f */
[----:B--2---:R-:W-:Y:S05]  /*16d00*/  @!P1 BRA `(.L_x_257) ;  /* 0xfffffffc00ec9947 */ /* 0x004fea000383ffff */
[----:B------:R-:W-:Y:S05]  /*16d10*/  BRA `(.L_x_404) ;  /* 0xffffffa400747947 */ /* 0x000fea000383ffff */
.L_x_263:
[----:B-1234-:R-:W-:-:S04]  /*16d20*/  MOV R3, UR6 ;  /* 0x0000000600037c02 */ /* 0x01efc80008000f00 */
[----:B------:R1:W2:Y:S03]  /*16d30*/  SYNCS.PHASECHK.TRANS64.TRYWAIT P1, [R3+URZ+0x34530], R2 ;  /* 0x03453002030075a7 */ /* 0x0002a6000802017f */
[----:B--2---:R-:W-:Y:S05]  /*16d40*/  @!P1 NANOSLEEP.SYNCS 0x989680 ;  /* 0x009896800000995d */ /* 0x004fea0003900000 */
[----:B------:R-:W2:Y:S02]  /*16d50*/  @!P1 SYNCS.PHASECHK.TRANS64 P1, [R3+URZ+0x34530], R2 ;  /* 0x03453002030095a7 */ /* 0x000ea4000802007f */
[----:B--2---:R-:W-:Y:S05]  /*16d60*/  @!P1 BRA `(.L_x_263) ;  /* 0xfffffffc00ec9947 */ /* 0x004fea000383ffff */
[----:B------:R-:W-:Y:S05]  /*16d70*/  BRA `(.L_x_405) ;  /* 0xffffffa400b07947 */ /* 0x000fea000383ffff */
.L_x_269:
[----:B-1234-:R-:W-:-:S04]  /*16d80*/  IMAD.U32 R3, RZ, RZ, UR6 ;  /* 0x00000006ff037e24 */ /* 0x01efc8000f8e00ff */
[----:B------:R1:W2:Y:S03]  /*16d90*/  SYNCS.PHASECHK.TRANS64.TRYWAIT P1, [R3+URZ+0x34538], R2 ;  /* 0x03453802030075a7 */ /* 0x0002a6000802017f */
[----:B--2---:R-:W-:Y:S05]  /*16da0*/  @!P1 NANOSLEEP.SYNCS 0x989680 ;  /* 0x009896800000995d */ /* 0x004fea0003900000 */
[----:B------:R-:W2:Y:S02]  /*16db0*/  @!P1 SYNCS.PHASECHK.TRANS64 P1, [R3+URZ+0x34538], R2 ;  /* 0x03453802030095a7 */ /* 0x000ea4000802007f */
[----:B--2---:R-:W-:Y:S05]  /*16dc0*/  @!P1 BRA `(.L_x_269) ;  /* 0xfffffffc00ec9947 */ /* 0x004fea000383ffff */
[----:B------:R-:W-:Y:S05]  /*16dd0*/  BRA `(.L_x_406) ;  /* 0xffffffa400e87947 */ /* 0x000fea000383ffff */
.L_x_284:
[----:B-1----:R-:W-:-:S04]  /*16de0*/  MOV R3, UR6 ;  /* 0x0000000600037c02 */ /* 0x002fc80008000f00 */
[----:B------:R1:W2:Y:S03]  /*16df0*/  SYNCS.PHASECHK.TRANS64.TRYWAIT P0, [R3+URZ+0x34520], R8 ;  /* 0x03452008030075a7 */ /* 0x0002a6000800017f */
[----:B--2---:R-:W-:Y:S05]  /*16e00*/  @!P0 NANOSLEEP.SYNCS 0x989680 ;  /* 0x009896800000895d */ /* 0x004fea0003900000 */
[----:B------:R-:W2:Y:S02]  /*16e10*/  @!P0 SYNCS.PHASECHK.TRANS64 P0, [R3+URZ+0x34520], R8 ;  /* 0x03452008030085a7 */ /* 0x000ea4000800007f */
[----:B--2---:R-:W-:Y:S05]  /*16e20*/  @!P0 BRA `(.L_x_284) ;  /* 0xfffffffc00ec8947 */ /* 0x004fea000383ffff */
[----:B------:R-:W-:Y:S05]  /*16e30*/  BRA `(.L_x_407) ;  /* 0xffffffac00747947 */ /* 0x000fea000383ffff */
.L_x_286:
[----:B-1----:R-:W-:-:S04]  /*16e40*/  IMAD.U32 R3, RZ, RZ, UR6 ;  /* 0x00000006ff037e24 */ /* 0x002fc8000f8e00ff */
[----:B------:R1:W2:Y:S03]  /*16e50*/  SYNCS.PHASECHK.TRANS64.TRYWAIT P0, [R3+URZ+0x34528], R8 ;  /* 0x03452808030075a7 */ /* 0x0002a6000800017f */
[----:B--2---:R-:W-:Y:S05]  /*16e60*/  @!P0 NANOSLEEP.SYNCS 0x989680 ;  /* 0x009896800000895d */ /* 0x004fea0003900000 */
[----:B------:R-:W2:Y:S02]  /*16e70*/  @!P0 SYNCS.PHASECHK.TRANS64 P0, [R3+URZ+0x34528], R8 ;  /* 0x03452808030085a7 */ /* 0x000ea4000800007f */
[----:B--2---:R-:W-:Y:S05]  /*16e80*/  @!P0 BRA `(.L_x_286) ;  /* 0xfffffffc00ec8947 */ /* 0x004fea000383ffff */
[----:B------:R-:W-:Y:S05]  /*16e90*/  BRA `(.L_x_408) ;  /* 0xffffffac006c7947 */ /* 0x000fea000383ffff */
.L_x_288:
[----:B-1----:R-:W-:-:S04]  /*16ea0*/  MOV R3, UR6 ;  /* 0x0000000600037c02 */ /* 0x002fc80008000f00 */
[----:B------:R1:W2:Y:S03]  /*16eb0*/  SYNCS.PHASECHK.TRANS64.TRYWAIT P0, [R3+URZ+0x34530], R8 ;  /* 0x03453008030075a7 */ /* 0x0002a6000800017f */
[----:B--2---:R-:W-:Y:S05]  /*16ec0*/  @!P0 NANOSLEEP.SYNCS 0x989680 ;  /* 0x009896800000895d */ /* 0x004fea0003900000 */
[----:B------:R-:W2:Y:S02]  /*16ed0*/  @!P0 SYNCS.PHASECHK.TRANS64 P0, [R3+URZ+0x34530], R8 ;  /* 0x03453008030085a7 */ /* 0x000ea4000800007f */
[----:B--2---:R-:W-:Y:S05]  /*16ee0*/  @!P0 BRA `(.L_x_288) ;  /* 0xfffffffc00ec8947 */ /* 0x004fea000383ffff */
[----:B------:R-:W-:Y:S05]  /*16ef0*/  BRA `(.L_x_409) ;  /* 0xffffffac00647947 */ /* 0x000fea000383ffff */
.L_x_300:
[----:B------:R-:W-:Y:S01]  /*16f00*/  BSSY B1, `(.L_x_410) ;  /* 0x0000006000017945 */ /* 0x000fe20003800000 */
[----:B------:R-:W-:-:S07]  /*16f10*/  IMAD.MOV.U32 R15, RZ, RZ, -0x1 ;  /* 0xffffffffff0f7424 */ /* 0x000fce00078e00ff */
[----:B------:R-:W-:Y:S05]  /*16f20*/  WARPSYNC.COLLECTIVE R15, `(.L_x_411) ;  /* 0x000000000f0c7348 */ /* 0x000fea0003c00000 */
[----:B------:R-:W-:Y:S02]  /*16f30*/  ELECT P6, UR62, PT ;  /* 0x00000000003e782f */ /* 0x000fe400038c0000 */
[----:B------:R-:W-:Y:S01]  /*16f40*/  MOV R14, UR62 ;  /* 0x0000003e000e7c02 */ /* 0x000fe20008000f00 */
[----:B------:R-:W-:Y:S10]  /*16f50*/  ENDCOLLECTIVE ;  /* 0x000000000000791b */ /* 0x000ff40003800000 */
.L_x_411:
[----:B------:R-:W-:Y:S05]  /*16f60*/  BSYNC B1 ;  /* 0x0000000000017941 */ /* 0x000fea0003800000 */
.L_x_410:
[----:B------:R-:W-:Y:S05]  /*16f70*/  BRA `(.L_x_412) ;  /* 0xffffffb8005c7947 */ /* 0x000fea000383ffff */
.L_x_303:
[----:B-1----:R1:W3:Y:S02]  /*16f80*/  SYNCS.PHASECHK.TRANS64.TRYWAIT P0, [R8+URZ+0x344c0], R5 ;  /* 0x0344c005080075a7 */ /* 0x0022e4000800017f */
[----:B---3--:R-:W-:Y:S05]  /*16f90*/  @!P0 NANOSLEEP.SYNCS 0x989680 ;  /* 0x009896800000895d */ /* 0x008fea0003900000 */
[----:B------:R-:W3:Y:S02]  /*16fa0*/  @!P0 SYNCS.PHASECHK.TRANS64 P0, [R8+URZ+0x344c0], R5 ;  /* 0x0344c005080085a7 */ /* 0x000ee4000800007f */
[----:B---3--:R-:W-:Y:S05]  /*16fb0*/  @!P0 BRA `(.L_x_303) ;  /* 0xfffffffc00f08947 */ /* 0x008fea000383ffff */
[----:B------:R-:W-:Y:S05]  /*16fc0*/  BRA `(.L_x_413) ;  /* 0xffffffb800887947 */ /* 0x000fea000383ffff */
.L_x_308:
[----:B--2---:R2:W3:Y:S02]  /*16fd0*/  SYNCS.PHASECHK.TRANS64.TRYWAIT P0, [R3+URZ+0x34400], R2 ;  /* 0x03440002030075a7 */ /* 0x0044e4000800017f */
[----:B---3--:R-:W-:Y:S05]  /*16fe0*/  @!P0 NANOSLEEP.SYNCS 0x989680 ;  /* 0x009896800000895d */ /* 0x008fea0003900000 */
[----:B------:R-:W3:Y:S02]  /*16ff0*/  @!P0 SYNCS.PHASECHK.TRANS64 P0, [R3+URZ+0x34400], R2 ;  /* 0x03440002030085a7 */ /* 0x000ee4000800007f */
[----:B---3--:R-:W-:Y:S05]  /*17000*/  @!P0 BRA `(.L_x_308) ;  /* 0xfffffffc00f08947 */ /* 0x008fea000383ffff */
[----:B------:R-:W-:Y:S05]  /*17010*/  BRA `(.L_x_414) ;  /* 0xffffffbc00547947 */ /* 0x000fea000383ffff */
.L_x_311:
[----:B------:R-:W-:Y:S01]  /*17020*/  BSSY B1, `(.L_x_415) ;  /* 0x0000006000017945 */ /* 0x000fe20003800000 */
[----:B------:R-:W-:-:S07]  /*17030*/  MOV R15, 0xffffffff ;  /* 0xffffffff000f7802 */ /* 0x000fce0000000f00 */
[----:B-1---5:R-:W-:Y:S05]  /*17040*/  WARPSYNC.COLLECTIVE R15, `(.L_x_416) ;  /* 0x000000000f0c7348 */ /* 0x022fea0003c00000 */
[----:B------:R-:W-:Y:S02]  /*17050*/  ELECT P6, UR62, PT ;  /* 0x00000000003e782f */ /* 0x000fe400038c0000 */
[----:B------:R-:W-:Y:S01]  /*17060*/  MOV R14, UR62 ;  /* 0x0000003e000e7c02 */ /* 0x000fe20008000f00 */
[----:B-1---5:R-:W-:Y:S10]  /*17070*/  ENDCOLLECTIVE ;  /* 0x000000000000791b */ /* 0x022ff40003800000 */
.L_x_416:
[----:B------:R-:W-:Y:S05]  /*17080*/  BSYNC B1 ;  /* 0x0000000000017941 */ /* 0x000fea0003800000 */
.L_x_415:
[----:B------:R-:W-:Y:S05]  /*17090*/  BRA `(.L_x_417) ;  /* 0xffffffbc009c7947 */ /* 0x000fea000383ffff */
.L_x_314:
[----:B------:R-:W-:Y:S01]  /*170a0*/  BSSY B1, `(.L_x_418) ;  /* 0x0000005000017945 */ /* 0x000fe20003800000 */
[----:B--2---:R-:W-:-:S07]  /*170b0*/  IMAD.MOV.U32 R15, RZ, RZ, -0x1 ;  /* 0xffffffffff0f7424 */ /* 0x004fce00078e00ff */
[----:B-1---5:R-:W-:Y:S05]  /*170c0*/  WARPSYNC.COLLECTIVE R15, `(.L_x_419) ;  /* 0x000000000f087348 */ /* 0x022fea0003c00000 */
[----:B------:R-:W-:Y:S01]  /*170d0*/  NOP ;  /* 0x0000000000007918 */ /* 0x000fe20000000000 */
[----:B-1---5:R-:W-:Y:S01]  /*170e0*/  ENDCOLLECTIVE ;  /* 0x000000000000791b */ /* 0x022fe20003800000 */
.L_x_419:
[----:B------:R-:W-:Y:S05]  /*170f0*/  BSYNC B1 ;  /* 0x0000000000017941 */ /* 0x000fea0003800000 */
.L_x_418:
[----:B------:R-:W-:-:S07]  /*17100*/  MOV R15, 0xffffffff ;  /* 0xffffffff000f7802 */ /* 0x000fce0000000f00 */
[----:B------:R-:W-:Y:S05]  /*17110*/  WARPSYNC.COLLECTIVE R15, `(.L_x_420) ;  /* 0x000000000f0c7348 */ /* 0x000fea0003c00000 */
[----:B------:R-:W-:Y:S02]  /*17120*/  ELECT P6, UR62, PT ;  /* 0x00000000003e782f */ /* 0x000fe400038c0000 */
[----:B------:R-:W-:Y:S01]  /*17130*/  MOV R14, UR62 ;  /* 0x0000003e000e7c02 */ /* 0x000fe20008000f00 */
[----:B------:R-:W-:Y:S10]  /*17140*/  ENDCOLLECTIVE ;  /* 0x000000000000791b */ /* 0x000ff40003800000 */
.L_x_420:
[----:B------:R-:W-:Y:S05]  /*17150*/  BRA `(.L_x_421) ;  /* 0xffffffc000a47947 */ /* 0x000fea000383ffff */
.L_x_317:
[----:B------:R-:W-:Y:S01]  /*17160*/  BSSY B0, `(.L_x_422) ;  /* 0x0000006000007945 */ /* 0x000fe20003800000 */
[----:B------:R-:W-:-:S07]  /*17170*/  IMAD.MOV.U32 R15, RZ, RZ, -0x1 ;  /* 0xffffffffff0f7424 */ /* 0x000fce00078e00ff */
[----:B-1---5:R-:W-:Y:S05]  /*17180*/  WARPSYNC.COLLECTIVE R15, `(.L_x_423) ;  /* 0x000000000f0c7348 */ /* 0x022fea0003c00000 */
[----:B-----5:R-:W-:Y:S02]  /*17190*/  ELECT P6, UR62, PT ;  /* 0x00000000003e782f */ /* 0x020fe400038c0000 */
[----:B------:R-:W-:Y:S01]  /*171a0*/  MOV R14, UR62 ;  /* 0x0000003e000e7c02 */ /* 0x000fe20008000f00 */
[----:B-1----:R-:W-:Y:S10]  /*171b0*/  ENDCOLLECTIVE ;  /* 0x000000000000791b */ /* 0x002ff40003800000 */
.L_x_423:
[----:B------:R-:W-:Y:S05]  /*171c0*/  BSYNC B0 ;  /* 0x0000000000007941 */ /* 0x000fea0003800000 */
.L_x_422:
[----:B------:R-:W-:Y:S05]  /*171d0*/  BRA `(.L_x_424) ;  /* 0xffffffc000fc7947 */ /* 0x000fea000383ffff */
.L_x_321:
[----:B-1----:R1:W2:Y:S02]  /*171e0*/  SYNCS.PHASECHK.TRANS64.TRYWAIT P0, [R7+URZ], R2 ;  /* 0x00000002070075a7 */ /* 0x0022a4000800017f */
[----:B--2---:R-:W-:Y:S05]  /*171f0*/  @!P0 NANOSLEEP.SYNCS 0x989680 ;  /* 0x009896800000895d */ /* 0x004fea0003900000 */
[----:B------:R-:W2:Y:S02]  /*17200*/  @!P0 SYNCS.PHASECHK.TRANS64 P0, [R7+URZ], R2 ;  /* 0x00000002070085a7 */ /* 0x000ea4000800007f */
[----:B--2---:R-:W-:Y:S05]  /*17210*/  @!P0 BRA `(.L_x_321) ;  /* 0xfffffffc00f08947 */ /* 0x004fea000383ffff */
[----:B------:R-:W-:Y:S05]  /*17220*/  BRA `(.L_x_425) ;  /* 0xffffffc400387947 */ /* 0x000fea000383ffff */
.L_x_322:
[----:B-1----:R1:W2:Y:S02]  /*17230*/  SYNCS.PHASECHK.TRANS64.TRYWAIT P0, [R9+URZ], R4 ;  /* 0x00000004090075a7 */ /* 0x0022a4000800017f */
[----:B--2---:R-:W-:Y:S05]  /*17240*/  @!P0 NANOSLEEP.SYNCS 0x989680 ;  /* 0x009896800000895d */ /* 0x004fea0003900000 */
[----:B------:R-:W2:Y:S02]  /*17250*/  @!P0 SYNCS.PHASECHK.TRANS64 P0, [R9+URZ], R4 ;  /* 0x00000004090085a7 */ /* 0x000ea4000800007f */
[----:B--2---:R-:W-:Y:S05]  /*17260*/  @!P0 BRA `(.L_x_322) ;  /* 0xfffffffc00f08947 */ /* 0x004fea000383ffff */
[----:B------:R-:W-:Y:S05]  /*17270*/  BRA `(.L_x_426) ;  /* 0xffffffc400487947 */ /* 0x000fea000383ffff */
.L_x_323:
[----:B-1----:R1:W2:Y:S02]  /*17280*/  SYNCS.PHASECHK.TRANS64.TRYWAIT P0, [R6+URZ], R5 ;  /* 0x00000005060075a7 */ /* 0x0022a4000800017f */
[----:B--2---:R-:W-:Y:S05]  /*17290*/  @!P0 NANOSLEEP.SYNCS 0x989680 ;  /* 0x009896800000895d */ /* 0x004fea0003900000 */
[----:B------:R-:W2:Y:S02]  /*172a0*/  @!P0 SYNCS.PHASECHK.TRANS64 P0, [R6+URZ], R5 ;  /* 0x00000005060085a7 */ /* 0x000ea4000800007f */
[----:B--2---:R-:W-:Y:S05]  /*172b0*/  @!P0 BRA `(.L_x_323) ;  /* 0xfffffffc00f08947 */ /* 0x004fea000383ffff */
[----:B------:R-:W-:Y:S05]  /*172c0*/  BRA `(.L_x_427) ;  /* 0xffffffc400587947 */ /* 0x000fea000383ffff */
.L_x_324:
[----:B-1----:R1:W2:Y:S02]  /*172d0*/  SYNCS.PHASECHK.TRANS64.TRYWAIT P0, [R9+URZ], R4 ;  /* 0x00000004090075a7 */ /* 0x0022a4000800017f */
[----:B--2---:R-:W-:Y:S05]  /*172e0*/  @!P0 NANOSLEEP.SYNCS 0x989680 ;  /* 0x009896800000895d */ /* 0x004fea0003900000 */
[----:B------:R-:W2:Y:S02]  /*172f0*/  @!P0 SYNCS.PHASECHK.TRANS64 P0, [R9+URZ], R4 ;  /* 0x00000004090085a7 */ /* 0x000ea4000800007f */
[----:B--2---:R-:W-:Y:S05]  /*17300*/  @!P0 BRA `(.L_x_324) ;  /* 0xfffffffc00f08947 */ /* 0x004fea000383ffff */
[----:B------:R-:W-:Y:S05]  /*17310*/  BRA `(.L_x_428) ;  /* 0xffffffc400687947 */ /* 0x000fea000383ffff */
.L_x_325:
[----:B-1----:R1:W2:Y:S02]  /*17320*/  SYNCS.PHASECHK.TRANS64.TRYWAIT P0, [R6+URZ], R5 ;  /* 0x00000005060075a7 */ /* 0x0022a4000800017f */
[----:B--2---:R-:W-:Y:S05]  /*17330*/  @!P0 NANOSLEEP.SYNCS 0x989680 ;  /* 0x009896800000895d */ /* 0x004fea0003900000 */
[----:B------:R-:W2:Y:S02]  /*17340*/  @!P0 SYNCS.PHASECHK.TRANS64 P0, [R6+URZ], R5 ;  /* 0x00000005060085a7 */ /* 0x000ea4000800007f */
[----:B--2---:R-:W-:Y:S05]  /*17350*/  @!P0 BRA `(.L_x_325) ;  /* 0xfffffffc00f08947 */ /* 0x004fea000383ffff */
[----:B------:R-:W-:Y:S05]  /*17360*/  BRA `(.L_x_429) ;  /* 0xffffffc400787947 */ /* 0x000fea000383ffff */
.L_x_326:
[----:B-1----:R1:W2:Y:S02]  /*17370*/  SYNCS.PHASECHK.TRANS64.TRYWAIT P0, [R9+URZ], R4 ;  /* 0x00000004090075a7 */ /* 0x0022a4000800017f */
[----:B--2---:R-:W-:Y:S05]  /*17380*/  @!P0 NANOSLEEP.SYNCS 0x989680 ;  /* 0x009896800000895d */ /* 0x004fea0003900000 */
[----:B------:R-:W2:Y:S02]  /*17390*/  @!P0 SYNCS.PHASECHK.TRANS64 P0, [R9+URZ], R4 ;  /* 0x00000004090085a7 */ /* 0x000ea4000800007f */
[----:B--2---:R-:W-:Y:S05]  /*173a0*/  @!P0 BRA `(.L_x_326) ;  /* 0xfffffffc00f08947 */ /* 0x004fea000383ffff */
[----:B------:R-:W-:Y:S05]  /*173b0*/  BRA `(.L_x_430) ;  /* 0xffffffc400887947 */ /* 0x000fea000383ffff */
.L_x_327:
[----:B--2---:R2:W3:Y:S02]  /*173c0*/  SYNCS.PHASECHK.TRANS64.TRYWAIT P0, [R6+URZ], R5 ;  /* 0x00000005060075a7 */ /* 0x0044e4000800017f */
[----:B---3--:R-:W-:Y:S05]  /*173d0*/  @!P0 NANOSLEEP.SYNCS 0x989680 ;  /* 0x009896800000895d */ /* 0x008fea0003900000 */
[----:B------:R-:W3:Y:S02]  /*173e0*/  @!P0 SYNCS.PHASECHK.TRANS64 P0, [R6+URZ], R5 ;  /* 0x00000005060085a7 */ /* 0x000ee4000800007f */
[----:B---3--:R-:W-:Y:S05]  /*173f0*/  @!P0 BRA `(.L_x_327) ;  /* 0xfffffffc00f08947 */ /* 0x008fea000383ffff */
[----:B------:R-:W-:Y:S05]  /*17400*/  BRA `(.L_x_431) ;  /* 0xffffffc400907947 */ /* 0x000fea000383ffff */
.L_x_345:
[----:B-1----:R1:W3:Y:S02]  /*17410*/  SYNCS.PHASECHK.TRANS64.TRYWAIT P2, [R12+URZ+0x34440], R3 ;  /* 0x034440030c0075a7 */ /* 0x0022e4000804017f */
[----:B---3--:R-:W-:Y:S05]  /*17420*/  @!P2 NANOSLEEP.SYNCS 0x989680 ;  /* 0x009896800000a95d */ /* 0x008fea0003900000 */
[----:B------:R-:W3:Y:S02]  /*17430*/  @!P2 SYNCS.PHASECHK.TRANS64 P2, [R12+URZ+0x34440], R3 ;  /* 0x034440030c00a5a7 */ /* 0x000ee4000804007f */
[----:B---3--:R-:W-:Y:S05]  /*17440*/  @!P2 BRA `(.L_x_345) ;  /* 0xfffffffc00f0a947 */ /* 0x008fea000383ffff */
[----:B------:R-:W-:Y:S05]  /*17450*/  BRA `(.L_x_432) ;  /* 0xffffffe000ac7947 */ /* 0x000fea000383ffff */
.L_x_351:
[----:B-1----:R1:W2:Y:S02]  /*17460*/  SYNCS.PHASECHK.TRANS64.TRYWAIT P0, [R3+URZ+0x34440], R0 ;  /* 0x03444000030075a7 */ /* 0x0022a4000800017f */
[----:B--2---:R-:W-:Y:S05]  /*17470*/  @!P0 NANOSLEEP.SYNCS 0x989680 ;  /* 0x009896800000895d */ /* 0x004fea0003900000 */
[----:B------:R-:W2:Y:S02]  /*17480*/  @!P0 SYNCS.PHASECHK.TRANS64 P0, [R3+URZ+0x34440], R0 ;  /* 0x03444000030085a7 */ /* 0x000ea4000800007f */
[----:B--2---:R-:W-:Y:S05]  /*17490*/  @!P0 BRA `(.L_x_351) ;  /* 0xfffffffc00f08947 */ /* 0x004fea000383ffff */
[----:B------:R-:W-:Y:S05]  /*174a0*/  BRA `(.L_x_433) ;  /* 0xffffffe400147947 */ /* 0x000fea000383ffff */
.L_x_353:
[----:B-1----:R1:W2:Y:S02]  /*174b0*/  SYNCS.PHASECHK.TRANS64.TRYWAIT P0, [R3+URZ+0x34440], R0 ;  /* 0x03444000030075a7 */ /* 0x0022a4000800017f */
[----:B--2---:R-:W-:Y:S05]  /*174c0*/  @!P0 NANOSLEEP.SYNCS 0x989680 ;  /* 0x009896800000895d */ /* 0x004fea0003900000 */
[----:B------:R-:W2:Y:S02]  /*174d0*/  @!P0 SYNCS.PHASECHK.TRANS64 P0, [R3+URZ+0x34440], R0 ;  /* 0x03444000030085a7 */ /* 0x000ea4000800007f */
[----:B--2---:R-:W-:Y:S05]  /*174e0*/  @!P0 BRA `(.L_x_353) ;  /* 0xfffffffc00f08947 */ /* 0x004fea000383ffff */
[----:B------:R-:W-:Y:S05]  /*174f0*/  BRA `(.L_x_434) ;  /* 0xffffffe4002c7947 */ /* 0x000fea000383ffff */
.L_x_355:
[----:B-1----:R1:W2:Y:S02]  /*17500*/  SYNCS.PHASECHK.TRANS64.TRYWAIT P0, [R3+URZ+0x34440], R0 ;  /* 0x03444000030075a7 */ /* 0x0022a4000800017f */
[----:B--2---:R-:W-:Y:S05]  /*17510*/  @!P0 NANOSLEEP.SYNCS 0x989680 ;  /* 0x009896800000895d */ /* 0x004fea0003900000 */
[----:B------:R-:W2:Y:S02]  /*17520*/  @!P0 SYNCS.PHASECHK.TRANS64 P0, [R3+URZ+0x34440], R0 ;  /* 0x03444000030085a7 */ /* 0x000ea4000800007f */
[----:B--2---:R-:W-:Y:S05]  /*17530*/  @!P0 BRA `(.L_x_355) ;  /* 0xfffffffc00f08947 */ /* 0x004fea000383ffff */
[----:B------:R-:W-:Y:S05]  /*17540*/  BRA `(.L_x_435) ;  /* 0xffffffe400447947 */ /* 0x000fea000383ffff */
.L_x_357:
[----:B-1----:R1:W2:Y:S02]  /*17550*/  SYNCS.PHASECHK.TRANS64.TRYWAIT P0, [R3+URZ+0x34440], R0 ;  /* 0x03444000030075a7 */ /* 0x0022a4000800017f */
[----:B--2---:R-:W-:Y:S05]  /*17560*/  @!P0 NANOSLEEP.SYNCS 0x989680 ;  /* 0x009896800000895d */ /* 0x004fea0003900000 */
[----:B------:R-:W2:Y:S02]  /*17570*/  @!P0 SYNCS.PHASECHK.TRANS64 P0, [R3+URZ+0x34440], R0 ;  /* 0x03444000030085a7 */ /* 0x000ea4000800007f */
[----:B--2---:R-:W-:Y:S05]  /*17580*/  @!P0 BRA `(.L_x_357) ;  /* 0xfffffffc00f08947 */ /* 0x004fea000383ffff */
[----:B------:R-:W-:Y:S05]  /*17590*/  BRA `(.L_x_436) ;  /* 0xffffffe4005c7947 */ /* 0x000fea000383ffff */
.L_x_359:
[----:B-1----:R1:W2:Y:S02]  /*175a0*/  SYNCS.PHASECHK.TRANS64.TRYWAIT P0, [R3+URZ+0x34440], R0 ;  /* 0x03444000030075a7 */ /* 0x0022a4000800017f */
[----:B--2---:R-:W-:Y:S05]  /*175b0*/  @!P0 NANOSLEEP.SYNCS 0x989680 ;  /* 0x009896800000895d */ /* 0x004fea0003900000 */
[----:B------:R-:W2:Y:S02]  /*175c0*/  @!P0 SYNCS.PHASECHK.TRANS64 P0, [R3+URZ+0x34440], R0 ;  /* 0x03444000030085a7 */ /* 0x000ea4000800007f */
[----:B--2---:R-:W-:Y:S05]  /*175d0*/  @!P0 BRA `(.L_x_359) ;  /* 0xfffffffc00f08947 */ /* 0x004fea000383ffff */
[----:B------:R-:W-:Y:S05]  /*175e0*/  BRA `(.L_x_437) ;  /* 0xffffffe400747947 */ /* 0x000fea000383ffff */
.L_x_361:
[----:B-1----:R1:W2:Y:S02]  /*175f0*/  SYNCS.PHASECHK.TRANS64.TRYWAIT P0, [R3+URZ+0x34440], R0 ;  /* 0x03444000030075a7 */ /* 0x0022a4000800017f */
[----:B--2---:R-:W-:Y:S05]  /*17600*/  @!P0 NANOSLEEP.SYNCS 0x989680 ;  /* 0x009896800000895d */ /* 0x004fea0003900000 */
[----:B------:R-:W2:Y:S02]  /*17610*/  @!P0 SYNCS.PHASECHK.TRANS64 P0, [R3+URZ+0x34440], R0 ;  /* 0x03444000030085a7 */ /* 0x000ea4000800007f */
[----:B--2---:R-:W-:Y:S05]  /*17620*/  @!P0 BRA `(.L_x_361) ;  /* 0xfffffffc00f08947 */ /* 0x004fea000383ffff */
[----:B------:R-:W-:Y:S05]  /*17630*/  BRA `(.L_x_438) ;  /* 0xffffffe4008c7947 */ /* 0x000fea000383ffff */
.L_x_363:
[----:B-1----:R1:W2:Y:S02]  /*17640*/  SYNCS.PHASECHK.TRANS64.TRYWAIT P0, [R3+URZ+0x34440], R0 ;  /* 0x03444000030075a7 */ /* 0x0022a4000800017f */
[----:B--2---:R-:W-:Y:S05]  /*17650*/  @!P0 NANOSLEEP.SYNCS 0x989680 ;  /* 0x009896800000895d */ /* 0x004fea0003900000 */
[----:B------:R-:W2:Y:S02]  /*17660*/  @!P0 SYNCS.PHASECHK.TRANS64 P0, [R3+URZ+0x34440], R0 ;  /* 0x03444000030085a7 */ /* 0x000ea4000800007f */
[----:B--2---:R-:W-:Y:S05]  /*17670*/  @!P0 BRA `(.L_x_363) ;  /* 0xfffffffc00f08947 */ /* 0x004fea000383ffff */
[----:B------:R-:W-:Y:S05]  /*17680*/  BRA `(.L_x_439) ;  /* 0xffffffe400a47947 */ /* 0x000fea000383ffff */
        .weak           $__internal_0_$__cuda_sm20_div_u64
        .type           $__internal_0_$__cuda_sm20_div_u64,@function
        .size           $__internal_0_$__cuda_sm20_div_u64,(.L_x_342 - $__internal_0_$__cuda_sm20_div_u64)
$__internal_0_$__cuda_sm20_div_u64:
[----:B------:R-:W-:-:S04]  /*17690*/  MOV R24, R26 ;  /* 0x0000001a00187202 */ /* 0x000fc80000000f00 */
[----:B------:R-:W1:Y:S08]  /*176a0*/  I2F.U64.RP R11, R24 ;  /* 0x00000018000b7312 */ /* 0x000e700000309000 */
[----:B-1----:R-:W1:Y:S02]  /*176b0*/  MUFU.RCP R11, R11 ;  /* 0x0000000b000b7308 */ /* 0x002e640000001000 */
[----:B-1----:R-:W-:-:S06]  /*176c0*/  VIADD R16, R11, 0x1ffffffe ;  /* 0x1ffffffe0b107836 */ /* 0x002fcc0000000000 */
[----:B------:R-:W1:Y:S02]  /*176d0*/  F2I.U64.TRUNC R16, R16 ;  /* 0x0000001000107311 */ /* 0x000e64000020d800 */
[----:B-1----:R-:W-:-:S04]  /*176e0*/  IMAD.WIDE.U32 R18, R16, R26, RZ ;  /* 0x0000001a10127225 */ /* 0x002fc800078e00ff */
[C---:B------:R-:W-:Y:S01]  /*176f0*/  IMAD R13, R16.reuse, R25, R19 ;  /* 0x00000019100d7224 */ /* 0x040fe200078e0213 */
[----:B------:R-:W-:Y:S01]  /*17700*/  IADD3 R27, P1, RZ, -R18, RZ ;  /* 0x80000012ff1b7210 */ /* 0x000fe20007f3e0ff */
[----:B------:R-:W-:Y:S02]  /*17710*/  IMAD.MOV.U32 R19, RZ, RZ, R16 ;  /* 0x000000ffff137224 */ /* 0x000fe400078e0010 */
[----:B------:R-:W-:Y:S02]  /*17720*/  IMAD R13, R17, R26, R13 ;  /* 0x0000001a110d7224 */ /* 0x000fe400078e020d */
[----:B------:R-:W-:-:S03]  /*17730*/  IMAD.HI.U32 R18, R16, R27, RZ ;  /* 0x0000001b10127227 */ /* 0x000fc600078e00ff */
[----:B------:R-:W-:-:S05]  /*17740*/  IADD3.X R13, RZ, ~R13, RZ, P1, !PT ;  /* 0x8000000dff0d7210 */ /* 0x000fca0000ffe4ff */
[----:B------:R-:W-:-:S04]  /*17750*/  IMAD.WIDE.U32 R18, P1, R16, R13, R18 ;  /* 0x0000000d10127225 */ /* 0x000fc80007820012 */
[C---:B------:R-:W-:Y:S02]  /*17760*/  IMAD R29, R17.reuse, R13, RZ ;  /* 0x0000000d111d7224 */ /* 0x040fe400078e02ff */
[----:B------:R-:W-:-:S04]  /*17770*/  IMAD.HI.U32 R18, P2, R17, R27, R18 ;  /* 0x0000001b11127227 */ /* 0x000fc80007840012 */
[----:B------:R-:W-:Y:S01]  /*17780*/  IMAD.HI.U32 R11, R17, R13, RZ ;  /* 0x0000000d110b7227 */ /* 0x000fe200078e00ff */
[----:B------:R-:W-:-:S04]  /*17790*/  IADD3 R19, P3, R29, R18, RZ ;  /* 0x000000121d137210 */ /* 0x000fc80007f7e0ff */
[----:B------:R-:W-:Y:S01]  /*177a0*/  IADD3.X R11, R11, R17, RZ, P1, !PT ;  /* 0x000000110b0b7210 */ /* 0x000fe20000ffe4ff */
[----:B------:R-:W-:-:S03]  /*177b0*/  IMAD.WIDE.U32 R16, R19, R26, RZ ;  /* 0x0000001a13107225 */ /* 0x000fc600078e00ff */
[----:B------:R-:W-:Y:S01]  /*177c0*/  IADD3.X R11, RZ, RZ, R11, P3, P2 ;  /* 0x000000ffff0b7210 */ /* 0x000fe20001fe440b */
[----:B------:R-:W-:Y:S01]  /*177d0*/  IMAD R18, R19, R25, R17 ;  /* 0x0000001913127224 */ /* 0x000fe200078e0211 */
[----:B------:R-:W-:-:S03]  /*177e0*/  IADD3 R17, P1, RZ, -R16, RZ ;  /* 0x80000010ff117210 */ /* 0x000fc60007f3e0ff */
[----:B------:R-:W-:Y:S02]  /*177f0*/  IMAD R13, R11, R26, R18 ;  /* 0x0000001a0b0d7224 */ /* 0x000fe400078e0212 */
[----:B------:R-:W-:-:S04]  /*17800*/  IMAD.HI.U32 R18, R19, R17, RZ ;  /* 0x0000001113127227 */ /* 0x000fc800078e00ff */
[----:B------:R-:W-:-:S04]  /*17810*/  IMAD.X R16, RZ, RZ, ~R13, P1 ;  /* 0x000000ffff107224 */ /* 0x000fc800008e0e0d */
[----:B------:R-:W-:-:S04]  /*17820*/  IMAD.WIDE.U32 R18, P1, R19, R16, R18 ;  /* 0x0000001013127225 */ /* 0x000fc80007820012 */
[C---:B------:R-:W-:Y:S02]  /*17830*/  IMAD R24, R11.reuse, R16, RZ ;  /* 0x000000100b187224 */ /* 0x040fe400078e02ff */
[----:B------:R-:W-:-:S04]  /*17840*/  IMAD.HI.U32 R13, P2, R11, R17, R18 ;  /* 0x000000110b0d7227 */ /* 0x000fc80007840012 */
[----:B------:R-:W-:Y:S01]  /*17850*/  IMAD.HI.U32 R16, R11, R16, RZ ;  /* 0x000000100b107227 */ /* 0x000fe200078e00ff */
[----:B------:R-:W-:-:S03]  /*17860*/  IADD3 R13, P3, R24, R13, RZ ;  /* 0x0000000d180d7210 */ /* 0x000fc60007f7e0ff */
[----:B------:R-:W-:Y:S01]  /*17870*/  IMAD.MOV.U32 R17, RZ, RZ, RZ ;  /* 0x000000ffff117224 */ /* 0x000fe200078e00ff */
[----:B------:R-:W-:Y:S01]  /*17880*/  IADD3.X R11, R16, R11, RZ, P1, !PT ;  /* 0x0000000b100b7210 */ /* 0x000fe20000ffe4ff */
[----:B------:R-:W-:-:S03]  /*17890*/  IMAD.HI.U32 R16, R13, UR14, RZ ;  /* 0x0000000e0d107c27 */ /* 0x000fc6000f8e00ff */
[----:B------:R-:W-:Y:S01]  /*178a0*/  IADD3.X R11, RZ, RZ, R11, P3, P2 ;  /* 0x000000ffff0b7210 */ /* 0x000fe20001fe440b */
[----:B------:R-:W-:-:S04]  /*178b0*/  IMAD.WIDE.U32 R16, R13, UR22, R16 ;  /* 0x000000160d107c25 */ /* 0x000fc8000f8e0010 */
[C---:B------:R-:W-:Y:S02]  /*178c0*/  IMAD R18, R11.reuse, UR22, RZ ;  /* 0x000000160b127c24 */ /* 0x040fe4000f8e02ff */
[----:B------:R-:W-:-:S04]  /*178d0*/  IMAD.HI.U32 R13, P1, R11, UR14, R16 ;  /* 0x0000000e0b0d7c27 */ /* 0x000fc8000f820010 */
[----:B------:R-:W-:Y:S01]  /*178e0*/  IMAD.HI.U32 R11, R11, UR22, RZ ;  /* 0x000000160b0b7c27 */ /* 0x000fe2000f8e00ff */
[----:B------:R-:W-:-:S04]  /*178f0*/  IADD3 R13, P2, R18, R13, RZ ;  /* 0x0000000d120d7210 */ /* 0x000fc80007f5e0ff */
[----:B------:R-:W-:Y:S01]  /*17900*/  IADD3.X R11, R11, RZ, RZ, P1, !PT ;  /* 0x000000ff0b0b7210 */ /* 0x000fe20000ffe4ff */
[----:B------:R-:W-:-:S04]  /*17910*/  IMAD.WIDE.U32 R16, R13, R26, RZ ;  /* 0x0000001a0d107225 */ /* 0x000fc800078e00ff */
[----:B------:R-:W-:Y:S01]  /*17920*/  IMAD.X R11, RZ, RZ, R11, P2 ;  /* 0x000000ffff0b7224 */ /* 0x000fe200010e060b */
[----:B------:R-:W-:Y:S01]  /*17930*/  IADD3 R24, P2, -R16, UR14, RZ ;  /* 0x0000000e10187c10 */ /* 0x000fe2000ff5e1ff */
[C---:B------:R-:W-:Y:S02]  /*17940*/  IMAD R18, R13.reuse, R25, R17 ;  /* 0x000000190d127224 */ /* 0x040fe400078e0211 */
[----:B------:R-:W-:Y:S01]  /*17950*/  VIADD R16, R13, 0x1 ;  /* 0x000000010d107836 */ /* 0x000fe20000000000 */
[-C--:B------:R-:W-:Y:S01]  /*17960*/  ISETP.GE.U32.AND P1, PT, R24, R26.reuse, PT ;  /* 0x0000001a1800720c */ /* 0x080fe20003f26070 */
[----:B------:R-:W-:-:S05]  /*17970*/  IMAD R11, R11, R26, R18 ;  /* 0x0000001a0b0b7224 */ /* 0x000fca00078e0212 */
[----:B------:R-:W-:Y:S02]  /*17980*/  IADD3.X R18, ~R11, UR22, RZ, P2, !PT ;  /* 0x000000160b127c10 */ /* 0x000fe400097fe5ff */
[----:B------:R-:W-:Y:S02]  /*17990*/  IADD3 R11, P2, -R26, R24, RZ ;  /* 0x000000181a0b7210 */ /* 0x000fe40007f5e1ff */
[----:B------:R-:W-:Y:S02]  /*179a0*/  ISETP.GE.U32.AND.EX P1, PT, R18, R25, PT, P1 ;  /* 0x000000191200720c */ /* 0x000fe40003f26110 */
[----:B------:R-:W-:Y:S02]  /*179b0*/  IADD3.X R17, ~R25, R18, RZ, P2, !PT ;  /* 0x0000001219117210 */ /* 0x000fe400017fe5ff */
[----:B------:R-:W-:Y:S02]  /*179c0*/  SEL R11, R11, R24, P1 ;  /* 0x000000180b0b7207 */ /* 0x000fe40000800000 */
[----:B------:R-:W-:-:S02]  /*179d0*/  SEL R17, R17, R18, P1 ;  /* 0x0000001211117207 */ /* 0x000fc40000800000 */
[----:B------:R-:W-:Y:S01]  /*179e0*/  SEL R16, R16, R13, P1 ;  /* 0x0000000d10107207 */ /* 0x000fe20000800000 */
[----:B------:R-:W-:Y:S01]  /*179f0*/  IMAD.MOV.U32 R13, RZ, RZ, 0x0 ;  /* 0x00000000ff0d7424 */ /* 0x000fe200078e00ff */
[----:B------:R-:W-:Y:S02]  /*17a00*/  ISETP.GE.U32.AND P1, PT, R11, R26, PT ;  /* 0x0000001a0b00720c */ /* 0x000fe40003f26070 */
[----:B------:R-:W-:Y:S02]  /*17a10*/  ISETP.NE.U32.AND P2, PT, R26, RZ, PT ;  /* 0x000000ff1a00720c */ /* 0x000fe40003f45070 */
[----:B------:R-:W-:Y:S02]  /*17a20*/  IADD3 R11, R16, 0x1, RZ ;  /* 0x00000001100b7810 */ /* 0x000fe40007ffe0ff */
[----:B------:R-:W-:Y:S02]  /*17a30*/  ISETP.GE.U32.AND.EX P1, PT, R17, R25, PT, P1 ;  /* 0x000000191100720c */ /* 0x000fe40003f26110 */
[----:B------:R-:W-:-:S02]  /*17a40*/  ISETP.NE.AND.EX P2, PT, R25, RZ, PT, P2 ;  /* 0x000000ff1900720c */ /* 0x000fc40003f45320 */
[----:B------:R-:W-:-:S04]  /*17a50*/  SEL R11, R11, R16, P1 ;  /* 0x000000100b0b7207 */ /* 0x000fc80000800000 */
[----:B------:R-:W-:Y:S01]  /*17a60*/  SEL R11, R11, 0xffffffff, P2 ;  /* 0xffffffff0b0b7807 */ /* 0x000fe20001000000 */
[----:B------:R-:W-:Y:S06]  /*17a70*/  RET.REL.NODEC R12 `(_ZN7cutlass13device_kernelINS_4gemm6kernel13GemmUniversalINS1_17GroupProblemShapeIN4cute5tupleIJiiiEEEEENS1_10collective13CollectiveMmaINS1_39MainloopSm90ArrayTmaGmmaWarpSpecializedILi8ENS6_IJNS5_1CILi2EEENSC_ILi1EEESE_EEENS1_52KernelPtrArrayTmaWarpSpecializedPingpongFP8FastAccumEEENS6_IJNSC_ILi128EEENSC_ILi256EEENSC_ILi64EEEEEENS_12float_e4m3_tEPNS6_IJlSE_NSC_ILi0EEEEEESM_SP_NS5_8TiledMMAINS5_8MMA_AtomIJNS5_4SM904GMMA31MMA_64x256x32_F32E4M3E4M3_SS_TNILNST_7ScaleInE1ELSV_1EEEEEENS5_6LayoutINS6_IJSE_SE_SE_EEENS6_IJSN_SN_SN_EEEEENS6_IJNS5_10UnderscoreES12_S12_EEEEENS5_13SM90_TMA_LOADENS5_14ComposedLayoutINS5_7SwizzleILi2ELi4ELi3EEENS5_18smem_ptr_flag_bitsILi8EEENSY_INS6_IJNSC_ILi8EEESK_EEENS6_IJSK_SE_EEEEEEEvNS5_8identityENS5_23SM90_TMA_LOAD_MULTICASTES1F_vS1G_EENS_8epilogue10collective18CollectiveEpilogueINS1J_30Sm90PtrArrayTmaWarpSpecializedILi4ELi2ELi16ELb1ELb0ELi2EEEJSL_NS6_IJSK_NSC_ILi32EEEEEENS_6half_tEPNS6_IJSE_lSN_EEES1Q_S1S_NS1J_6fusion15FusionCallbacksIS1N_NS1T_17LinearCombinationIS1Q_fS1Q_fLNS_15FloatRoundStyleE2EEESL_S1P_JEEES15_NS16_INS17_ILi3ELi4ELi3EEENS19_ILi16EEENSY_INS6_IJSK_S1B_EEENS6_IJSE_SK_EEEEEEENS5_17SM75_U16x8_LDSM_TENS5_14SM90_TMA_STOREES24_NS5_17SM90_U16x8_STSM_TENS5_9Copy_AtomIJNS5_17SM90_U32x4_STSM_NES1Q_EEEvEEEvvEEEEvNT_6ParamsE) ;  /* 0xfffffe840c607950 */ /* 0x000fec0003c3ffff */
.L_x_342:
[----:B------:R-:W-:Y:S01]  /*17a80*/  UMOV UR28, UR23 ;  /* 0x00000017001c7c82 */ /* 0x000fe20008000000 */
[----:B------:R-:W-:Y:S02]  /*17a90*/  UMOV UR29, UR34 ;  /* 0x00000022001d7c82 */ /* 0x000fe40008000000 */
[----:B------:R-:W1:Y:S08]  /*17aa0*/  I2F.U64.RP R11, UR28 ;  /* 0x0000001c000b7d12 */ /* 0x000e700008309000 */
[----:B-1----:R-:W1:Y:S02]  /*17ab0*/  MUFU.RCP R11, R11 ;  /* 0x0000000b000b7308 */ /* 0x002e640000001000 */
[----:B-1----:R-:W-:-:S06]  /*17ac0*/  IADD3 R2, R11, 0x1ffffffe, RZ ;  /* 0x1ffffffe0b027810 */ /* 0x002fcc0007ffe0ff */
[----:B------:R-:W1:Y:S02]  /*17ad0*/  F2I.U64.TRUNC R2, R2 ;  /* 0x0000000200027311 */ /* 0x000e64000020d800 */
[----:B-1----:R-:W-:Y:S01]  /*17ae0*/  R2UR UR28, R2 ;  /* 0x00000000021c72ca */ /* 0x002fe200000e0000 */
[----:B------:R-:W-:Y:S01]  /*17af0*/  IMAD.MOV.U32 R2, RZ, RZ, R12 ;  /* 0x000000ffff027224 */ /* 0x000fe200078e000c */
[----:B------:R-:W-:Y:S02]  /*17b00*/  R2UR UR29, R3 ;  /* 0x00000000031d72ca */ /* 0x000fe400000e0000 */
[----:B------:R-:W-:-:S09]  /*17b10*/  MOV R3, 0x0 ;  /* 0x0000000000037802 */ /* 0x000fd20000000f00 */
[----:B------:R-:W-:-:S04]  /*17b20*/  UIMAD.WIDE.U32 UR30, UR28, UR23, URZ ;  /* 0x000000171c1e72a5 */ /* 0x000fc8000f8e003f */
[----:B------:R-:W-:Y:S02]  /*17b30*/  UIMAD UR31, UR28, UR34, UR31 ;  /* 0x000000221c1f72a4 */ /* 0x000fe4000f8e021f */
[----:B------:R-:W-:Y:S02]  /*17b40*/  UIADD3 UR36, UP1, URZ, -UR30, URZ ;  /* 0x8000001e3f247290 */ /* 0x000fe4000ff3e03f */
[----:B------:R-:W-:Y:S02]  /*17b50*/  UIMAD UR32, UR29, UR23, UR31 ;  /* 0x000000171d2072a4 */ /* 0x000fe4000f8e021f */
[----:B------:R-:W-:Y:S02]  /*17b60*/  UIMAD.WIDE.U32 UR30, UR28, UR36, URZ ;  /* 0x000000241c1e72a5 */ /* 0x000fe4000f8e003f */
[----:B------:R-:W-:-:S05]  /*17b70*/  UIADD3.X UR37, URZ, ~UR32, URZ, UP1, !UPT ;  /* 0x800000203f257290 */ /* 0x000fca0008ffe43f */
[----:B------:R-:W-:Y:S01]  /*17b80*/  UMOV UR30, UR31 ;  /* 0x0000001f001e7c82 */ /* 0x000fe20008000000 */
[----:B------:R-:W-:Y:S02]  /*17b90*/  UMOV UR31, UR28 ;  /* 0x0000001c001f7c82 */ /* 0x000fe40008000000 */
[----:B------:R-:W-:Y:S02]  /*17ba0*/  UIMAD.WIDE.U32 UR32, UP1, UR28, UR37, UR30 ;  /* 0x000000251c2072a5 */ /* 0x000fe4000f82001e */
[----:B------:R-:W-:Y:S02]  /*17bb0*/  UIMAD.WIDE.U32 UR30, UR29, UR37, URZ ;  /* 0x000000251d1e72a5 */ /* 0x000fe4000f8e003f */
[----:B------:R-:W-:Y:S02]  /*17bc0*/  UIMAD.WIDE.U32 UR32, UP2, UR29, UR36, UR32 ;  /* 0x000000241d2072a5 */ /* 0x000fe4000f840020 */
[----:B------:R-:W-:Y:S02]  /*17bd0*/  UIMAD UR37, UR29, UR37, URZ ;  /* 0x000000251d2572a4 */ /* 0x000fe4000f8e023f */
[----:B------:R-:W-:-:S02]  /*17be0*/  UIADD3.X UR30, UR31, UR29, URZ, UP1, !UPT ;  /* 0x0000001d1f1e7290 */ /* 0x000fc40008ffe43f */
[----:B------:R-:W-:-:S04]  /*17bf0*/  UIADD3 UR33, UP4, UR37, UR33, URZ ;  /* 0x0000002125217290 */ /* 0x000fc8000ff9e03f */
[----:B------:R-:W-:Y:S02]  /*17c00*/  UIMAD.WIDE.U32 UR28, UR33, UR23, URZ ;  /* 0x00000017211c72a5 */ /* 0x000fe4000f8e003f */
[----:B------:R-:W-:Y:S02]  /*17c10*/  UIADD3.X UR36, URZ, URZ, UR30, UP4, UP2 ;  /* 0x0000003f3f247290 */ /* 0x000fe4000a7e441e */
[----:B------:R-:W-:Y:S02]  /*17c20*/  UIMAD UR29, UR33, UR34, UR29 ;  /* 0x00000022211d72a4 */ /* 0x000fe4000f8e021d */
[----:B------:R-:W-:Y:S02]  /*17c30*/  UIADD3 UR37, UP1, URZ, -UR28, URZ ;  /* 0x8000001c3f257290 */ /* 0x000fe4000ff3e03f */
[----:B------:R-:W-:Y:S02]  /*17c40*/  UIMAD UR30, UR36, UR23, UR29 ;  /* 0x00000017241e72a4 */ /* 0x000fe4000f8e021d */
[----:B------:R-:W-:-:S02]  /*17c50*/  UIMAD.WIDE.U32 UR28, UR33, UR37, URZ ;  /* 0x00000025211c72a5 */ /* 0x000fc4000f8e003f */
[----:B------:R-:W-:-:S05]  /*17c60*/  UIADD3.X UR41, URZ, ~UR30, URZ, UP1, !UPT ;  /* 0x8000001e3f297290 */ /* 0x000fca0008ffe43f */
[----:B------:R-:W-:Y:S01]  /*17c70*/  UMOV UR32, UR29 ;  /* 0x0000001d00207c82 */ /* 0x000fe20008000000 */
[----:B------:R-:W-:Y:S02]  /*17c80*/  UIMAD.WIDE.U32 UR28, UR36, UR41, URZ ;  /* 0x00000029241c72a5 */ /* 0x000fe4000f8e003f */
[----:B------:R-:W-:Y:S02]  /*17c90*/  UIMAD.WIDE.U32 UR30, UP1, UR33, UR41, UR32 ;  /* 0x00000029211e72a5 */ /* 0x000fe4000f820020 */
[----:B------:R-:W-:Y:S02]  /*17ca0*/  UIMAD UR32, UR36, UR41, URZ ;  /* 0x00000029242072a4 */ /* 0x000fe4000f8e023f */
[----:B------:R-:W-:Y:S02]  /*17cb0*/  UIMAD.WIDE.U32 UR30, UP2, UR36, UR37, UR30 ;  /* 0x00000025241e72a5 */ /* 0x000fe4000f84001e */
[----:B------:R-:W-:Y:S02]  /*17cc0*/  UIADD3.X UR36, UR29, UR36, URZ, UP1, !UPT ;  /* 0x000000241d247290 */ /* 0x000fe40008ffe43f */
[----:B------:R-:W-:-:S04]  /*17cd0*/  UIADD3 UR32, UP4, UR32, UR31, URZ ;  /* 0x0000001f20207290 */ /* 0x000fc8000ff9e03f */
[----:B------:R-:W-:Y:S02]  /*17ce0*/  UIMAD.WIDE.U32 UR30, UR32, UR24, URZ ;  /* 0x00000018201e72a5 */ /* 0x000fe4000f8e003f */
[----:B------:R-:W-:-:S05]  /*17cf0*/  UIADD3.X UR36, URZ, URZ, UR36, UP4, UP2 ;  /* 0x0000003f3f247290 */ /* 0x000fca000a7e4424 */
[----:B------:R-:W-:Y:S01]  /*17d00*/  UMOV UR30, UR31 ;  /* 0x0000001f001e7c82 */ /* 0x000fe20008000000 */
[----:B------:R-:W-:Y:S02]  /*17d10*/  UMOV UR31, URZ ;  /* 0x0000003f001f7c82 */ /* 0x000fe40008000000 */
[----:B------:R-:W-:Y:S02]  /*17d20*/  UIMAD.WIDE.U32 UR28, UR32, UR25, UR30 ;  /* 0x00000019201c72a5 */ /* 0x000fe4000f8e001e */
[----:B------:R-:W-:Y:S02]  /*17d30*/  UIMAD UR32, UR36, UR25, URZ ;  /* 0x00000019242072a4 */ /* 0x000fe4000f8e023f */
[----:B------:R-:W-:Y:S02]  /*17d40*/  UIMAD.WIDE.U32 UR28, UP1, UR36, UR24, UR28 ;  /* 0x00000018241c72a5 */ /* 0x000fe4000f82001c */
[----:B------:R-:W-:Y:S02]  /*17d50*/  UIMAD.WIDE.U32 UR30, UR36, UR25, URZ ;  /* 0x00000019241e72a5 */ /* 0x000fe4000f8e003f */
[----:B------:R-:W-:-:S02]  /*17d60*/  UIADD3 UR32, UP2, UR32, UR29, URZ ;  /* 0x0000001d20207290 */ /* 0x000fc4000ff5e03f */
[----:B------:R-:W-:Y:S02]  /*17d70*/  UIADD3.X UR30, UR31, URZ, URZ, UP1, !UPT ;  /* 0x0000003f1f1e7290 */ /* 0x000fe40008ffe43f */
[----:B------:R-:W-:Y:S02]  /*17d80*/  UIMAD.WIDE.U32 UR28, UR32, UR23, URZ ;  /* 0x00000017201c72a5 */ /* 0x000fe4000f8e003f */
[----:B------:R-:W-:Y:S02]  /*17d90*/  UIADD3.X UR30, URZ, UR30, URZ, UP2, !UPT ;  /* 0x0000001e3f1e7290 */ /* 0x000fe400097fe43f */
[----:B------:R-:W-:Y:S02]  /*17da0*/  UIMAD UR29, UR32, UR34, UR29 ;  /* 0x00000022201d72a4 */ /* 0x000fe4000f8e021d */
[----:B------:R-:W-:Y:S02]  /*17db0*/  UIADD3 UR31, UP2, -UR28, UR24, URZ ;  /* 0x000000181c1f7290 */ /* 0x000fe4000ff5e13f */
[----:B------:R-:W-:-:S02]  /*17dc0*/  UIMAD UR29, UR30, UR23, UR29 ;  /* 0x000000171e1d72a4 */ /* 0x000fc4000f8e021d */
[----:B------:R-:W-:Y:S02]  /*17dd0*/  UISETP.GE.U32.AND UP1, UPT, UR31, UR23, UPT ;  /* 0x000000171f00728c */ /* 0x000fe4000bf26070 */
[----:B------:R-:W-:Y:S02]  /*17de0*/  UIADD3.X UR30, ~UR29, UR25, URZ, UP2, !UPT ;  /* 0x000000191d1e7290 */ /* 0x000fe400097fe53f */
[----:B------:R-:W-:Y:S02]  /*17df0*/  UIADD3 UR25, UP2, -UR23, UR31, URZ ;  /* 0x0000001f17197290 */ /* 0x000fe4000ff5e13f */
[----:B------:R-:W-:Y:S02]  /*17e00*/  UISETP.GE.U32.AND.EX UP1, UPT, UR30, UR34, UPT, UP1 ;  /* 0x000000221e00728c */ /* 0x000fe4000bf26110 */
[----:B------:R-:W-:Y:S02]  /*17e10*/  UIADD3 UR28, UR32, 0x1, URZ ;  /* 0x00000001201c7890 */ /* 0x000fe4000fffe03f */
[----:B------:R-:W-:-:S02]  /*17e20*/  UIADD3.X UR29, ~UR34, UR30, URZ, UP2, !UPT ;  /* 0x0000001e221d7290 */ /* 0x000fc400097fe53f */
[----:B------:R-:W-:Y:S02]  /*17e30*/  USEL UR25, UR25, UR31, UP1 ;  /* 0x0000001f19197287 */ /* 0x000fe40008800000 */
[----:B------:R-:W-:Y:S02]  /*17e40*/  USEL UR29, UR29, UR30, UP1 ;  /* 0x0000001e1d1d7287 */ /* 0x000fe40008800000 */
[----:B------:R-:W-:Y:S02]  /*17e50*/  USEL UR32, UR28, UR32, UP1 ;  /* 0x000000201c207287 */ /* 0x000fe40008800000 */
[----:B------:R-:W-:Y:S02]  /*17e60*/  UISETP.GE.U32.AND UP1, UPT, UR25, UR23, UPT ;  /* 0x000000171900728c */ /* 0x000fe4000bf26070 */
[----:B------:R-:W-:Y:S02]  /*17e70*/  UISETP.NE.U32.AND UP2, UPT, UR23, URZ, UPT ;  /* 0x0000003f1700728c */ /* 0x000fe4000bf45070 */
[----:B------:R-:W-:-:S02]  /*17e80*/  UIADD3 UR25, UR32, 0x1, URZ ;  /* 0x0000000120197890 */ /* 0x000fc4000fffe03f */
[----:B------:R-:W-:Y:S02]  /*17e90*/  UISETP.GE.U32.AND.EX UP1, UPT, UR29, UR34, UPT, UP1 ;  /* 0x000000221d00728c */ /* 0x000fe4000bf26110 */
[----:B------:R-:W-:Y:S02]  /*17ea0*/  UISETP.NE.AND.EX UP2, UPT, UR34, URZ, UPT, UP2 ;  /* 0x0000003f2200728c */ /* 0x000fe4000bf45320 */
[----:B------:R-:W-:-:S04]  /*17eb0*/  USEL UR25, UR25, UR32, UP1 ;  /* 0x0000002019197287 */ /* 0x000fc80008800000 */
[----:B------:R-:W-:Y:S01]  /*17ec0*/  USEL UR28, UR25, 0xffffffff, UP2 ;  /* 0xffffffff191c7887 */ /* 0x000fe20009000000 */
[----:B------:R-:W-:Y:S11]  /*17ed0*/  RET.REL.NODEC R2 `(_ZN7cutlass13device_kernelINS_4gemm6kernel13GemmUniversalINS1_17GroupProblemShapeIN4cute5tupleIJiiiEEEEENS1_10collective13CollectiveMmaINS1_39MainloopSm90ArrayTmaGmmaWarpSpecializedILi8ENS6_IJNS5_1CILi2EEENSC_ILi1EEESE_EEENS1_52KernelPtrArrayTmaWarpSpecializedPingpongFP8FastAccumEEENS6_IJNSC_ILi128EEENSC_ILi256EEENSC_ILi64EEEEEENS_12float_e4m3_tEPNS6_IJlSE_NSC_ILi0EEEEEESM_SP_NS5_8TiledMMAINS5_8MMA_AtomIJNS5_4SM904GMMA31MMA_64x256x32_F32E4M3E4M3_SS_TNILNST_7ScaleInE1ELSV_1EEEEEENS5_6LayoutINS6_IJSE_SE_SE_EEENS6_IJSN_SN_SN_EEEEENS6_IJNS5_10UnderscoreES12_S12_EEEEENS5_13SM90_TMA_LOADENS5_14ComposedLayoutINS5_7SwizzleILi2ELi4ELi3EEENS5_18smem_ptr_flag_bitsILi8EEENSY_INS6_IJNSC_ILi8EEESK_EEENS6_IJSK_SE_EEEEEEEvNS5_8identityENS5_23SM90_TMA_LOAD_MULTICASTES1F_vS1G_EENS_8epilogue10collective18CollectiveEpilogueINS1J_30Sm90PtrArrayTmaWarpSpecializedILi4ELi2ELi16ELb1ELb0ELi2EEEJSL_NS6_IJSK_NSC_ILi32EEEEEENS_6half_tEPNS6_IJSE_lSN_EEES1Q_S1S_NS1J_6fusion15FusionCallbacksIS1N_NS1T_17LinearCombinationIS1Q_fS1Q_fLNS_15FloatRoundStyleE2EEESL_S1P_JEEES15_NS16_INS17_ILi3ELi4ELi3EEENS19_ILi16EEENSY_INS6_IJSK_S1B_EEENS6_IJSE_SK_EEEEEEENS5_17SM75_U16x8_LDSM_TENS5_14SM90_TMA_STOREES24_NS5_17SM90_U16x8_STSM_TENS5_9Copy_AtomIJNS5_17SM90_U32x4_STSM_NES1Q_EEEvEEEvvEEEEvNT_6ParamsE) ;  /* 0xfffffe8002487950 */ /* 0x000ff60003c3ffff */
.L_x_440:
[----:B------:R-:W-:-:S00]  /*17ee0*/  BRA `(.L_x_440) ;  /* 0xfffffffc00fc7947 */ /* 0x000fc0000383ffff */
[----:B------:R-:W-:-:S00]  /*17ef0*/  NOP ;  /* 0x0000000000007918 */ /* 0x000fc00000000000 */
        /* <DEDUP_REMOVED lines=8> */
.L_x_441:


//--------------------- .nv.global.init           --------------------------
	.section	.nv.global.init,"aw",@progbits
.nv.global.init:
	.type		$str$24,@object
	.size		$str$24,($str$25 - $str$24)
$str$24:
        /*0000*/ 	.byte	0x28, 0x61, 0x64, 0x64, 0x72, 0x65, 0x73, 0x73, 0x20, 0x26, 0x20, 0x6d, 0x61, 0x73, 0x6b, 0x29
        /*0010*/ 	.byte	0x20, 0x3d, 0x3d, 0x20, 0x30, 0x00
	.type		$str$25,@object
	.size		$str$25,(__unnamed_1 - $str$25)
$str$25:
        /*0016*/ 	.byte	0x2f, 0x74, 0x6d, 0x70, 0x2f, 0x63, 0x75, 0x74, 0x6c, 0x61, 0x73, 0x73, 0x5f, 0x73, 0x77, 0x65
        /*0026*/ 	.byte	0x65, 0x70, 0x5f, 0x73, 0x72, 0x63, 0x2f, 0x69, 0x6e, 0x63, 0x6c, 0x75, 0x64, 0x65, 0x2f, 0x63
        /*0036*/ 	.byte	0x75, 0x74, 0x65, 0x2f, 0x70, 0x6f, 0x69, 0x6e, 0x74, 0x65, 0x72, 0x5f, 0x66, 0x6c, 0x61, 0x67
        /*0046*/ 	.byte	0x67, 0x65, 0x64, 0x2e, 0x68, 0x70, 0x70, 0x00
	.type		__unnamed_1,@object
	.size		__unnamed_1,(.L_0 - __unnamed_1)
__unnamed_1:
        /* <DEDUP_REMOVED lines=28> */
        /*020e*/ 	.byte	0x3e, 0x3e, 0x3e, 0x3e, 0x3e, 0x5d, 0x00
.L_0:


//--------------------- .nv.shared._ZN7cutlass13device_kernelINS_4gemm6kernel13GemmUniversalINS1_17GroupProblemShapeIN4cute5tupleIJiiiEEEEENS1_10collective13CollectiveMmaINS1_39MainloopSm90ArrayTmaGmmaWarpSpecializedILi8ENS6_IJNS5_1CILi2EEENSC_ILi1EEESE_EEENS1_52KernelPtrArrayTmaWarpSpecializedPingpongFP8FastAccumEEENS6_IJNSC_ILi128EEENSC_ILi256EEENSC_ILi64EEEEEENS_12float_e4m3_tEPNS6_IJlSE_NSC_ILi0EEEEEESM_SP_NS5_8TiledMMAINS5_8MMA_AtomIJNS5_4SM904GMMA31MMA_64x256x32_F32E4M3E4M3_SS_TNILNST_7ScaleInE1ELSV_1EEEEEENS5_6LayoutINS6_IJSE_SE_SE_EEENS6_IJSN_SN_SN_EEEEENS6_IJNS5_10UnderscoreES12_S12_EEEEENS5_13SM90_TMA_LOADENS5_14ComposedLayoutINS5_7SwizzleILi2ELi4ELi3EEENS5_18smem_ptr_flag_bitsILi8EEENSY_INS6_IJNSC_ILi8EEESK_EEENS6_IJSK_SE_EEEEEEEvNS5_8identityENS5_23SM90_TMA_LOAD_MULTICASTES1F_vS1G_EENS_8epilogue10collective18CollectiveEpilogueINS1J_30Sm90PtrArrayTmaWarpSpecializedILi4ELi2ELi16ELb1ELb0ELi2EEEJSL_NS6_IJSK_NSC_ILi32EEEEEENS_6half_tEPNS6_IJSE_lSN_EEES1Q_S1S_NS1J_6fusion15FusionCallbacksIS1N_NS1T_17LinearCombinationIS1Q_fS1Q_fLNS_15FloatRoundStyleE2EEESL_S1P_JEEES15_NS16_INS17_ILi3ELi4ELi3EEENS19_ILi16EEENSY_INS6_IJSK_S1B_EEENS6_IJSE_SK_EEEEEEENS5_17SM75_U16x8_LDSM_TENS5_14SM90_TMA_STOREES24_NS5_17SM90_U16x8_STSM_TENS5_9Copy_AtomIJNS5_17SM90_U32x4_STSM_NES1Q_EEEvEEEvvEEEEvNT_6ParamsE --------------------------
	.section	.nv.shared._ZN7cutlass13device_kernelINS_4gemm6kernel13GemmUniversalINS1_17GroupProblemShapeIN4cute5tupleIJiiiEEEEENS1_10collective13CollectiveMmaINS1_39MainloopSm90ArrayTmaGmmaWarpSpecializedILi8ENS6_IJNS5_1CILi2EEENSC_ILi1EEESE_EEENS1_52KernelPtrArrayTmaWarpSpecializedPingpongFP8FastAccumEEENS6_IJNSC_ILi128EEENSC_ILi256EEENSC_ILi64EEEEEENS_12float_e4m3_tEPNS6_IJlSE_NSC_ILi0EEEEEESM_SP_NS5_8TiledMMAINS5_8MMA_AtomIJNS5_4SM904GMMA31MMA_64x256x32_F32E4M3E4M3_SS_TNILNST_7ScaleInE1ELSV_1EEEEEENS5_6LayoutINS6_IJSE_SE_SE_EEENS6_IJSN_SN_SN_EEEEENS6_IJNS5_10UnderscoreES12_S12_EEEEENS5_13SM90_TMA_LOADENS5_14ComposedLayoutINS5_7SwizzleILi2ELi4ELi3EEENS5_18smem_ptr_flag_bitsILi8EEENSY_INS6_IJNSC_ILi8EEESK_EEENS6_IJSK_SE_EEEEEEEvNS5_8identityENS5_23SM90_TMA_LOAD_MULTICASTES1F_vS1G_EENS_8epilogue10collective18CollectiveEpilogueINS1J_30Sm90PtrArrayTmaWarpSpecializedILi4ELi2ELi16ELb1ELb0ELi2EEEJSL_NS6_IJSK_NSC_ILi32EEEEEENS_6half_tEPNS6_IJSE_lSN_EEES1Q_S1S_NS1J_6fusion15FusionCallbacksIS1N_NS1T_17LinearCombinationIS1Q_fS1Q_fLNS_15FloatRoundStyleE2EEESL_S1P_JEEES15_NS16_INS17_ILi3ELi4ELi3EEENS19_ILi16EEENSY_INS6_IJSK_S1B_EEENS6_IJSE_SK_EEEEEEENS5_17SM75_U16x8_LDSM_TENS5_14SM90_TMA_STOREES24_NS5_17SM90_U16x8_STSM_TENS5_9Copy_AtomIJNS5_17SM90_U32x4_STSM_NES1Q_EEEvEEEvvEEEEvNT_6ParamsE,"aw",@nobits
	.sectionflags	@""
	.align	16
	.zero		1024


//--------------------- .nv.shared.reserved.0     --------------------------
	.section	.nv.shared.reserved.0,"aw",@nobits
	.weak		__nv_reservedSMEM_offset_0_alias
	.size		__nv_reservedSMEM_offset_0_alias, 0, 0
	.other		__nv_reservedSMEM_offset_0_alias,@"STO_CUDA_RESERVED_SHARED STV_DEFAULT"
__nv_reservedSMEM_offset_0_alias:
	.zero		0


//--------------------- .nv.global                --------------------------
	.section	.nv.global,"aw",@nobits
.nv.global:
	.type		_ZN39_INTERNAL_fd385c76_4_k_cu_9d9619b7_27934cute1_E,@object
	.size		_ZN39_INTERNAL_fd385c76_4_k_cu_9d9619b7_27934cute1_E,(_ZN39_INTERNAL_fd385c76_4_k_cu_9d9619b7_27934cuda3std3__45__cpo6cbeginE - _ZN39_INTERNAL_fd385c76_4_k_cu_9d9619b7_27934cute1_E)
_ZN39_INTERNAL_fd385c76_4_k_cu_9d9619b7_27934cute1_E:
	.zero		1
	.type		_ZN39_INTERNAL_fd385c76_4_k_cu_9d9619b7_27934cuda3std3__45__cpo6cbeginE,@object
	.size		_ZN39_INTERNAL_fd385c76_4_k_cu_9d9619b7_27934cuda3std3__45__cpo6cbeginE,(_ZN39_INTERNAL_fd385c76_4_k_cu_9d9619b7_27934cuda3std3__48in_placeE - _ZN39_INTERNAL_fd385c76_4_k_cu_9d9619b7_27934cuda3std3__45__cpo6cbeginE)
_ZN39_INTERNAL_fd385c76_4_k_cu_9d9619b7_27934cuda3std3__45__cpo6cbeginE:
	.zero		1
	.type		_ZN39_INTERNAL_fd385c76_4_k_cu_9d9619b7_27934cuda3std3__48in_placeE,@object
	.size		_ZN39_INTERNAL_fd385c76_4_k_cu_9d9619b7_27934cuda3std3__48in_placeE,(_ZN39_INTERNAL_fd385c76_4_k_cu_9d9619b7_27934cuda3std6ranges3__45__cpo9iter_moveE - _ZN39_INTERNAL_fd385c76_4_k_cu_9d9619b7_27934cuda3std3__48in_placeE)
_ZN39_INTERNAL_fd385c76_4_k_cu_9d9619b7_27934cuda3std3__48in_placeE:
	.zero		1
	.type		_ZN39_INTERNAL_fd385c76_4_k_cu_9d9619b7_27934cuda3std6ranges3__45__cpo9iter_moveE,@object
	.size		_ZN39_INTERNAL_fd385c76_4_k_cu_9d9619b7_27934cuda3std6ranges3__45__cpo9iter_moveE,(_ZN39_INTERNAL_fd385c76_4_k_cu_9d9619b7_27934cuda3std3__45__cpo5beginE - _ZN39_INTERNAL_fd385c76_4_k_cu_9d9619b7_27934cuda3std6ranges3__45__cpo9iter_moveE)
_ZN39_INTERNAL_fd385c76_4_k_cu_9d9619b7_27934cuda3std6ranges3__45__cpo9iter_moveE:
	.zero		1
	.type		_ZN39_INTERNAL_fd385c76_4_k_cu_9d9619b7_27934cuda3std3__45__cpo5beginE,@object
	.size		_ZN39_INTERNAL_fd385c76_4_k_cu_9d9619b7_27934cuda3std3__45__cpo5beginE,(_ZN39_INTERNAL_fd385c76_4_k_cu_9d9619b7_27934cuda3std3__441_GLOBAL__N__fd385c76_4_k_cu_9d9619b7_27936ignoreE - _ZN39_INTERNAL_fd385c76_4_k_cu_9d9619b7_27934cuda3std3__45__cpo5beginE)
_ZN39_INTERNAL_fd385c76_4_k_cu_9d9619b7_27934cuda3std3__45__cpo5beginE:
	.zero		1
	.type		_ZN39_INTERNAL_fd385c76_4_k_cu_9d9619b7_27934cuda3std3__441_GLOBAL__N__fd385c76_4_k_cu_9d9619b7_27936ignoreE,@object
	.size		_ZN39_INTERNAL_fd385c76_4_k_cu_9d9619b7_27934cuda3std3__441_GLOBAL__N__fd385c76_4_k_cu_9d9619b7_27936ignoreE,(_ZN39_INTERNAL_fd385c76_4_k_cu_9d9619b7_27934cute7productE - _ZN39_INTERNAL_fd385c76_4_k_cu_9d9619b7_27934cuda3std3__441_GLOBAL__N__fd385c76_4_k_cu_9d9619b7_27936ignoreE)
_ZN39_INTERNAL_fd385c76_4_k_cu_9d9619b7_27934cuda3std3__441_GLOBAL__N__fd385c76_4_k_cu_9d9619b7_27936ignoreE:
	.zero		1
	.type		_ZN39_INTERNAL_fd385c76_4_k_cu_9d9619b7_27934cute7productE,@object
	.size		_ZN39_INTERNAL_fd385c76_4_k_cu_9d9619b7_27934cute7productE,(_ZN39_INTERNAL_fd385c76_4_k_cu_9d9619b7_27934cuda3std3__45__cpo3endE - _ZN39_INTERNAL_fd385c76_4_k_cu_9d9619b7_27934cute7productE)
_ZN39_INTERNAL_fd385c76_4_k_cu_9d9619b7_27934cute7productE:
	.zero		1
	.type		_ZN39_INTERNAL_fd385c76_4_k_cu_9d9619b7_27934cuda3std3__45__cpo3endE,@object
	.size		_ZN39_INTERNAL_fd385c76_4_k_cu_9d9619b7_27934cuda3std3__45__cpo3endE,(_ZN39_INTERNAL_fd385c76_4_k_cu_9d9619b7_27934cuda3std3__419piecewise_constructE - _ZN39_INTERNAL_fd385c76_4_k_cu_9d9619b7_27934cuda3std3__45__cpo3endE)
_ZN39_INTERNAL_fd385c76_4_k_cu_9d9619b7_27934cuda3std3__45__cpo3endE:
	.zero		1
	.type		_ZN39_INTERNAL_fd385c76_4_k_cu_9d9619b7_27934cuda3std3__419piecewise_constructE,@object
	.size		_ZN39_INTERNAL_fd385c76_4_k_cu_9d9619b7_27934cuda3std3__419piecewise_constructE,(_ZN39_INTERNAL_fd385c76_4_k_cu_9d9619b7_27934cuda3std3__45__cpo4cendE - _ZN39_INTERNAL_fd385c76_4_k_cu_9d9619b7_27934cuda3std3__419piecewise_constructE)
_ZN39_INTERNAL_fd385c76_4_k_cu_9d9619b7_27934cuda3std3__419piecewise_constructE:
	.zero		1
	.type		_ZN39_INTERNAL_fd385c76_4_k_cu_9d9619b7_27934cuda3std3__45__cpo4cendE,@object
	.size		_ZN39_INTERNAL_fd385c76_4_k_cu_9d9619b7_27934cuda3std3__45__cpo4cendE,(_ZN39_INTERNAL_fd385c76_4_k_cu_9d9619b7_27934cuda3std6ranges3__45__cpo4swapE - _ZN39_INTERNAL_fd385c76_4_k_cu_9d9619b7_27934cuda3std3__45__cpo4cendE)
_ZN39_INTERNAL_fd385c76_4_k_cu_9d9619b7_27934cuda3std3__45__cpo4cendE:
	.zero		1
	.type		_ZN39_INTERNAL_fd385c76_4_k_cu_9d9619b7_27934cuda3std6ranges3__45__cpo4swapE,@object
	.size		_ZN39_INTERNAL_fd385c76_4_k_cu_9d9619b7_27934cuda3std6ranges3__45__cpo4swapE,(.L_8 - _ZN39_INTERNAL_fd385c76_4_k_cu_9d9619b7_27934cuda3std6ranges3__45__cpo4swapE)
_ZN39_INTERNAL_fd385c76_4_k_cu_9d9619b7_27934cuda3std6ranges3__45__cpo4swapE:
	.zero		1
.L_8:


//--------------------- .nv.constant0._ZN7cutlass13device_kernelINS_4gemm6kernel13GemmUniversalINS1_17GroupProblemShapeIN4cute5tupleIJiiiEEEEENS1_10collective13CollectiveMmaINS1_39MainloopSm90ArrayTmaGmmaWarpSpecializedILi8ENS6_IJNS5_1CILi2EEENSC_ILi1EEESE_EEENS1_52KernelPtrArrayTmaWarpSpecializedPingpongFP8FastAccumEEENS6_IJNSC_ILi128EEENSC_ILi256EEENSC_ILi64EEEEEENS_12float_e4m3_tEPNS6_IJlSE_NSC_ILi0EEEEEESM_SP_NS5_8TiledMMAINS5_8MMA_AtomIJNS5_4SM904GMMA31MMA_64x256x32_F32E4M3E4M3_SS_TNILNST_7ScaleInE1ELSV_1EEEEEENS5_6LayoutINS6_IJSE_SE_SE_EEENS6_IJSN_SN_SN_EEEEENS6_IJNS5_10UnderscoreES12_S12_EEEEENS5_13SM90_TMA_LOADENS5_14ComposedLayoutINS5_7SwizzleILi2ELi4ELi3EEENS5_18smem_ptr_flag_bitsILi8EEENSY_INS6_IJNSC_ILi8EEESK_EEENS6_IJSK_SE_EEEEEEEvNS5_8identityENS5_23SM90_TMA_LOAD_MULTICASTES1F_vS1G_EENS_8epilogue10collective18CollectiveEpilogueINS1J_30Sm90PtrArrayTmaWarpSpecializedILi4ELi2ELi16ELb1ELb0ELi2EEEJSL_NS6_IJSK_NSC_ILi32EEEEEENS_6half_tEPNS6_IJSE_lSN_EEES1Q_S1S_NS1J_6fusion15FusionCallbacksIS1N_NS1T_17LinearCombinationIS1Q_fS1Q_fLNS_15FloatRoundStyleE2EEESL_S1P_JEEES15_NS16_INS17_ILi3ELi4ELi3EEENS19_ILi16EEENSY_INS6_IJSK_S1B_EEENS6_IJSE_SK_EEEEEEENS5_17SM75_U16x8_LDSM_TENS5_14SM90_TMA_STOREES24_NS5_17SM90_U16x8_STSM_TENS5_9Copy_AtomIJNS5_17SM90_U32x4_STSM_NES1Q_EEEvEEEvvEEEEvNT_6ParamsE --------------------------
	.section	.nv.constant0._ZN7cutlass13device_kernelINS_4gemm6kernel13GemmUniversalINS1_17GroupProblemShapeIN4cute5tupleIJiiiEEEEENS1_10collective13CollectiveMmaINS1_39MainloopSm90ArrayTmaGmmaWarpSpecializedILi8ENS6_IJNS5_1CILi2EEENSC_ILi1EEESE_EEENS1_52KernelPtrArrayTmaWarpSpecializedPingpongFP8FastAccumEEENS6_IJNSC_ILi128EEENSC_ILi256EEENSC_ILi64EEEEEENS_12float_e4m3_tEPNS6_IJlSE_NSC_ILi0EEEEEESM_SP_NS5_8TiledMMAINS5_8MMA_AtomIJNS5_4SM904GMMA31MMA_64x256x32_F32E4M3E4M3_SS_TNILNST_7ScaleInE1ELSV_1EEEEEENS5_6LayoutINS6_IJSE_SE_SE_EEENS6_IJSN_SN_SN_EEEEENS6_IJNS5_10UnderscoreES12_S12_EEEEENS5_13SM90_TMA_LOADENS5_14ComposedLayoutINS5_7SwizzleILi2ELi4ELi3EEENS5_18smem_ptr_flag_bitsILi8EEENSY_INS6_IJNSC_ILi8EEESK_EEENS6_IJSK_SE_EEEEEEEvNS5_8identityENS5_23SM90_TMA_LOAD_MULTICASTES1F_vS1G_EENS_8epilogue10collective18CollectiveEpilogueINS1J_30Sm90PtrArrayTmaWarpSpecializedILi4ELi2ELi16ELb1ELb0ELi2EEEJSL_NS6_IJSK_NSC_ILi32EEEEEENS_6half_tEPNS6_IJSE_lSN_EEES1Q_S1S_NS1J_6fusion15FusionCallbacksIS1N_NS1T_17LinearCombinationIS1Q_fS1Q_fLNS_15FloatRoundStyleE2EEESL_S1P_JEEES15_NS16_INS17_ILi3ELi4ELi3EEENS19_ILi16EEENSY_INS6_IJSK_S1B_EEENS6_IJSE_SK_EEEEEEENS5_17SM75_U16x8_LDSM_TENS5_14SM90_TMA_STOREES24_NS5_17SM90_U16x8_STSM_TENS5_9Copy_AtomIJNS5_17SM90_U32x4_STSM_NES1Q_EEEvEEEvvEEEEvNT_6ParamsE,"a",@progbits
	.sectionflags	@""
	.align	4
.nv.constant0._ZN7cutlass13device_kernelINS_4gemm6kernel13GemmUniversalINS1_17GroupProblemShapeIN4cute5tupleIJiiiEEEEENS1_10collective13CollectiveMmaINS1_39MainloopSm90ArrayTmaGmmaWarpSpecializedILi8ENS6_IJNS5_1CILi2EEENSC_ILi1EEESE_EEENS1_52KernelPtrArrayTmaWarpSpecializedPingpongFP8FastAccumEEENS6_IJNSC_ILi128EEENSC_ILi256EEENSC_ILi64EEEEEENS_12float_e4m3_tEPNS6_IJlSE_NSC_ILi0EEEEEESM_SP_NS5_8TiledMMAINS5_8MMA_AtomIJNS5_4SM904GMMA31MMA_64x256x32_F32E4M3E4M3_SS_TNILNST_7ScaleInE1ELSV_1EEEEEENS5_6LayoutINS6_IJSE_SE_SE_EEENS6_IJSN_SN_SN_EEEEENS6_IJNS5_10UnderscoreES12_S12_EEEEENS5_13SM90_TMA_LOADENS5_14ComposedLayoutINS5_7SwizzleILi2ELi4ELi3EEENS5_18smem_ptr_flag_bitsILi8EEENSY_INS6_IJNSC_ILi8EEESK_EEENS6_IJSK_SE_EEEEEEEvNS5_8identityENS5_23SM90_TMA_LOAD_MULTICASTES1F_vS1G_EENS_8epilogue10collective18CollectiveEpilogueINS1J_30Sm90PtrArrayTmaWarpSpecializedILi4ELi2ELi16ELb1ELb0ELi2EEEJSL_NS6_IJSK_NSC_ILi32EEEEEENS_6half_tEPNS6_IJSE_lSN_EEES1Q_S1S_NS1J_6fusion15FusionCallbacksIS1N_NS1T_17LinearCombinationIS1Q_fS1Q_fLNS_15FloatRoundStyleE2EEESL_S1P_JEEES15_NS16_INS17_ILi3ELi4ELi3EEENS19_ILi16EEENSY_INS6_IJSK_S1B_EEENS6_IJSE_SK_EEEEEEENS5_17SM75_U16x8_LDSM_TENS5_14SM90_TMA_STOREES24_NS5_17SM90_U16x8_STSM_TENS5_9Copy_AtomIJNS5_17SM90_U32x4_STSM_NES1Q_EEEvEEEvvEEEEvNT_6ParamsE:
	.zero		2432


//--------------------- SYMBOLS --------------------------

	.type		.nv.reservedSmem.offset0,@object
	.size		.nv.reservedSmem.offset0,0x4
	.type		__assertfail,@function
